// auto-generated by cutlass_sweep.gemm — config: {"arch": "sm_90", "cluster_m": 1, "cluster_n": 1, "dtype": "e4m3", "dtype_b": "e4m3", "layout": "nt", "stages": 0, "tile_k": 32, "tile_m": 384, "tile_n": 256}
#include "cutlass/cutlass.h"
#include "cutlass/gemm/collective/collective_builder.hpp"
#include "cutlass/gemm/device/gemm_universal_adapter.h"
#include "cutlass/gemm/kernel/gemm_universal.hpp"
#include "cutlass/epilogue/collective/collective_builder.hpp"

using ElemA = cutlass::float_e4m3_t;
using ElemB = cutlass::float_e4m3_t;
using ElemCD = cutlass::float_e4m3_t;
using Acc  = float;
using TileShape    = cute::Shape<cute::_384, cute::_256, cute::_32>;
using ClusterShape = cute::Shape<cute::_1, cute::_1, cute::_1>;

using CollectiveEpilogue = typename cutlass::epilogue::collective::CollectiveBuilder<
    cutlass::arch::Sm90, cutlass::arch::OpClassTensorOp,
    TileShape, ClusterShape,
    cutlass::epilogue::collective::EpilogueTileAuto,
    Acc, Acc,
    ElemCD, cutlass::layout::RowMajor, 128 / cutlass::sizeof_bits<ElemCD>::value,
    ElemCD, cutlass::layout::RowMajor, 128 / cutlass::sizeof_bits<ElemCD>::value,
    cutlass::epilogue::collective::EpilogueScheduleAuto
  >::CollectiveOp;

using CollectiveMainloop = typename cutlass::gemm::collective::CollectiveBuilder<
    cutlass::arch::Sm90, cutlass::arch::OpClassTensorOp,
    ElemA, cutlass::layout::RowMajor, 128 / cutlass::sizeof_bits<ElemA>::value,
    ElemB, cutlass::layout::ColumnMajor, 128 / cutlass::sizeof_bits<ElemB>::value,
    Acc,
    TileShape, ClusterShape,
    cutlass::gemm::collective::StageCountAutoCarveout<static_cast<int>(sizeof(typename CollectiveEpilogue::SharedStorage))>,
    cutlass::gemm::collective::KernelScheduleAuto
  >::CollectiveOp;

using GemmKernel = cutlass::gemm::kernel::GemmUniversal<
    cute::Shape<int,int,int,int>,
    CollectiveMainloop,
    CollectiveEpilogue
>;
using Gemm = cutlass::gemm::device::GemmUniversalAdapter<GemmKernel>;

// Force the device kernel symbol into the cubin without needing a host main.
auto* _anchor = &cutlass::device_kernel<GemmKernel>;


// ===== COMPILED SASS (sm_90a) =====

	.target	sm_90a

	.elftype	@"ET_EXEC"


//--------------------- .note.nv.tkinfo           --------------------------
	.section	.note.nv.tkinfo,"",@"SHT_NOTE"
	.sectionflags	@"SHF_NOTE_NV_TKINFO"
	.tkinfo
        /*0018*/ 	.word	0x00000002
        /*0030*/ 	.string	""
        /*0030*/ 	.string	"ptxas"
        /*0030*/ 	.string	"Cuda compilation tools, release 13.0, V13.0.88"
        /*0030*/ 	.string	"Build cuda_13.0.r13.0/compiler.36424714_0"
        /*0030*/ 	.string	"-arch sm_90a -m 64 "



//--------------------- .note.nv.cuinfo           --------------------------
	.section	.note.nv.cuinfo,"",@"SHT_NOTE"
	.sectionflags	@"SHF_NOTE_NV_CUINFO"
        /*0018*/ 	.short	0x0002
        /*001a*/ 	.short	0x005a
        /*001c*/ 	.short	0x0082
	.zero		2


//--------------------- .nv.info                  --------------------------
	.section	.nv.info,"",@"SHT_CUDA_INFO"
	.align	4


	//----- nvinfo : EIATTR_REGCOUNT
	.align		4
        /*0000*/ 	.byte	0x04, 0x2f
        /*0002*/ 	.short	(.L_12 - .L_11)
	.align		4
.L_11:
        /*0004*/ 	.word	index@(_ZN7cutlass13device_kernelINS_4gemm6kernel13GemmUniversalIN4cute5tupleIJiiiiEEENS1_10collective13CollectiveMmaINS1_37MainloopSm90TmaGmmaWarpSpecializedFP8ILi11ENS5_IJNS4_1CILi1EEESB_SB_EEENS1_35KernelTmaWarpSpecializedCooperativeEEENS5_IJNSA_ILi384EEENSA_ILi256EEENSA_ILi32EEEEEENS_12float_e4m3_tENS5_IJlSB_lEEESJ_SK_NS4_8TiledMMAINS4_8MMA_AtomIJNS4_4SM904GMMA31MMA_64x256x32_F32E4M3E4M3_SS_TNILNSO_7ScaleInE1ELSQ_1EEEEEENS4_6LayoutINS5_IJNSA_ILi2EEESB_SB_EEENS5_IJSB_NSA_ILi0EEESW_EEEEENS5_IJNS4_10UnderscoreESZ_SZ_EEEEENS4_13SM90_TMA_LOADENS4_14ComposedLayoutINS4_7SwizzleILi1ELi4ELi3EEENS4_18smem_ptr_flag_bitsILi8EEENST_INS5_IJNSA_ILi8EEESH_EEENS5_IJSH_SB_EEEEEEEvNS4_8identityES12_S1C_vS1D_EENS_8epilogue10collective6detail29Sm90TmaWarpSpecializedAdapterINS1G_15DefaultEpilogueISJ_SK_SK_NS1F_6thread17LinearCombinationISJ_Li1EffLNS1K_9ScaleType4KindE0ELNS_15FloatRoundStyleE2ESJ_EENS1_15EpilogueDefaultEEEEEvvEEEEvNT_6ParamsE)
        /*0008*/ 	.word	0x000000a8


	//----- nvinfo : EIATTR_FRAME_SIZE
	.align		4
.L_12:
        /*000c*/ 	.byte	0x04, 0x11
        /*000e*/ 	.short	(.L_14 - .L_13)
	.align		4
.L_13:
        /*0010*/ 	.word	index@(_ZN7cutlass13device_kernelINS_4gemm6kernel13GemmUniversalIN4cute5tupleIJiiiiEEENS1_10collective13CollectiveMmaINS1_37MainloopSm90TmaGmmaWarpSpecializedFP8ILi11ENS5_IJNS4_1CILi1EEESB_SB_EEENS1_35KernelTmaWarpSpecializedCooperativeEEENS5_IJNSA_ILi384EEENSA_ILi256EEENSA_ILi32EEEEEENS_12float_e4m3_tENS5_IJlSB_lEEESJ_SK_NS4_8TiledMMAINS4_8MMA_AtomIJNS4_4SM904GMMA31MMA_64x256x32_F32E4M3E4M3_SS_TNILNSO_7ScaleInE1ELSQ_1EEEEEENS4_6LayoutINS5_IJNSA_ILi2EEESB_SB_EEENS5_IJSB_NSA_ILi0EEESW_EEEEENS5_IJNS4_10UnderscoreESZ_SZ_EEEEENS4_13SM90_TMA_LOADENS4_14ComposedLayoutINS4_7SwizzleILi1ELi4ELi3EEENS4_18smem_ptr_flag_bitsILi8EEENST_INS5_IJNSA_ILi8EEESH_EEENS5_IJSH_SB_EEEEEEEvNS4_8identityES12_S1C_vS1D_EENS_8epilogue10collective6detail29Sm90TmaWarpSpecializedAdapterINS1G_15DefaultEpilogueISJ_SK_SK_NS1F_6thread17LinearCombinationISJ_Li1EffLNS1K_9ScaleType4KindE0ELNS_15FloatRoundStyleE2ESJ_EENS1_15EpilogueDefaultEEEEEvvEEEEvNT_6ParamsE)
        /*0014*/ 	.word	0x00000c80


	//----- nvinfo : EIATTR_MIN_STACK_SIZE
	.align		4
.L_14:
        /*0018*/ 	.byte	0x04, 0x12
        /*001a*/ 	.short	(.L_16 - .L_15)
	.align		4
.L_15:
        /*001c*/ 	.word	index@(_ZN7cutlass13device_kernelINS_4gemm6kernel13GemmUniversalIN4cute5tupleIJiiiiEEENS1_10collective13CollectiveMmaINS1_37MainloopSm90TmaGmmaWarpSpecializedFP8ILi11ENS5_IJNS4_1CILi1EEESB_SB_EEENS1_35KernelTmaWarpSpecializedCooperativeEEENS5_IJNSA_ILi384EEENSA_ILi256EEENSA_ILi32EEEEEENS_12float_e4m3_tENS5_IJlSB_lEEESJ_SK_NS4_8TiledMMAINS4_8MMA_AtomIJNS4_4SM904GMMA31MMA_64x256x32_F32E4M3E4M3_SS_TNILNSO_7ScaleInE1ELSQ_1EEEEEENS4_6LayoutINS5_IJNSA_ILi2EEESB_SB_EEENS5_IJSB_NSA_ILi0EEESW_EEEEENS5_IJNS4_10UnderscoreESZ_SZ_EEEEENS4_13SM90_TMA_LOADENS4_14ComposedLayoutINS4_7SwizzleILi1ELi4ELi3EEENS4_18smem_ptr_flag_bitsILi8EEENST_INS5_IJNSA_ILi8EEESH_EEENS5_IJSH_SB_EEEEEEEvNS4_8identityES12_S1C_vS1D_EENS_8epilogue10collective6detail29Sm90TmaWarpSpecializedAdapterINS1G_15DefaultEpilogueISJ_SK_SK_NS1F_6thread17LinearCombinationISJ_Li1EffLNS1K_9ScaleType4KindE0ELNS_15FloatRoundStyleE2ESJ_EENS1_15EpilogueDefaultEEEEEvvEEEEvNT_6ParamsE)
        /*0020*/ 	.word	0x00000c80
.L_16:


//--------------------- .nv.compat                --------------------------
	.section	.nv.compat,"",@"SHT_CUDA_COMPAT_INFO"
	.align	4
        /*0000*/ 	.byte	0x02, 0x09, 0x01, 0x00, 0x02, 0x02, 0x04, 0x00, 0x02, 0x05, 0x05, 0x00, 0x03, 0x07, 0x01, 0x01
        /*0010*/ 	.byte	0x02, 0x03, 0x01, 0x00, 0x02, 0x06, 0x01, 0x00, 0x04, 0x0b, 0x08, 0x00, 0x00, 0x00, 0x00, 0x00
        /*0020*/ 	.byte	0x00, 0x00, 0x00, 0x00


//--------------------- .nv.info._ZN7cutlass13device_kernelINS_4gemm6kernel13GemmUniversalIN4cute5tupleIJiiiiEEENS1_10collective13CollectiveMmaINS1_37MainloopSm90TmaGmmaWarpSpecializedFP8ILi11ENS5_IJNS4_1CILi1EEESB_SB_EEENS1_35KernelTmaWarpSpecializedCooperativeEEENS5_IJNSA_ILi384EEENSA_ILi256EEENSA_ILi32EEEEEENS_12float_e4m3_tENS5_IJlSB_lEEESJ_SK_NS4_8TiledMMAINS4_8MMA_AtomIJNS4_4SM904GMMA31MMA_64x256x32_F32E4M3E4M3_SS_TNILNSO_7ScaleInE1ELSQ_1EEEEEENS4_6LayoutINS5_IJNSA_ILi2EEESB_SB_EEENS5_IJSB_NSA_ILi0EEESW_EEEEENS5_IJNS4_10UnderscoreESZ_SZ_EEEEENS4_13SM90_TMA_LOADENS4_14ComposedLayoutINS4_7SwizzleILi1ELi4ELi3EEENS4_18smem_ptr_flag_bitsILi8EEENST_INS5_IJNSA_ILi8EEESH_EEENS5_IJSH_SB_EEEEEEEvNS4_8identityES12_S1C_vS1D_EENS_8epilogue10collective6detail29Sm90TmaWarpSpecializedAdapterINS1G_15DefaultEpilogueISJ_SK_SK_NS1F_6thread17LinearCombinationISJ_Li1EffLNS1K_9ScaleType4KindE0ELNS_15FloatRoundStyleE2ESJ_EENS1_15EpilogueDefaultEEEEEvvEEEEvNT_6ParamsE --------------------------
	.section	.nv.info._ZN7cutlass13device_kernelINS_4gemm6kernel13GemmUniversalIN4cute5tupleIJiiiiEEENS1_10collective13CollectiveMmaINS1_37MainloopSm90TmaGmmaWarpSpecializedFP8ILi11ENS5_IJNS4_1CILi1EEESB_SB_EEENS1_35KernelTmaWarpSpecializedCooperativeEEENS5_IJNSA_ILi384EEENSA_ILi256EEENSA_ILi32EEEEEENS_12float_e4m3_tENS5_IJlSB_lEEESJ_SK_NS4_8TiledMMAINS4_8MMA_AtomIJNS4_4SM904GMMA31MMA_64x256x32_F32E4M3E4M3_SS_TNILNSO_7ScaleInE1ELSQ_1EEEEEENS4_6LayoutINS5_IJNSA_ILi2EEESB_SB_EEENS5_IJSB_NSA_ILi0EEESW_EEEEENS5_IJNS4_10UnderscoreESZ_SZ_EEEEENS4_13SM90_TMA_LOADENS4_14ComposedLayoutINS4_7SwizzleILi1ELi4ELi3EEENS4_18smem_ptr_flag_bitsILi8EEENST_INS5_IJNSA_ILi8EEESH_EEENS5_IJSH_SB_EEEEEEEvNS4_8identityES12_S1C_vS1D_EENS_8epilogue10collective6detail29Sm90TmaWarpSpecializedAdapterINS1G_15DefaultEpilogueISJ_SK_SK_NS1F_6thread17LinearCombinationISJ_Li1EffLNS1K_9ScaleType4KindE0ELNS_15FloatRoundStyleE2ESJ_EENS1_15EpilogueDefaultEEEEEvvEEEEvNT_6ParamsE,"",@"SHT_CUDA_INFO"
	.sectionflags	@""
	.align	4


	//----- nvinfo : EIATTR_CUDA_API_VERSION
	.align		4
        /*0000*/ 	.byte	0x04, 0x37
        /*0002*/ 	.short	(.L_18 - .L_17)
.L_17:
        /*0004*/ 	.word	0x00000082


	//----- nvinfo : EIATTR_KPARAM_INFO
	.align		4
.L_18:
        /*0008*/ 	.byte	0x04, 0x17
        /*000a*/ 	.short	(.L_20 - .L_19)
.L_19:
        /*000c*/ 	.word	0x00000000
        /*0010*/ 	.short	0x0000
        /*0012*/ 	.short	0x0070
        /*0014*/ 	.byte	0x00, 0xf0, 0x01, 0x10


	//----- nvinfo : EIATTR_SPARSE_MMA_MASK
	.align		4
.L_20:
        /*0018*/ 	.byte	0x03, 0x50
        /*001a*/ 	.short	0x0000


	//----- nvinfo : EIATTR_MAXREG_COUNT
	.align		4
        /*001c*/ 	.byte	0x03, 0x1b
        /*001e*/ 	.short	0x00a8


	//----- nvinfo : EIATTR_NUM_BARRIERS
	.align		4
        /*0020*/ 	.byte	0x02, 0x4c
        /*0022*/ 	.byte	0x01
	.zero		1


	//----- nvinfo : EIATTR_ANNOTATIONS
	.align		4
        /*0024*/ 	.byte	0x04, 0x55
        /*0026*/ 	.short	(.L_22 - .L_21)


	//   ....[0]....
.L_21:
        /*0028*/ 	.word	0x00000001
        /*002c*/ 	.byte	0xc0, 0x06, 0x00, 0x00, 0x01, 0x00, 0x00, 0x00, 0xe0, 0x06, 0x00, 0x00, 0x01, 0x00, 0x00, 0x00
        /* <DEDUP_REMOVED lines=2419> */
        /*976c*/ 	.byte	0xe0, 0xf1, 0x03, 0x00


	//----- nvinfo : EIATTR_MERCURY_ISA_VERSION
	.align		4
.L_22:
        /*9770*/ 	.byte	0x03, 0x5f
        /*9772*/ 	.short	0x0101


	//----- nvinfo : EIATTR_INT_WARP_WIDE_INSTR_OFFSETS
	.align		4
        /*9774*/ 	.byte	0x04, 0x31
        /*9776*/ 	.short	(.L_24 - .L_23)


	//   ....[0]....
.L_23:
        /*9778*/ 	.word	0x00000580


	//   ....[1]....
        /*977c*/ 	.word	0x00000590


	//   ....[2]....
        /*9780*/ 	.word	0x000006d0


	//----- nvinfo : EIATTR_COOP_GROUP_MASK_REGIDS
	.align		4
.L_24:
        /*9784*/ 	.byte	0x04, 0x29
        /*9786*/ 	.short	(.L_26 - .L_25)


	//   ....[0]....
.L_25:
        /*9788*/ 	.word	0xffffffff


	//   ....[1]....
        /*978c*/ 	.word	0xffffffff


	//   ....[2]....
        /*9790*/ 	.word	0xffffffff


	//   ....[3]....
        /*9794*/ 	.word	0xffffffff


	//   ....[4]....
        /*9798*/ 	.word	0xffffffff


	//----- nvinfo : EIATTR_COOP_GROUP_INSTR_OFFSETS
	.align		4
.L_26:
        /*979c*/ 	.byte	0x04, 0x28
        /*979e*/ 	.short	(.L_28 - .L_27)


	//   ....[0]....
.L_27:
        /*97a0*/ 	.word	0x00000070


	//   ....[1]....
        /*97a4*/ 	.word	0x00000080


	//   ....[2]....
        /*97a8*/ 	.word	0x000001a0


	//   ....[3]....
        /*97ac*/ 	.word	0x000004c0


	//   ....[4]....
        /*97b0*/ 	.word	0x00003870


	//----- nvinfo : EIATTR_REG_RECONFIG
	.align		4
.L_28:
        /*97b4*/ 	.byte	0x01, 0x54
	.zero		2


	//----- nvinfo : EIATTR_MBARRIER_INSTR_OFFSETS
	.align		4
        /*97b8*/ 	.byte	0x04, 0x39
        /*97ba*/ 	.short	(.L_30 - .L_29)


	//   ....[0]....
.L_29:
        /*97bc*/ 	.word	0x00000340
        /*97c0*/ 	.word	0x000000ff
        /*97c4*/ 	.word	0x00000000
        /*97c8*/ 	.short	0x0100
        /*97ca*/ 	.byte	0x09
	.zero		1


	//   ....[1]....
        /*97cc*/ 	.word	0x00000350
        /*97d0*/ 	.word	0x000000ff
        /*97d4*/ 	.word	0x00000058
        /*97d8*/ 	.short	0x0100
        /*97da*/ 	.byte	0x09
	.zero		1


	//   ....[2]....
        /*97dc*/ 	.word	0x00000360
        /*97e0*/ 	.word	0x000000ff
        /*97e4*/ 	.word	0x00000008
        /*97e8*/ 	.short	0x0100
        /*97ea*/ 	.byte	0x09
	.zero		1


	//   ....[3]....
        /*97ec*/ 	.word	0x00000370
        /*97f0*/ 	.word	0x000000ff
        /*97f4*/ 	.word	0x00000060
        /*97f8*/ 	.short	0x0100
        /*97fa*/ 	.byte	0x09
	.zero		1


	//   ....[4]....
        /*97fc*/ 	.word	0x00000380
        /*9800*/ 	.word	0x000000ff
        /*9804*/ 	.word	0x00000010
        /*9808*/ 	.short	0x0100
        /*980a*/ 	.byte	0x09
	.zero		1


	//   ....[5]....
        /*980c*/ 	.word	0x00000390
        /*9810*/ 	.word	0x000000ff
        /*9814*/ 	.word	0x00000068
        /*9818*/ 	.short	0x0100
        /*981a*/ 	.byte	0x09
	.zero		1


	//   ....[6]....
        /*981c*/ 	.word	0x000003a0
        /*9820*/ 	.word	0x000000ff
        /*9824*/ 	.word	0x00000018
        /*9828*/ 	.short	0x0100
        /*982a*/ 	.byte	0x09
	.zero		1


	//   ....[7]....
        /*982c*/ 	.word	0x000003b0
        /*9830*/ 	.word	0x000000ff
        /*9834*/ 	.word	0x00000070
        /*9838*/ 	.short	0x0100
        /*983a*/ 	.byte	0x09
	.zero		1


	//   ....[8]....
        /*983c*/ 	.word	0x000003c0
        /*9840*/ 	.word	0x000000ff
        /*9844*/ 	.word	0x00000020
        /*9848*/ 	.short	0x0100
        /*984a*/ 	.byte	0x09
	.zero		1


	//   ....[9]....
        /*984c*/ 	.word	0x000003d0
        /*9850*/ 	.word	0x000000ff
        /*9854*/ 	.word	0x00000078
        /*9858*/ 	.short	0x0100
        /*985a*/ 	.byte	0x09
	.zero		1


	//   ....[10]....
        /*985c*/ 	.word	0x000003e0
        /*9860*/ 	.word	0x000000ff
        /*9864*/ 	.word	0x00000028
        /*9868*/ 	.short	0x0100
        /*986a*/ 	.byte	0x09
	.zero		1


	//   ....[11]....
        /*986c*/ 	.word	0x000003f0
        /*9870*/ 	.word	0x000000ff
        /*9874*/ 	.word	0x00000080
        /*9878*/ 	.short	0x0100
        /*987a*/ 	.byte	0x09
	.zero		1


	//   ....[12]....
        /*987c*/ 	.word	0x00000400
        /*9880*/ 	.word	0x000000ff
        /*9884*/ 	.word	0x00000030
        /*9888*/ 	.short	0x0100
        /*988a*/ 	.byte	0x09
	.zero		1


	//   ....[13]....
        /*988c*/ 	.word	0x00000410
        /*9890*/ 	.word	0x000000ff
        /*9894*/ 	.word	0x00000088
        /*9898*/ 	.short	0x0100
        /*989a*/ 	.byte	0x09
	.zero		1


	//   ....[14]....
        /*989c*/ 	.word	0x00000420
        /*98a0*/ 	.word	0x000000ff
        /*98a4*/ 	.word	0x00000038
        /*98a8*/ 	.short	0x0100
        /*98aa*/ 	.byte	0x09
	.zero		1


	//   ....[15]....
        /*98ac*/ 	.word	0x00000430
        /*98b0*/ 	.word	0x000000ff
        /*98b4*/ 	.word	0x00000090
        /*98b8*/ 	.short	0x0100
        /*98ba*/ 	.byte	0x09
	.zero		1


	//   ....[16]....
        /*98bc*/ 	.word	0x00000440
        /*98c0*/ 	.word	0x000000ff
        /*98c4*/ 	.word	0x00000040
        /*98c8*/ 	.short	0x0100
        /*98ca*/ 	.byte	0x09
	.zero		1


	//   ....[17]....
        /*98cc*/ 	.word	0x00000450
        /*98d0*/ 	.word	0x000000ff
        /*98d4*/ 	.word	0x00000098
        /*98d8*/ 	.short	0x0100
        /*98da*/ 	.byte	0x09
	.zero		1


	//   ....[18]....
        /*98dc*/ 	.word	0x00000460
        /*98e0*/ 	.word	0x000000ff
        /*98e4*/ 	.word	0x00000048
        /*98e8*/ 	.short	0x0100
        /*98ea*/ 	.byte	0x09
	.zero		1


	//   ....[19]....
        /*98ec*/ 	.word	0x00000470
        /*98f0*/ 	.word	0x000000ff
        /*98f4*/ 	.word	0x000000a0
        /*98f8*/ 	.short	0x0100
        /*98fa*/ 	.byte	0x09
	.zero		1


	//   ....[20]....
        /*98fc*/ 	.word	0x00000480
        /*9900*/ 	.word	0x000000ff
        /*9904*/ 	.word	0x00000050
        /*9908*/ 	.short	0x0100
        /*990a*/ 	.byte	0x09
	.zero		1


	//   ....[21]....
        /*990c*/ 	.word	0x00000490
        /*9910*/ 	.word	0x000000ff
        /*9914*/ 	.word	0x000000a8
        /*9918*/ 	.short	0x0100
        /*991a*/ 	.byte	0x09
	.zero		1


	//   ....[22]....
        /*991c*/ 	.word	0x00000700
        /*9920*/ 	.word	0x000000ff
        /*9924*/ 	.word	0x000000c0
        /*9928*/ 	.short	0x0100
        /*992a*/ 	.byte	0x06
	.zero		1


	//   ....[23]....
        /*992c*/ 	.word	0x00000710
        /*9930*/ 	.word	0x000000ff
        /*9934*/ 	.word	0x000000c8
        /*9938*/ 	.short	0x0100
        /*993a*/ 	.byte	0x06
	.zero		1


	//   ....[24]....
        /*993c*/ 	.word	0x00003c70
        /*9940*/ 	.word	0x000000ff
        /*9944*/ 	.word	0x00000000
        /*9948*/ 	.short	0x010a
        /*994a*/ 	.byte	0x07
	.zero		1


	//   ....[25]....
        /*994c*/ 	.word	0x00003cd0
        /*9950*/ 	.word	0x000000ff
        /*9954*/ 	.word	0x00000000
        /*9958*/ 	.short	0x010a
        /*995a*/ 	.byte	0x07
	.zero		1


	//   ....[26]....
        /*995c*/ 	.word	0x00009ac0
        /*9960*/ 	.word	0x000000ff
        /*9964*/ 	.word	0x00000000
        /*9968*/ 	.short	0x010a
        /*996a*/ 	.byte	0x10
	.zero		1


	//   ....[27]....
        /*996c*/ 	.word	0x00009b00
        /*9970*/ 	.word	0x000000ff
        /*9974*/ 	.word	0x00000000
        /*9978*/ 	.short	0x010a
        /*997a*/ 	.byte	0x10
	.zero		1


	//   ....[28]....
        /*997c*/ 	.word	0x00011650
        /*9980*/ 	.word	0x000000ff
        /*9984*/ 	.word	0x00000000
        /*9988*/ 	.short	0x0101
        /*998a*/ 	.byte	0x08
	.zero		1


	//   ....[29]....
        /*998c*/ 	.word	0x00017340
        /*9990*/ 	.word	0x000000ff
        /*9994*/ 	.word	0x00000000
        /*9998*/ 	.short	0x0101
        /*999a*/ 	.byte	0x08
	.zero		1


	//   ....[30]....
        /*999c*/ 	.word	0x0003e000
        /*99a0*/ 	.word	0x00000010
        /*99a4*/ 	.word	0x00000058
        /*99a8*/ 	.short	0x010a
        /*99aa*/ 	.byte	0x3f
	.zero		1


	//   ....[31]....
        /*99ac*/ 	.word	0x0003e360
        /*99b0*/ 	.word	0x00000002
        /*99b4*/ 	.word	0x000000c8
        /*99b8*/ 	.short	0x0101
        /*99ba*/ 	.byte	0x3f
	.zero		1


	//   ....[32]....
        /*99bc*/ 	.word	0x0003eb30
        /*99c0*/ 	.word	0x00000003
        /*99c4*/ 	.word	0x00000000
        /*99c8*/ 	.short	0x010a
        /*99ca*/ 	.byte	0x3f
	.zero		1


	//   ....[33]....
        /*99cc*/ 	.word	0x0003ebc0
        /*99d0*/ 	.word	0x00000003
        /*99d4*/ 	.word	0x00000000
        /*99d8*/ 	.short	0x010a
        /*99da*/ 	.byte	0x3f
	.zero		1


	//   ....[34]....
        /*99dc*/ 	.word	0x0003ec50
        /*99e0*/ 	.word	0x00000003
        /*99e4*/ 	.word	0x00000000
        /*99e8*/ 	.short	0x010a
        /*99ea*/ 	.byte	0x3f
	.zero		1


	//   ....[35]....
        /*99ec*/ 	.word	0x0003ece0
        /*99f0*/ 	.word	0x00000003
        /*99f4*/ 	.word	0x00000000
        /*99f8*/ 	.short	0x010a
        /*99fa*/ 	.byte	0x3f
	.zero		1


	//   ....[36]....
        /*99fc*/ 	.word	0x0003ed70
        /*9a00*/ 	.word	0x00000003
        /*9a04*/ 	.word	0x00000000
        /*9a08*/ 	.short	0x010a
        /*9a0a*/ 	.byte	0x3f
	.zero		1


	//   ....[37]....
        /*9a0c*/ 	.word	0x0003ee00
        /*9a10*/ 	.word	0x00000003
        /*9a14*/ 	.word	0x00000000
        /*9a18*/ 	.short	0x010a
        /*9a1a*/ 	.byte	0x3f
	.zero		1


	//   ....[38]....
        /*9a1c*/ 	.word	0x0003ee90
        /*9a20*/ 	.word	0x00000003
        /*9a24*/ 	.word	0x00000000
        /*9a28*/ 	.short	0x010a
        /*9a2a*/ 	.byte	0x3f
	.zero		1


	//   ....[39]....
        /*9a2c*/ 	.word	0x0003ef20
        /*9a30*/ 	.word	0x00000003
        /*9a34*/ 	.word	0x00000000
        /*9a38*/ 	.short	0x010a
        /*9a3a*/ 	.byte	0x3f
	.zero		1


	//   ....[40]....
        /*9a3c*/ 	.word	0x0003efb0
        /*9a40*/ 	.word	0x00000003
        /*9a44*/ 	.word	0x00000000
        /*9a48*/ 	.short	0x010a
        /*9a4a*/ 	.byte	0x3f
	.zero		1


	//   ....[41]....
        /*9a4c*/ 	.word	0x0003f040
        /*9a50*/ 	.word	0x00000003
        /*9a54*/ 	.word	0x00000000
        /*9a58*/ 	.short	0x010a
        /*9a5a*/ 	.byte	0x3f
	.zero		1


	//   ....[42]....
        /*9a5c*/ 	.word	0x0003f0d0
        /*9a60*/ 	.word	0x00000003
        /*9a64*/ 	.word	0x00000000
        /*9a68*/ 	.short	0x010a
        /*9a6a*/ 	.byte	0x3f
	.zero		1


	//   ....[43]....
        /*9a6c*/ 	.word	0x0003f140
        /*9a70*/ 	.word	0x00000007
        /*9a74*/ 	.word	0x00000000
        /*9a78*/ 	.short	0x010a
        /*9a7a*/ 	.byte	0x3f
	.zero		1


	//   ....[44]....
        /*9a7c*/ 	.word	0x0003f1b0
        /*9a80*/ 	.word	0x00000000
        /*9a84*/ 	.word	0x00000000
        /*9a88*/ 	.short	0x010a
        /*9a8a*/ 	.byte	0x3f
	.zero		1


	//   ....[45]....
        /*9a8c*/ 	.word	0x0003f290
        /*9a90*/ 	.word	0x00000010
        /*9a94*/ 	.word	0x00000058
        /*9a98*/ 	.short	0x010a
        /*9a9a*/ 	.byte	0x3f
	.zero		1


	//   ....[46]....
        /*9a9c*/ 	.word	0x0003f370
        /*9aa0*/ 	.word	0x00000003
        /*9aa4*/ 	.word	0x00000000
        /*9aa8*/ 	.short	0x010a
        /*9aaa*/ 	.byte	0x3f
	.zero		1


	//   ....[47]....
        /*9aac*/ 	.word	0x0003f3c0
        /*9ab0*/ 	.word	0x00000003
        /*9ab4*/ 	.word	0x00000000
        /*9ab8*/ 	.short	0x010a
        /*9aba*/ 	.byte	0x3f
	.zero		1


	//   ....[48]....
        /*9abc*/ 	.word	0x0003f410
        /*9ac0*/ 	.word	0x00000003
        /*9ac4*/ 	.word	0x00000000
        /*9ac8*/ 	.short	0x010a
        /*9aca*/ 	.byte	0x3f
	.zero		1


	//   ....[49]....
        /*9acc*/ 	.word	0x0003f460
        /*9ad0*/ 	.word	0x00000003
        /*9ad4*/ 	.word	0x00000000
        /*9ad8*/ 	.short	0x010a
        /*9ada*/ 	.byte	0x3f
	.zero		1


	//   ....[50]....
        /*9adc*/ 	.word	0x0003f4b0
        /*9ae0*/ 	.word	0x00000003
        /*9ae4*/ 	.word	0x00000000
        /*9ae8*/ 	.short	0x010a
        /*9aea*/ 	.byte	0x3f
	.zero		1


	//   ....[51]....
        /*9aec*/ 	.word	0x0003f500
        /*9af0*/ 	.word	0x00000003
        /*9af4*/ 	.word	0x00000000
        /*9af8*/ 	.short	0x010a
        /*9afa*/ 	.byte	0x3f
	.zero		1


	//   ....[52]....
        /*9afc*/ 	.word	0x0003f550
        /*9b00*/ 	.word	0x00000003
        /*9b04*/ 	.word	0x00000000
        /*9b08*/ 	.short	0x010a
        /*9b0a*/ 	.byte	0x3f
	.zero		1


	//   ....[53]....
        /*9b0c*/ 	.word	0x0003f5a0
        /*9b10*/ 	.word	0x00000003
        /*9b14*/ 	.word	0x00000000
        /*9b18*/ 	.short	0x010a
        /*9b1a*/ 	.byte	0x3f
	.zero		1


	//   ....[54]....
        /*9b1c*/ 	.word	0x0003f5f0
        /*9b20*/ 	.word	0x00000003
        /*9b24*/ 	.word	0x00000000
        /*9b28*/ 	.short	0x010a
        /*9b2a*/ 	.byte	0x3f
	.zero		1


	//   ....[55]....
        /*9b2c*/ 	.word	0x0003f640
        /*9b30*/ 	.word	0x00000003
        /*9b34*/ 	.word	0x00000000
        /*9b38*/ 	.short	0x010a
        /*9b3a*/ 	.byte	0x3f
	.zero		1


	//----- nvinfo : EIATTR_NUM_MBARRIERS
	.align		4
.L_30:
        /*9b3c*/ 	.byte	0x03, 0x38
        /*9b3e*/ 	.short	0x0018


	//----- nvinfo : EIATTR_EXIT_INSTR_OFFSETS
	.align		4
        /*9b40*/ 	.byte	0x04, 0x1c
        /*9b42*/ 	.short	(.L_32 - .L_31)


	//   ....[0]....
.L_31:
        /*9b44*/ 	.word	0x00000770


	//   ....[1]....
        /*9b48*/ 	.word	0x000010d0


	//   ....[2]....
        /*9b4c*/ 	.word	0x0003d620


	//   ....[3]....
        /*9b50*/ 	.word	0x0003dc90


	//   ....[4]....
        /*9b54*/ 	.word	0x0003f120


	//----- nvinfo : EIATTR_MAX_THREADS
	.align		4
.L_32:
        /*9b58*/ 	.byte	0x04, 0x05
        /*9b5a*/ 	.short	(.L_34 - .L_33)
.L_33:
        /*9b5c*/ 	.word	0x00000180
        /*9b60*/ 	.word	0x00000001
        /*9b64*/ 	.word	0x00000001


	//----- nvinfo : EIATTR_CRS_STACK_SIZE
	.align		4
.L_34:
        /*9b68*/ 	.byte	0x04, 0x1e
        /*9b6a*/ 	.short	(.L_36 - .L_35)
.L_35:
        /*9b6c*/ 	.word	0x00000000


	//----- nvinfo : EIATTR_CBANK_PARAM_SIZE
	.align		4
.L_36:
        /*9b70*/ 	.byte	0x03, 0x19
        /*9b72*/ 	.short	0x0470


	//----- nvinfo : EIATTR_PARAM_CBANK
	.align		4
        /*9b74*/ 	.byte	0x04, 0x0a
        /*9b76*/ 	.short	(.L_38 - .L_37)
	.align		4
.L_37:
        /*9b78*/ 	.word	index@(.nv.constant0._ZN7cutlass13device_kernelINS_4gemm6kernel13GemmUniversalIN4cute5tupleIJiiiiEEENS1_10collective13CollectiveMmaINS1_37MainloopSm90TmaGmmaWarpSpecializedFP8ILi11ENS5_IJNS4_1CILi1EEESB_SB_EEENS1_35KernelTmaWarpSpecializedCooperativeEEENS5_IJNSA_ILi384EEENSA_ILi256EEENSA_ILi32EEEEEENS_12float_e4m3_tENS5_IJlSB_lEEESJ_SK_NS4_8TiledMMAINS4_8MMA_AtomIJNS4_4SM904GMMA31MMA_64x256x32_F32E4M3E4M3_SS_TNILNSO_7ScaleInE1ELSQ_1EEEEEENS4_6LayoutINS5_IJNSA_ILi2EEESB_SB_EEENS5_IJSB_NSA_ILi0EEESW_EEEEENS5_IJNS4_10UnderscoreESZ_SZ_EEEEENS4_13SM90_TMA_LOADENS4_14ComposedLayoutINS4_7SwizzleILi1ELi4ELi3EEENS4_18smem_ptr_flag_bitsILi8EEENST_INS5_IJNSA_ILi8EEESH_EEENS5_IJSH_SB_EEEEEEEvNS4_8identityES12_S1C_vS1D_EENS_8epilogue10collective6detail29Sm90TmaWarpSpecializedAdapterINS1G_15DefaultEpilogueISJ_SK_SK_NS1F_6thread17LinearCombinationISJ_Li1EffLNS1K_9ScaleType4KindE0ELNS_15FloatRoundStyleE2ESJ_EENS1_15EpilogueDefaultEEEEEvvEEEEvNT_6ParamsE)
        /*9b7c*/ 	.short	0x0210
        /*9b7e*/ 	.short	0x0470


	//----- nvinfo : EIATTR_SW_WAR
	.align		4
.L_38:
        /*9b80*/ 	.byte	0x04, 0x36
        /*9b82*/ 	.short	(.L_40 - .L_39)
.L_39:
        /*9b84*/ 	.word	0x00000008
.L_40:


//--------------------- .nv.callgraph             --------------------------
	.section	.nv.callgraph,"",@"SHT_CUDA_CALLGRAPH"
	.align	4
	.sectionentsize	8
	.align		4
        /*0000*/ 	.word	0x00000000
	.align		4
        /*0004*/ 	.word	0xffffffff
	.align		4
        /*0008*/ 	.word	0x00000000
	.align		4
        /*000c*/ 	.word	0xfffffffe
	.align		4
        /*0010*/ 	.word	0x00000000
	.align		4
        /*0014*/ 	.word	0xfffffffd
	.align		4
        /*0018*/ 	.word	0x00000000
	.align		4
        /*001c*/ 	.word	0xfffffffc


//--------------------- .nv.constant4             --------------------------
	.section	.nv.constant4,"a",@progbits
	.align	8
	.align		8
.nv.constant4:
        /*0000*/ 	.dword	_ZN40_INTERNAL_17d621ff_4_k_cu_fa0c4173_136844cuda3std3__45__cpo5beginE
	.align		8
        /*0008*/ 	.dword	_ZN40_INTERNAL_17d621ff_4_k_cu_fa0c4173_136844cuda3std3__45__cpo3endE
	.align		8
        /*0010*/ 	.dword	_ZN40_INTERNAL_17d621ff_4_k_cu_fa0c4173_136844cuda3std3__45__cpo6cbeginE
	.align		8
        /*0018*/ 	.dword	_ZN40_INTERNAL_17d621ff_4_k_cu_fa0c4173_136844cuda3std3__45__cpo4cendE
	.align		8
        /*0020*/ 	.dword	_ZN40_INTERNAL_17d621ff_4_k_cu_fa0c4173_136844cuda3std3__442_GLOBAL__N__17d621ff_4_k_cu_fa0c4173_136846ignoreE
	.align		8
        /*0028*/ 	.dword	_ZN40_INTERNAL_17d621ff_4_k_cu_fa0c4173_136844cuda3std3__419piecewise_constructE
	.align		8
        /*0030*/ 	.dword	_ZN40_INTERNAL_17d621ff_4_k_cu_fa0c4173_136844cuda3std3__48in_placeE
	.align		8
        /*0038*/ 	.dword	_ZN40_INTERNAL_17d621ff_4_k_cu_fa0c4173_136844cuda3std6ranges3__45__cpo4swapE
	.align		8
        /*0040*/ 	.dword	_ZN40_INTERNAL_17d621ff_4_k_cu_fa0c4173_136844cuda3std6ranges3__45__cpo9iter_moveE
	.align		8
        /*0048*/ 	.dword	_ZN40_INTERNAL_17d621ff_4_k_cu_fa0c4173_136844cute7productE
	.align		8
        /*0050*/ 	.dword	_ZN40_INTERNAL_17d621ff_4_k_cu_fa0c4173_136844cute1_E


//--------------------- .text._ZN7cutlass13device_kernelINS_4gemm6kernel13GemmUniversalIN4cute5tupleIJiiiiEEENS1_10collective13CollectiveMmaINS1_37MainloopSm90TmaGmmaWarpSpecializedFP8ILi11ENS5_IJNS4_1CILi1EEESB_SB_EEENS1_35KernelTmaWarpSpecializedCooperativeEEENS5_IJNSA_ILi384EEENSA_ILi256EEENSA_ILi32EEEEEENS_12float_e4m3_tENS5_IJlSB_lEEESJ_SK_NS4_8TiledMMAINS4_8MMA_AtomIJNS4_4SM904GMMA31MMA_64x256x32_F32E4M3E4M3_SS_TNILNSO_7ScaleInE1ELSQ_1EEEEEENS4_6LayoutINS5_IJNSA_ILi2EEESB_SB_EEENS5_IJSB_NSA_ILi0EEESW_EEEEENS5_IJNS4_10UnderscoreESZ_SZ_EEEEENS4_13SM90_TMA_LOADENS4_14ComposedLayoutINS4_7SwizzleILi1ELi4ELi3EEENS4_18smem_ptr_flag_bitsILi8EEENST_INS5_IJNSA_ILi8EEESH_EEENS5_IJSH_SB_EEEEEEEvNS4_8identityES12_S1C_vS1D_EENS_8epilogue10collective6detail29Sm90TmaWarpSpecializedAdapterINS1G_15DefaultEpilogueISJ_SK_SK_NS1F_6thread17LinearCombinationISJ_Li1EffLNS1K_9ScaleType4KindE0ELNS_15FloatRoundStyleE2ESJ_EENS1_15EpilogueDefaultEEEEEvvEEEEvNT_6ParamsE --------------------------
	.section	.text._ZN7cutlass13device_kernelINS_4gemm6kernel13GemmUniversalIN4cute5tupleIJiiiiEEENS1_10collective13CollectiveMmaINS1_37MainloopSm90TmaGmmaWarpSpecializedFP8ILi11ENS5_IJNS4_1CILi1EEESB_SB_EEENS1_35KernelTmaWarpSpecializedCooperativeEEENS5_IJNSA_ILi384EEENSA_ILi256EEENSA_ILi32EEEEEENS_12float_e4m3_tENS5_IJlSB_lEEESJ_SK_NS4_8TiledMMAINS4_8MMA_AtomIJNS4_4SM904GMMA31MMA_64x256x32_F32E4M3E4M3_SS_TNILNSO_7ScaleInE1ELSQ_1EEEEEENS4_6LayoutINS5_IJNSA_ILi2EEESB_SB_EEENS5_IJSB_NSA_ILi0EEESW_EEEEENS5_IJNS4_10UnderscoreESZ_SZ_EEEEENS4_13SM90_TMA_LOADENS4_14ComposedLayoutINS4_7SwizzleILi1ELi4ELi3EEENS4_18smem_ptr_flag_bitsILi8EEENST_INS5_IJNSA_ILi8EEESH_EEENS5_IJSH_SB_EEEEEEEvNS4_8identityES12_S1C_vS1D_EENS_8epilogue10collective6detail29Sm90TmaWarpSpecializedAdapterINS1G_15DefaultEpilogueISJ_SK_SK_NS1F_6thread17LinearCombinationISJ_Li1EffLNS1K_9ScaleType4KindE0ELNS_15FloatRoundStyleE2ESJ_EENS1_15EpilogueDefaultEEEEEvvEEEEvNT_6ParamsE,"ax",@progbits
	.align	128
.text._ZN7cutlass13device_kernelINS_4gemm6kernel13GemmUniversalIN4cute5tupleIJiiiiEEENS1_10collective13CollectiveMmaINS1_37MainloopSm90TmaGmmaWarpSpecializedFP8ILi11ENS5_IJNS4_1CILi1EEESB_SB_EEENS1_35KernelTmaWarpSpecializedCooperativeEEENS5_IJNSA_ILi384EEENSA_ILi256EEENSA_ILi32EEEEEENS_12float_e4m3_tENS5_IJlSB_lEEESJ_SK_NS4_8TiledMMAINS4_8MMA_AtomIJNS4_4SM904GMMA31MMA_64x256x32_F32E4M3E4M3_SS_TNILNSO_7ScaleInE1ELSQ_1EEEEEENS4_6LayoutINS5_IJNSA_ILi2EEESB_SB_EEENS5_IJSB_NSA_ILi0EEESW_EEEEENS5_IJNS4_10UnderscoreESZ_SZ_EEEEENS4_13SM90_TMA_LOADENS4_14ComposedLayoutINS4_7SwizzleILi1ELi4ELi3EEENS4_18smem_ptr_flag_bitsILi8EEENST_INS5_IJNSA_ILi8EEESH_EEENS5_IJSH_SB_EEEEEEEvNS4_8identityES12_S1C_vS1D_EENS_8epilogue10collective6detail29Sm90TmaWarpSpecializedAdapterINS1G_15DefaultEpilogueISJ_SK_SK_NS1F_6thread17LinearCombinationISJ_Li1EffLNS1K_9ScaleType4KindE0ELNS_15FloatRoundStyleE2ESJ_EENS1_15EpilogueDefaultEEEEEvvEEEEvNT_6ParamsE:
        .type           _ZN7cutlass13device_kernelINS_4gemm6kernel13GemmUniversalIN4cute5tupleIJiiiiEEENS1_10collective13CollectiveMmaINS1_37MainloopSm90TmaGmmaWarpSpecializedFP8ILi11ENS5_IJNS4_1CILi1EEESB_SB_EEENS1_35KernelTmaWarpSpecializedCooperativeEEENS5_IJNSA_ILi384EEENSA_ILi256EEENSA_ILi32EEEEEENS_12float_e4m3_tENS5_IJlSB_lEEESJ_SK_NS4_8TiledMMAINS4_8MMA_AtomIJNS4_4SM904GMMA31MMA_64x256x32_F32E4M3E4M3_SS_TNILNSO_7ScaleInE1ELSQ_1EEEEEENS4_6LayoutINS5_IJNSA_ILi2EEESB_SB_EEENS5_IJSB_NSA_ILi0EEESW_EEEEENS5_IJNS4_10UnderscoreESZ_SZ_EEEEENS4_13SM90_TMA_LOADENS4_14ComposedLayoutINS4_7SwizzleILi1ELi4ELi3EEENS4_18smem_ptr_flag_bitsILi8EEENST_INS5_IJNSA_ILi8EEESH_EEENS5_IJSH_SB_EEEEEEEvNS4_8identityES12_S1C_vS1D_EENS_8epilogue10collective6detail29Sm90TmaWarpSpecializedAdapterINS1G_15DefaultEpilogueISJ_SK_SK_NS1F_6thread17LinearCombinationISJ_Li1EffLNS1K_9ScaleType4KindE0ELNS_15FloatRoundStyleE2ESJ_EENS1_15EpilogueDefaultEEEEEvvEEEEvNT_6ParamsE,@function
        .size           _ZN7cutlass13device_kernelINS_4gemm6kernel13GemmUniversalIN4cute5tupleIJiiiiEEENS1_10collective13CollectiveMmaINS1_37MainloopSm90TmaGmmaWarpSpecializedFP8ILi11ENS5_IJNS4_1CILi1EEESB_SB_EEENS1_35KernelTmaWarpSpecializedCooperativeEEENS5_IJNSA_ILi384EEENSA_ILi256EEENSA_ILi32EEEEEENS_12float_e4m3_tENS5_IJlSB_lEEESJ_SK_NS4_8TiledMMAINS4_8MMA_AtomIJNS4_4SM904GMMA31MMA_64x256x32_F32E4M3E4M3_SS_TNILNSO_7ScaleInE1ELSQ_1EEEEEENS4_6LayoutINS5_IJNSA_ILi2EEESB_SB_EEENS5_IJSB_NSA_ILi0EEESW_EEEEENS5_IJNS4_10UnderscoreESZ_SZ_EEEEENS4_13SM90_TMA_LOADENS4_14ComposedLayoutINS4_7SwizzleILi1ELi4ELi3EEENS4_18smem_ptr_flag_bitsILi8EEENST_INS5_IJNSA_ILi8EEESH_EEENS5_IJSH_SB_EEEEEEEvNS4_8identityES12_S1C_vS1D_EENS_8epilogue10collective6detail29Sm90TmaWarpSpecializedAdapterINS1G_15DefaultEpilogueISJ_SK_SK_NS1F_6thread17LinearCombinationISJ_Li1EffLNS1K_9ScaleType4KindE0ELNS_15FloatRoundStyleE2ESJ_EENS1_15EpilogueDefaultEEEEEvvEEEEvNT_6ParamsE,(.L_x_90 - _ZN7cutlass13device_kernelINS_4gemm6kernel13GemmUniversalIN4cute5tupleIJiiiiEEENS1_10collective13CollectiveMmaINS1_37MainloopSm90TmaGmmaWarpSpecializedFP8ILi11ENS5_IJNS4_1CILi1EEESB_SB_EEENS1_35KernelTmaWarpSpecializedCooperativeEEENS5_IJNSA_ILi384EEENSA_ILi256EEENSA_ILi32EEEEEENS_12float_e4m3_tENS5_IJlSB_lEEESJ_SK_NS4_8TiledMMAINS4_8MMA_AtomIJNS4_4SM904GMMA31MMA_64x256x32_F32E4M3E4M3_SS_TNILNSO_7ScaleInE1ELSQ_1EEEEEENS4_6LayoutINS5_IJNSA_ILi2EEESB_SB_EEENS5_IJSB_NSA_ILi0EEESW_EEEEENS5_IJNS4_10UnderscoreESZ_SZ_EEEEENS4_13SM90_TMA_LOADENS4_14ComposedLayoutINS4_7SwizzleILi1ELi4ELi3EEENS4_18smem_ptr_flag_bitsILi8EEENST_INS5_IJNSA_ILi8EEESH_EEENS5_IJSH_SB_EEEEEEEvNS4_8identityES12_S1C_vS1D_EENS_8epilogue10collective6detail29Sm90TmaWarpSpecializedAdapterINS1G_15DefaultEpilogueISJ_SK_SK_NS1F_6thread17LinearCombinationISJ_Li1EffLNS1K_9ScaleType4KindE0ELNS_15FloatRoundStyleE2ESJ_EENS1_15EpilogueDefaultEEEEEvvEEEEvNT_6ParamsE)
        .other          _ZN7cutlass13device_kernelINS_4gemm6kernel13GemmUniversalIN4cute5tupleIJiiiiEEENS1_10collective13CollectiveMmaINS1_37MainloopSm90TmaGmmaWarpSpecializedFP8ILi11ENS5_IJNS4_1CILi1EEESB_SB_EEENS1_35KernelTmaWarpSpecializedCooperativeEEENS5_IJNSA_ILi384EEENSA_ILi256EEENSA_ILi32EEEEEENS_12float_e4m3_tENS5_IJlSB_lEEESJ_SK_NS4_8TiledMMAINS4_8MMA_AtomIJNS4_4SM904GMMA31MMA_64x256x32_F32E4M3E4M3_SS_TNILNSO_7ScaleInE1ELSQ_1EEEEEENS4_6LayoutINS5_IJNSA_ILi2EEESB_SB_EEENS5_IJSB_NSA_ILi0EEESW_EEEEENS5_IJNS4_10UnderscoreESZ_SZ_EEEEENS4_13SM90_TMA_LOADENS4_14ComposedLayoutINS4_7SwizzleILi1ELi4ELi3EEENS4_18smem_ptr_flag_bitsILi8EEENST_INS5_IJNSA_ILi8EEESH_EEENS5_IJSH_SB_EEEEEEEvNS4_8identityES12_S1C_vS1D_EENS_8epilogue10collective6detail29Sm90TmaWarpSpecializedAdapterINS1G_15DefaultEpilogueISJ_SK_SK_NS1F_6thread17LinearCombinationISJ_Li1EffLNS1K_9ScaleType4KindE0ELNS_15FloatRoundStyleE2ESJ_EENS1_15EpilogueDefaultEEEEEvvEEEEvNT_6ParamsE,@"STO_CUDA_ENTRY STV_DEFAULT"
_ZN7cutlass13device_kernelINS_4gemm6kernel13GemmUniversalIN4cute5tupleIJiiiiEEENS1_10collective13CollectiveMmaINS1_37MainloopSm90TmaGmmaWarpSpecializedFP8ILi11ENS5_IJNS4_1CILi1EEESB_SB_EEENS1_35KernelTmaWarpSpecializedCooperativeEEENS5_IJNSA_ILi384EEENSA_ILi256EEENSA_ILi32EEEEEENS_12float_e4m3_tENS5_IJlSB_lEEESJ_SK_NS4_8TiledMMAINS4_8MMA_AtomIJNS4_4SM904GMMA31MMA_64x256x32_F32E4M3E4M3_SS_TNILNSO_7ScaleInE1ELSQ_1EEEEEENS4_6LayoutINS5_IJNSA_ILi2EEESB_SB_EEENS5_IJSB_NSA_ILi0EEESW_EEEEENS5_IJNS4_10UnderscoreESZ_SZ_EEEEENS4_13SM90_TMA_LOADENS4_14ComposedLayoutINS4_7SwizzleILi1ELi4ELi3EEENS4_18smem_ptr_flag_bitsILi8EEENST_INS5_IJNSA_ILi8EEESH_EEENS5_IJSH_SB_EEEEEEEvNS4_8identityES12_S1C_vS1D_EENS_8epilogue10collective6detail29Sm90TmaWarpSpecializedAdapterINS1G_15DefaultEpilogueISJ_SK_SK_NS1F_6thread17LinearCombinationISJ_Li1EffLNS1K_9ScaleType4KindE0ELNS_15FloatRoundStyleE2ESJ_EENS1_15EpilogueDefaultEEEEEvvEEEEvNT_6ParamsE:
[----:B------:R-:W0:Y:S02]  /*0000*/  LDC R1, c[0x0][0x28] ;  /* 0x00000a00ff017b82 */ /* 0x000e240000000800 */
[----:B0-----:R-:W-:Y:S01]  /*0010*/  VIADD R1, R1, 0xfffff380 ;  /* 0xfffff38001017836 */ /* 0x001fe20000000000 */
[----:B------:R-:W0:Y:S01]  /*0020*/  S2R R2, SR_TID.X ;  /* 0x0000000000027919 */ /* 0x000e220000002100 */
[----:B------:R-:W-:Y:S01]  /*0030*/  ELECT P0, URZ, PT ;  /* 0x00000000003f782f */ /* 0x000fe20003800000 */
[----:B------:R-:W-:Y:S01]  /*0040*/  BSSY B0, `(.L_x_0) ;  /* 0x0000015000007945 */ /* 0x000fe20003800000 */
[--C-:B0-----:R-:W-:Y:S02]  /*0050*/  SHF.R.U32.HI R0, RZ, 0x5, R2.reuse ;  /* 0x00000005ff007819 */ /* 0x101fe40000011602 */
[----:B------:R-:W-:-:S03]  /*0060*/  SHF.R.U32.HI R2, RZ, 0x7, R2 ;  /* 0x00000007ff027819 */ /* 0x000fc60000011602 */
[----:B------:R-:W0:Y:S04]  /*0070*/  SHFL.IDX PT, R3, R0, RZ, 0x1f ;  /* 0x00001fff00037589 */ /* 0x000e2800000e0000 */
[----:B------:R-:W1:Y:S01]  /*0080*/  SHFL.IDX PT, R2, R2, RZ, 0x1f ;  /* 0x00001fff02027589 */ /* 0x000e6200000e0000 */
[----:B0-----:R-:W-:Y:S02]  /*0090*/  R2UR UR4, R3 ;  /* 0x00000000030472ca */ /* 0x001fe400000e0000 */
[----:B-1----:R-:W-:-:S11]  /*00a0*/  R2UR UR6, R2 ;  /* 0x00000000020672ca */ /* 0x002fd600000e0000 */
[----:B------:R-:W-:Y:S02]  /*00b0*/  USHF.R.S32.HI UR5, URZ, 0x1f, UR4 ;  /* 0x0000001f3f057899 */ /* 0x000fe40008011404 */
[----:B------:R-:W-:Y:S02]  /*00c0*/  ISETP.NE.OR P0, PT, RZ, UR4, !P0 ;  /* 0x00000004ff007c0c */ /* 0x000fe4000c705670 */
[----:B------:R-:W-:-:S04]  /*00d0*/  ULEA.HI UR5, UR5, UR4, URZ, 0x2 ;  /* 0x0000000405057291 */ /* 0x000fc8000f8f103f */
[----:B------:R-:W-:-:S04]  /*00e0*/  ULOP3.LUT UR5, UR5, 0xfffffffc, URZ, 0xc0, !UPT ;  /* 0xfffffffc05057892 */ /* 0x000fc8000f8ec03f */
[----:B------:R-:W-:-:S03]  /*00f0*/  UIADD3 UR8, UR4, -UR5, URZ ;  /* 0x8000000504087290 */ /* 0x000fc6000fffe03f */
[----:B------:R-:W-:Y:S09]  /*0100*/  @P0 BRA `(.L_x_1) ;  /* 0x0000000000200947 */ /* 0x000ff20003800000 */
[----:B------:R-:W-:Y:S02]  /*0110*/  ULDC.64 UR4, c[0x0][0x198] ;  /* 0x0000660000047ab9 */ /* 0x000fe40000000a00 */
[----:B------:R-:W-:Y:S02]  /*0120*/  UIADD3 UR10, UP0, UR4, 0xf0, URZ ;  /* 0x000000f0040a7890 */ /* 0x000fe4000ff1e03f */
[----:B------:R-:W-:Y:S02]  /*0130*/  UIADD3 UR4, UP1, UR4, 0x1f0, URZ ;  /* 0x000001f004047890 */ /* 0x000fe4000ff3e03f */
[----:B------:R-:W-:Y:S02]  /*0140*/  UIADD3.X UR11, URZ, UR5, URZ, UP0, !UPT ;  /* 0x000000053f0b7290 */ /* 0x000fe400087fe43f */
[----:B------:R-:W-:-:S07]  /*0150*/  UIADD3.X UR5, URZ, UR5, URZ, UP1, !UPT ;  /* 0x000000053f057290 */ /* 0x000fce0008ffe43f */
[----:B------:R0:W-:Y:S02]  /*0160*/  UTMACCTL.PF [UR10] ;  /* 0x000000000a0079b9 */ /* 0x0001e40008040000 */
[----:B------:R0:W-:Y:S02]  /*0170*/  UTMACCTL.PF [UR4] ;  /* 0x00000000040079b9 */ /* 0x0001e40008040000 */
[----:B0-----:R-:W-:Y:S01]  /*0180*/  NOP ;  /* 0x0000000000007918 */ /* 0x001fe20000000000 */
.L_x_1:
[----:B------:R-:W-:Y:S05]  /*0190*/  BSYNC B0 ;  /* 0x0000000000007941 */ /* 0x000fea0003800000 */
.L_x_0:
[----:B------:R-:W0:Y:S01]  /*01a0*/  SHFL.IDX PT, R2, R0, RZ, 0x1f ;  /* 0x00001fff00027589 */ /* 0x000e2200000e0000 */
[----:B------:R-:W-:Y:S01]  /*01b0*/  UISETP.NE.AND UP0, UPT, UR8, 0x3, UPT ;  /* 0x000000030800788c */ /* 0x000fe2000bf05270 */
[----:B------:R-:W-:Y:S01]  /*01c0*/  ISETP.NE.AND P1, PT, RZ, UR6, PT ;  /* 0x00000006ff007c0c */ /* 0x000fe2000bf25270 */
[----:B------:R-:W-:Y:S02]  /*01d0*/  UIADD3 UR10, UR6, -0x1, URZ ;  /* 0xffffffff060a7890 */ /* 0x000fe4000fffe03f */
[----:B------:R-:W-:Y:S02]  /*01e0*/  UISETP.EQ.OR UP0, UPT, UR8, URZ, !UP0 ;  /* 0x0000003f0800728c */ /* 0x000fe4000c702670 */
[----:B------:R-:W-:Y:S02]  /*01f0*/  UISETP.GE.U32.AND UP1, UPT, UR10, 0x2, UPT ;  /* 0x000000020a00788c */ /* 0x000fe4000bf26070 */
[----:B------:R-:W-:-:S04]  /*0200*/  UISETP.EQ.AND UP0, UPT, UR6, URZ, UP0 ;  /* 0x0000003f0600728c */ /* 0x000fc80008702270 */
[----:B------:R-:W-:-:S04]  /*0210*/  USEL UR13, URZ, 0x1, !UP0 ;  /* 0x000000013f0d7887 */ /* 0x000fc8000c000000 */
[----:B------:R-:W-:Y:S01]  /*0220*/  USEL UR13, UR13, 0x2, UP1 ;  /* 0x000000020d0d7887 */ /* 0x000fe20008800000 */
[----:B0-----:R-:W-:-:S13]  /*0230*/  ISETP.NE.AND P0, PT, R2, RZ, PT ;  /* 0x000000ff0200720c */ /* 0x001fda0003f05270 */
[----:B------:R-:W-:Y:S05]  /*0240*/  @P0 BRA `(.L_x_2) ;  /* 0x00000000009c0947 */ /* 0x000fea0003800000 */
[----:B------:R-:W-:Y:S01]  /*0250*/  ELECT P0, URZ, PT ;  /* 0x00000000003f782f */ /* 0x000fe20003800000 */
[----:B------:R-:W-:-:S12]  /*0260*/  BSSY B0, `(.L_x_2) ;  /* 0x0000025000007945 */ /* 0x000fd80003800000 */
[----:B------:R-:W-:Y:S05]  /*0270*/  @!P0 BRA `(.L_x_3) ;  /* 0x00000000008c8947 */ /* 0x000fea0003800000 */
[----:B------:R-:W0:Y:S01]  /*0280*/  S2UR UR9, SR_CgaCtaId ;  /* 0x00000000000979c3 */ /* 0x000e220000008800 */
[----:B------:R-:W-:Y:S01]  /*0290*/  UMOV UR4, 0x400 ;  /* 0x0000040000047882 */ /* 0x000fe20000000000 */
[----:B------:R-:W-:Y:S01]  /*02a0*/  UMOV UR5, 0x1 ;  /* 0x0000000100057882 */ /* 0x000fe20000000000 */
[----:B------:R-:W-:Y:S02]  /*02b0*/  UMOV UR6, 0x100 ;  /* 0x0000010000067882 */ /* 0x000fe40000000000 */
[----:B------:R-:W-:-:S04]  /*02c0*/  UIADD3 UR6, -UR6, 0x100000, URZ ;  /* 0x0010000006067890 */ /* 0x000fc8000fffe13f */
[----:B------:R-:W-:Y:S02]  /*02d0*/  USHF.L.U32 UR7, UR6, 0xb, URZ ;  /* 0x0000000b06077899 */ /* 0x000fe4000800063f */
[----:B------:R-:W-:Y:S02]  /*02e0*/  USHF.L.U32 UR6, UR6, 0x1, URZ ;  /* 0x0000000106067899 */ /* 0x000fe4000800063f */
[----:B0-----:R-:W-:Y:S02]  /*02f0*/  ULEA UR9, UR9, UR4, 0x18 ;  /* 0x0000000409097291 */ /* 0x001fe4000f8ec03f */
[----:B------:R-:W-:-:S04]  /*0300*/  UIADD3 UR4, -UR5, 0x100000, URZ ;  /* 0x0010000005047890 */ /* 0x000fc8000fffe13f */
[----:B------:R-:W-:Y:S02]  /*0310*/  USHF.L.U32 UR5, UR4, 0xb, URZ ;  /* 0x0000000b04057899 */ /* 0x000fe4000800063f */
[----:B------:R-:W-:Y:S01]  /*0320*/  USHF.L.U32 UR4, UR4, 0x1, URZ ;  /* 0x0000000104047899 */ /* 0x000fe2000800063f */
[----:B------:R-:W0:Y:S11]  /*0330*/  FENCE.VIEW.ASYNC.S ;  /* 0x00000000000073c6 */ /* 0x000e360000000000 */
[----:B0-----:R0:W1:Y:S01]  /*0340*/  SYNCS.EXCH.64 URZ, [UR9], UR4 ;  /* 0x00000004093f75b2 */ /* 0x0010620008000100 */
[----:B------:R0:W2:Y:S01]  /*0350*/  SYNCS.EXCH.64 URZ, [UR9+0x58], UR6 ;  /* 0x00005806093f75b2 */ /* 0x0000a20008000100 */
[----:B------:R0:W3:Y:S01]  /*0360*/  SYNCS.EXCH.64 URZ, [UR9+0x8], UR4 ;  /* 0x00000804093f75b2 */ /* 0x0000e20008000100 */
[----:B------:R0:W4:Y:S01]  /*0370*/  SYNCS.EXCH.64 URZ, [UR9+0x60], UR6 ;  /* 0x00006006093f75b2 */ /* 0x0001220008000100 */
[----:B------:R0:W0:Y:S01]  /*0380*/  SYNCS.EXCH.64 URZ, [UR9+0x10], UR4 ;  /* 0x00001004093f75b2 */ /* 0x0000220008000100 */
        /* <DEDUP_REMOVED lines=17> */
[----:B------:R-:W-:Y:S01]  /*04a0*/  NOP ;  /* 0x0000000000007918 */ /* 0x000fe20000000000 */
.L_x_3:
[----:B0-----:R-:W-:Y:S05]  /*04b0*/  BSYNC B0 ;  /* 0x0000000000007941 */ /* 0x001fea0003800000 */
.L_x_2:
[----:B------:R-:W0:Y:S01]  /*04c0*/  SHFL.IDX PT, R0, R0, RZ, 0x1f ;  /* 0x00001fff00007589 */ /* 0x000e2200000e0000 */
[----:B------:R-:W5:Y:S01]  /*04d0*/  LDC R2, c[0x0][0x65c] ;  /* 0x00019700ff027b82 */ /* 0x000f620000000800 */
[----:B------:R-:W-:Y:S01]  /*04e0*/  ELECT P0, URZ, PT ;  /* 0x00000000003f782f */ /* 0x000fe20003800000 */
[----:B------:R-:W-:Y:S01]  /*04f0*/  IMAD.MOV.U32 R3, RZ, RZ, RZ ;  /* 0x000000ffff037224 */ /* 0x000fe200078e00ff */
[----:B------:R-:W-:Y:S01]  /*0500*/  UMOV UR4, 0x20 ;  /* 0x0000002000047882 */ /* 0x000fe20000000000 */
[----:B------:R-:W-:Y:S01]  /*0510*/  NOP ;  /* 0x0000000000007918 */ /* 0x000fe20000000000 */
[----:B------:R-:W-:Y:S01]  /*0520*/  NOP ;  /* 0x0000000000007918 */ /* 0x000fe20000000000 */
[----:B------:R-:W-:Y:S02]  /*0530*/  LOP3.LUT R5, R5, 0xfffdffff, RZ, 0xc0, !PT ;  /* 0xfffdffff05057812 */ /* 0x000fe400078ec0ff */
[----:B0-----:R-:W-:Y:S02]  /*0540*/  ISETP.NE.OR P0, PT, R0, RZ, !P0 ;  /* 0x000000ff0000720c */ /* 0x001fe40004705670 */
[----:B-----5:R-:W-:Y:S01]  /*0550*/  ISETP.NE.AND P2, PT, R2, 0x1, PT ;  /* 0x000000010200780c */ /* 0x020fe20003f45270 */
[----:B------:R-:W0:Y:S01]  /*0560*/  S2R R0, SR_CTAID.Y ;  /* 0x0000000000007919 */ /* 0x000e220000002600 */
[----:B------:R-:W5:Y:S09]  /*0570*/  S2R R2, SR_CTAID.X ;  /* 0x0000000000027919 */ /* 0x000f720000002500 */
[----:B------:R-:W-:Y:S01]  /*0580*/  VOTEU.ALL UP0, P0 ;  /* 0x00000000003f7886 */ /* 0x000fe20000000000 */
[----:B------:R-:W-:Y:S01]  /*0590*/  VOTEU.ALL UP1, P0 ;  /* 0x00000000003f7886 */ /* 0x000fe20000020000 */
[----:B------:R-:W5:Y:S01]  /*05a0*/  @P2 LDC R9, c[0x0][0x10] ;  /* 0x00000400ff092b82 */ /* 0x000f620000000800 */
[----:B------:R-:W-:Y:S01]  /*05b0*/  @P2 IMAD.MOV.U32 R7, RZ, RZ, RZ ;  /* 0x000000ffff072224 */ /* 0x000fe200078e00ff */
[----:B------:R-:W-:Y:S01]  /*05c0*/  @P2 LOP3.LUT R5, R5, 0x20000, RZ, 0xfc, !PT ;  /* 0x0002000005052812 */ /* 0x000fe200078efcff */
[----:B------:R-:W-:Y:S01]  /*05d0*/  @P2 IMAD.MOV.U32 R13, RZ, RZ, RZ ;  /* 0x000000ffff0d2224 */ /* 0x000fe200078e00ff */
[----:B------:R-:W-:Y:S01]  /*05e0*/  @!UP0 UMOV UR6, 0x400 ;  /* 0x0000040000068882 */ /* 0x000fe20000000000 */
[----:B------:R-:W-:-:S04]  /*05f0*/  @!UP0 UIADD3 UR4, -UR4, 0x100000, URZ ;  /* 0x0010000004048890 */ /* 0x000fc8000fffe13f */
[----:B------:R-:W-:Y:S02]  /*0600*/  @!UP0 USHF.L.U32 UR5, UR4, 0xb, URZ ;  /* 0x0000000b04058899 */ /* 0x000fe4000800063f */
[----:B------:R-:W-:Y:S01]  /*0610*/  @!UP0 USHF.L.U32 UR4, UR4, 0x1, URZ ;  /* 0x0000000104048899 */ /* 0x000fe2000800063f */
[----:B------:R-:W1:Y:S08]  /*0620*/  @!P2 LDC R11, c[0x0][0xc] ;  /* 0x00000300ff0bab82 */ /* 0x000e700000000800 */
[----:B------:R-:W2:Y:S01]  /*0630*/  @!UP0 S2UR UR7, SR_CgaCtaId ;  /* 0x00000000000789c3 */ /* 0x000ea20000008800 */
[----:B0-----:R-:W-:-:S04]  /*0640*/  @P2 IMAD.MOV.U32 R6, RZ, RZ, R0 ;  /* 0x000000ffff062224 */ /* 0x001fc800078e0000 */
[----:B-----5:R-:W-:-:S04]  /*0650*/  @P2 IMAD.WIDE.U32 R8, R2, R9, R6 ;  /* 0x0000000902082225 */ /* 0x020fc800078e0006 */
[----:B------:R-:W-:Y:S02]  /*0660*/  @P2 IMAD.MOV.U32 R10, RZ, RZ, R8 ;  /* 0x000000ffff0a2224 */ /* 0x000fe400078e0008 */
[----:B------:R-:W-:Y:S02]  /*0670*/  @P2 IMAD.IADD R12, R9, 0x1, R13 ;  /* 0x00000001090c2824 */ /* 0x000fe400078e020d */
[----:B-1----:R-:W-:-:S04]  /*0680*/  @!P2 IMAD.WIDE.U32 R6, R11, R0, R2 ;  /* 0x000000000b06a225 */ /* 0x002fc800078e0002 */
[----:B------:R-:W-:Y:S02]  /*0690*/  @!P2 IMAD.MOV.U32 R10, RZ, RZ, R6 ;  /* 0x000000ffff0aa224 */ /* 0x000fe400078e0006 */
[----:B------:R-:W-:Y:S01]  /*06a0*/  @!P2 IMAD.MOV.U32 R12, RZ, RZ, R7 ;  /* 0x000000ffff0ca224 */ /* 0x000fe200078e0007 */
[----:B--2---:R-:W-:Y:S02]  /*06b0*/  @!UP0 ULEA UR6, UR7, UR6, 0x18 ;  /* 0x0000000607068291 */ /* 0x004fe4000f8ec03f */
[----:B------:R0:W-:Y:S01]  /*06c0*/  STL [R1+0x878], R10 ;  /* 0x0008780a01007387 */ /* 0x0001e20000100800 */
[----:B------:R-:W-:-:S03]  /*06d0*/  VOTEU.ALL UP0, P0 ;  /* 0x00000000003f7886 */ /* 0x000fc60000000000 */
[----:B------:R0:W-:Y:S04]  /*06e0*/  STL [R1+0x874], R12 ;  /* 0x0008740c01007387 */ /* 0x0001e80000100800 */
[----:B------:R-:W1:Y:S02]  /*06f0*/  FENCE.VIEW.ASYNC.S ;  /* 0x00000000000073c6 */ /* 0x000e640000000000 */
[----:B-1----:R0:W3:Y:S01]  /*0700*/  @!UP0 SYNCS.EXCH.64 URZ, [UR6+0xc0], UR4 ;  /* 0x0000c004063f85b2 */ /* 0x0020e20008000100 */
[----:B------:R0:W3:Y:S01]  /*0710*/  @!UP1 SYNCS.EXCH.64 URZ, [UR6+0xc8], UR4 ;  /* 0x0000c804063f95b2 */ /* 0x0000e20008000100 */
[----:B------:R-:W-:Y:S01]  /*0720*/  NOP ;  /* 0x0000000000007918 */ /* 0x000fe20000000000 */
[----:B---34-:R-:W-:Y:S06]  /*0730*/  BAR.SYNC.DEFER_BLOCKING 0x0 ;  /* 0x0000000000007b1d */ /* 0x018fec0000010000 */
[----:B0-----:R-:W-:Y:S05]  /*0740*/  @!P1 BRA `(.L_x_4) ;  /* 0x000003cc00b89947 */ /* 0x001fea0003800000 */
[----:B------:R-:W-:-:S06]  /*0750*/  UISETP.GT.U32.AND UP0, UPT, UR10, 0x1, UPT ;  /* 0x000000010a00788c */ /* 0x000fcc000bf04070 */
[----:B------:R-:W-:-:S13]  /*0760*/  PLOP3.LUT P0, PT, PT, PT, UP0, 0x80, 0x0 ;  /* 0x000000000000781c */ /* 0x000fda0003f0f008 */
[----:B------:R-:W-:Y:S05]  /*0770*/  @P0 EXIT ;  /* 0x000000000000094d */ /* 0x000fea0003800000 */
[----:B------:R-:W-:Y:S01]  /*0780*/  IMAD.MOV.U32 R7, RZ, RZ, -0x1 ;  /* 0xffffffffff077424 */ /* 0x000fe200078e00ff */
[----:B------:R-:W-:Y:S01]  /*0790*/  ULDC.64 UR4, c[0x0][0x650] ;  /* 0x0001940000047ab9 */ /* 0x000fe20000000a00 */
[----:B------:R-:W-:Y:S01]  /*07a0*/  IMAD.MOV.U32 R6, RZ, RZ, -0x1 ;  /* 0xffffffffff067424 */ /* 0x000fe200078e00ff */
[----:B------:R-:W-:Y:S01]  /*07b0*/  ISETP.GE.U32.AND P0, PT, R10, UR4, PT ;  /* 0x000000040a007c0c */ /* 0x000fe2000bf06070 */
[----:B------:R-:W-:Y:S01]  /*07c0*/  UMOV UR10, 0xffffffff ;  /* 0xffffffff000a7882 */ /* 0x000fe20000000000 */
[----:B------:R0:W-:Y:S01]  /*07d0*/  STL [R1+0x870], R7 ;  /* 0x0008700701007387 */ /* 0x0001e20000100800 */
[----:B------:R-:W-:Y:S02]  /*07e0*/  PRMT R4, RZ, 0x7610, R4 ;  /* 0x00007610ff047816 */ /* 0x000fe40000000004 */
[----:B------:R-:W-:Y:S01]  /*07f0*/  ISETP.GE.U32.AND.EX P0, PT, R12, UR5, PT, P0 ;  /* 0x000000050c007c0c */ /* 0x000fe2000bf06100 */
[----:B------:R0:W-:-:S12]  /*0800*/  STL [R1+0x86c], R6 ;  /* 0x00086c0601007387 */ /* 0x0001d80000100800 */
[----:B0-----:R-:W-:Y:S05]  /*0810*/  @P0 BRA `(.L_x_5) ;  /* 0x00000004006c0947 */ /* 0x001fea0003800000 */
[----:B------:R-:W-:Y:S01]  /*0820*/  ULDC.64 UR14, c[0x0][0x628] ;  /* 0x00018a00000e7ab9 */ /* 0x000fe20000000a00 */
[----:B------:R-:W0:Y:S01]  /*0830*/  LDC.64 R14, c[0x0][0x620] ;  /* 0x00018800ff0e7b82 */ /* 0x000e220000000a00 */
[----:B------:R-:W-:Y:S01]  /*0840*/  ISETP.NE.U32.AND P0, PT, RZ, UR14, PT ;  /* 0x0000000eff007c0c */ /* 0x000fe2000bf05070 */
[----:B------:R-:W-:Y:S01]  /*0850*/  ULDC UR11, c[0x0][0x630] ;  /* 0x00018c00000b7ab9 */ /* 0x000fe20000000800 */
[----:B------:R-:W-:Y:S02]  /*0860*/  R2UR UR4, R10 ;  /* 0x000000000a0472ca */ /* 0x000fe400000e0000 */
[----:B------:R-:W-:Y:S02]  /*0870*/  ISETP.NE.AND.EX P0, PT, RZ, UR15, PT, P0 ;  /* 0x0000000fff007c0c */ /* 0x000fe4000bf05300 */
[----:B------:R-:W-:-:S11]  /*0880*/  R2UR UR5, R12 ;  /* 0x000000000c0572ca */ /* 0x000fd600000e0000 */
[----:B------:R-:W-:Y:S05]  /*0890*/  @!P0 BRA `(.L_x_6) ;  /* 0x0000000000308947 */ /* 0x000fea0003800000 */
[----:B------:R-:W-:Y:S01]  /*08a0*/  R2UR UR4, R10 ;  /* 0x000000000a0472ca */ /* 0x000fe200000e0000 */
[----:B------:R-:W-:Y:S01]  /*08b0*/  ULDC UR8, c[0x0][0x634] ;  /* 0x00018d0000087ab9 */ /* 0x000fe20000000800 */
[----:B------:R-:W-:-:S11]  /*08c0*/  R2UR UR10, R12 ;  /* 0x000000000c0a72ca */ /* 0x000fd600000e0000 */
[----:B------:R-:W-:-:S04]  /*08d0*/  UIADD3 UR8, UP0, UR4, UR8, URZ ;  /* 0x0000000804087290 */ /* 0x000fc8000ff1e03f */
[----:B------:R-:W-:-:S04]  /*08e0*/  UIADD3.X UR10, URZ, UR10, URZ, UP0, !UPT ;  /* 0x0000000a3f0a7290 */ /* 0x000fc800087fe43f */
[----:B------:R-:W-:-:S04]  /*08f0*/  UIMAD.WIDE.U32 UR4, UR10, UR14, URZ ;  /* 0x0000000e0a0472a5 */ /* 0x000fc8000f8e003f */
[----:B------:R-:W-:Y:S02]  /*0900*/  UIMAD.WIDE.U32 UR6, UP0, UR8, UR15, UR4 ;  /* 0x0000000f080672a5 */ /* 0x000fe4000f800004 */
[----:B------:R-:W-:Y:S02]  /*0910*/  UIMAD.WIDE.U32 UR4, UR8, UR14, URZ ;  /* 0x0000000e080472a5 */ /* 0x000fe4000f8e003f */
[----:B------:R-:W-:Y:S02]  /*0920*/  UIADD3.X UR9, URZ, URZ, URZ, UP0, !UPT ;  /* 0x0000003f3f097290 */ /* 0x000fe400087fe43f */
[----:B------:R-:W-:Y:S01]  /*0930*/  UIADD3 URZ, UP0, UR5, UR6, URZ ;  /* 0x00000006053f7290 */ /* 0x000fe2000ff1e03f */
[----:B------:R-:W-:-:S03]  /*0940*/  UMOV UR8, UR7 ;  /* 0x0000000700087c82 */ /* 0x000fc60008000000 */
[----:B------:R-:W-:-:S12]  /*0950*/  UIMAD.WIDE.U32.X UR4, UR10, UR15, UR8, UP0 ;  /* 0x0000000f0a0472a5 */ /* 0x000fd800080e0408 */
.L_x_6:
[----:B------:R-:W-:Y:S01]  /*0960*/  USHF.R.U64 UR10, UR4, UR11, UR5 ;  /* 0x0000000b040a7299 */ /* 0x000fe20008001205 */
[----:B------:R-:W1:Y:S01]  /*0970*/  LDC R8, c[0x0][0x618] ;  /* 0x00018600ff087b82 */ /* 0x000e620000000800 */
[----:B------:R-:W-:Y:S01]  /*0980*/  USHF.R.U32.HI UR4, URZ, UR11, UR5 ;  /* 0x0000000b3f047299 */ /* 0x000fe20008011605 */
[----:B------:R-:W-:Y:S01]  /*0990*/  I2FP.F32.U32 R3, R2 ;  /* 0x0000000200037245 */ /* 0x000fe20000201000 */
[----:B------:R-:W-:Y:S01]  /*09a0*/  IMAD.MOV.U32 R6, RZ, RZ, R10 ;  /* 0x000000ffff067224 */ /* 0x000fe200078e000a */
[----:B------:R-:W-:Y:S01]  /*09b0*/  ULDC UR5, c[0x0][0x150] ;  /* 0x0000540000057ab9 */ /* 0x000fe20000000800 */
[----:B------:R-:W-:Y:S01]  /*09c0*/  IADD3 R11, P0, RZ, -UR10, RZ ;  /* 0x8000000aff0b7c10 */ /* 0x000fe2000ff1e0ff */
[----:B------:R-:W-:Y:S02]  /*09d0*/  IMAD.MOV.U32 R7, RZ, RZ, R12 ;  /* 0x000000ffff077224 */ /* 0x000fe400078e000c */
[----:B------:R-:W-:Y:S01]  /*09e0*/  FMUL R3, R3, UR5 ;  /* 0x0000000503037c20 */ /* 0x000fe20008400000 */
[----:B------:R-:W2:Y:S01]  /*09f0*/  LDC.64 R18, c[0x0][0x640] ;  /* 0x00019000ff127b82 */ /* 0x000ea20000000a00 */
[----:B------:R-:W-:Y:S01]  /*0a00*/  IMAD.X R13, RZ, RZ, ~UR4, P0 ;  /* 0x80000004ff0d7e24 */ /* 0x000fe200080e06ff */
[----:B------:R-:W-:Y:S01]  /*0a10*/  ULDC UR4, c[0x0][0x154] ;  /* 0x0000550000047ab9 */ /* 0x000fe20000000800 */
[----:B0-----:R-:W-:-:S02]  /*0a20*/  IMAD.WIDE.U32 R6, R11, R14, R6 ;  /* 0x0000000e0b067225 */ /* 0x001fc400078e0006 */
[----:B------:R-:W0:Y:S03]  /*0a30*/  F2I.U32.TRUNC.NTZ R3, R3 ;  /* 0x0000000300037305 */ /* 0x000e26000020f000 */
[----:B------:R-:W3:Y:S01]  /*0a40*/  LDC R9, c[0x0][0x144] ;  /* 0x00005100ff097b82 */ /* 0x000ee20000000800 */
[----:B------:R-:W-:-:S04]  /*0a50*/  IMAD R4, R13, R14, RZ ;  /* 0x0000000e0d047224 */ /* 0x000fc800078e02ff */
[----:B------:R-:W-:-:S03]  /*0a60*/  IMAD R11, R11, R15, R4 ;  /* 0x0000000f0b0b7224 */ /* 0x000fc600078e0204 */
[----:B------:R-:W4:Y:S01]  /*0a70*/  LDC R10, c[0x0][0x608] ;  /* 0x00018200ff0a7b82 */ /* 0x000f220000000800 */
[----:B------:R-:W-:Y:S02]  /*0a80*/  IMAD.IADD R7, R7, 0x1, R11 ;  /* 0x0000000107077824 */ /* 0x000fe400078e020b */
[----:B0-----:R-:W-:-:S03]  /*0a90*/  IMAD.MOV R4, RZ, RZ, -R3 ;  /* 0x000000ffff047224 */ /* 0x001fc600078e0a03 */
[--C-:B-1----:R-:W-:Y:S02]  /*0aa0*/  SHF.R.U64 R14, R6, R8, R7.reuse ;  /* 0x00000008060e7219 */ /* 0x102fe40000001207 */
[----:B------:R-:W0:Y:S01]  /*0ab0*/  LDC R16, c[0x0][0x658] ;  /* 0x00019600ff107b82 */ /* 0x000e220000000800 */
[----:B------:R-:W-:Y:S02]  /*0ac0*/  I2FP.F32.U32 R6, R0 ;  /* 0x0000000000067245 */ /* 0x000fe40000201000 */
[----:B--2---:R-:W-:Y:S02]  /*0ad0*/  ISETP.NE.U32.AND P0, PT, R18, RZ, PT ;  /* 0x000000ff1200720c */ /* 0x004fe40003f05070 */
[----:B------:R-:W-:Y:S01]  /*0ae0*/  SHF.R.U32.HI R3, RZ, R8, R7 ;  /* 0x00000008ff037219 */ /* 0x000fe20000011607 */
[----:B------:R-:W-:Y:S01]  /*0af0*/  FMUL R6, R6, UR4 ;  /* 0x0000000406067c20 */ /* 0x000fe20008400000 */
[----:B------:R-:W-:Y:S01]  /*0b00*/  ISETP.NE.AND.EX P0, PT, R19, RZ, PT, P0 ;  /* 0x000000ff1300720c */ /* 0x000fe20003f05300 */
[----:B------:R-:W1:Y:S01]  /*0b10*/  LDC R13, c[0x0][0x148] ;  /* 0x00005200ff0d7b82 */ /* 0x000e620000000800 */
[----:B---3--:R-:W-:Y:S01]  /*0b20*/  IMAD R4, R9, R4, R2 ;  /* 0x0000000409047224 */ /* 0x008fe200078e0202 */
[----:B------:R2:W3:Y:S01]  /*0b30*/  F2I.U32.TRUNC.NTZ R12, R6 ;  /* 0x00000006000c7305 */ /* 0x0004e2000020f000 */
[----:B------:R-:W-:-:S02]  /*0b40*/  IMAD.MOV.U32 R9, RZ, RZ, -0x1 ;  /* 0xffffffffff097424 */ /* 0x000fc400078e00ff */
[----:B------:R-:W-:-:S03]  /*0b50*/  IMAD.MOV.U32 R7, RZ, RZ, 0x1 ;  /* 0x00000001ff077424 */ /* 0x000fc600078e00ff */
[----:B------:R-:W1:Y:S01]  /*0b60*/  LDC R17, c[0x0][0x600] ;  /* 0x00018000ff117b82 */ /* 0x000e620000000800 */
[-CC-:B----4-:R-:W-:Y:S02]  /*0b70*/  SHF.R.U64 R24, R14, R10.reuse, R3.reuse ;  /* 0x0000000a0e187219 */ /* 0x190fe40000001203 */
[----:B------:R-:W-:-:S05]  /*0b80*/  SHF.R.U32.HI R3, RZ, R10, R3 ;  /* 0x0000000aff037219 */ /* 0x000fca0000011603 */
[----:B------:R-:W4:Y:S01]  /*0b90*/  LDC R20, c[0x0][0x648] ;  /* 0x00019200ff147b82 */ /* 0x000f220000000800 */
[-C--:B0-----:R-:W-:Y:S02]  /*0ba0*/  SHF.L.U32 R2, R9, R16.reuse, RZ ;  /* 0x0000001009027219 */ /* 0x081fe400000006ff */
[--C-:B------:R-:W-:Y:S02]  /*0bb0*/  SHF.R.U64 R26, R24, R16, R3.reuse ;  /* 0x00000010181a7219 */ /* 0x100fe40000001203 */
[----:B------:R-:W-:Y:S02]  /*0bc0*/  LOP3.LUT R11, RZ, R2, RZ, 0x33, !PT ;  /* 0x00000002ff0b7212 */ /* 0x000fe400078e33ff */
[-C--:B------:R-:W-:Y:S01]  /*0bd0*/  SHF.R.U32.HI R3, RZ, R16.reuse, R3 ;  /* 0x00000010ff037219 */ /* 0x080fe20000011603 */
[----:B------:R-:W0:Y:S01]  /*0be0*/  LDC R21, c[0x0][0x638] ;  /* 0x00018e00ff157b82 */ /* 0x000e220000000800 */
[----:B------:R-:W-:Y:S01]  /*0bf0*/  SHF.L.U32 R10, R7, R16, RZ ;  /* 0x00000010070a7219 */ /* 0x000fe200000006ff */
[----:B------:R-:W-:-:S06]  /*0c00*/  IMAD.MOV.U32 R2, RZ, RZ, R26 ;  /* 0x000000ffff027224 */ /* 0x000fcc00078e001a */
[----:B------:R-:W0:Y:S01]  /*0c10*/  LDC R22, c[0x0][0x610] ;  /* 0x00018400ff167b82 */ /* 0x000e220000000800 */
[----:B--23--:R-:W-:Y:S05]  /*0c20*/  @!P0 BRA `(.L_x_7) ;  /* 0x0000000000288947 */ /* 0x00cfea0003800000 */
[----:B------:R-:W2:Y:S02]  /*0c30*/  LDC R9, c[0x0][0x64c] ;  /* 0x00019300ff097b82 */ /* 0x000ea40000000800 */
[----:B--2---:R-:W-:-:S05]  /*0c40*/  IADD3 R9, P0, R26, R9, RZ ;  /* 0x000000091a097210 */ /* 0x004fca0007f1e0ff */
[----:B------:R-:W-:-:S04]  /*0c50*/  IMAD.X R15, RZ, RZ, R3, P0 ;  /* 0x000000ffff0f7224 */ /* 0x000fc800000e0603 */
[----:B------:R-:W-:-:S04]  /*0c60*/  IMAD.WIDE.U32 R2, R15, R18, RZ ;  /* 0x000000120f027225 */ /* 0x000fc800078e00ff */
[----:B------:R-:W-:-:S04]  /*0c70*/  IMAD.WIDE.U32 R6, P0, R9, R19, R2 ;  /* 0x0000001309067225 */ /* 0x000fc80007800002 */
[----:B------:R-:W-:-:S04]  /*0c80*/  IMAD.WIDE.U32 R2, R9, R18, RZ ;  /* 0x0000001209027225 */ /* 0x000fc800078e00ff */
[----:B------:R-:W-:Y:S01]  /*0c90*/  IMAD.X R9, RZ, RZ, RZ, P0 ;  /* 0x000000ffff097224 */ /* 0x000fe200000e06ff */
[----:B------:R-:W-:Y:S01]  /*0ca0*/  IADD3 RZ, P0, R3, R6, RZ ;  /* 0x0000000603ff7210 */ /* 0x000fe20007f1e0ff */
[----:B------:R-:W-:-:S04]  /*0cb0*/  IMAD.MOV.U32 R8, RZ, RZ, R7 ;  /* 0x000000ffff087224 */ /* 0x000fc800078e0007 */
[----:B------:R-:W-:-:S08]  /*0cc0*/  IMAD.WIDE.U32.X R2, R15, R19, R8, P0 ;  /* 0x000000130f027225 */ /* 0x000fd000000e0408 */
.L_x_7:
[----:B----4-:R-:W-:Y:S01]  /*0cd0*/  SHF.R.U64 R2, R2, R20, R3 ;  /* 0x0000001402027219 */ /* 0x010fe20000001203 */
[----:B-1----:R-:W-:Y:S01]  /*0ce0*/  VIADD R3, R17, 0xffffffff ;  /* 0xffffffff11037836 */ /* 0x002fe20000000000 */
[----:B------:R-:W-:Y:S01]  /*0cf0*/  LOP3.LUT R11, R24, R11, RZ, 0xc0, !PT ;  /* 0x0000000b180b7212 */ /* 0x000fe200078ec0ff */
[----:B------:R-:W-:Y:S02]  /*0d00*/  IMAD.MOV R12, RZ, RZ, -R12 ;  /* 0x000000ffff0c7224 */ /* 0x000fe400078e0a0c */
[----:B------:R-:W-:Y:S01]  /*0d10*/  IMAD.MOV R6, RZ, RZ, -R2 ;  /* 0x000000ffff067224 */ /* 0x000fe200078e0a02 */
[----:B------:R-:W-:Y:S01]  /*0d20*/  LOP3.LUT R3, R14, R3, RZ, 0xc0, !PT ;  /* 0x000000030e037212 */ /* 0x000fe200078ec0ff */
[----:B------:R-:W-:Y:S02]  /*0d30*/  IMAD R11, R10, R2, R11 ;  /* 0x000000020a0b7224 */ /* 0x000fe400078e020b */
[----:B------:R-:W-:Y:S02]  /*0d40*/  @P2 IMAD R4, R13, R12, R0 ;  /* 0x0000000c0d042224 */ /* 0x000fe400078e0200 */
[----:B0-----:R-:W-:-:S02]  /*0d50*/  IMAD R2, R6, R21, R26 ;  /* 0x0000001506027224 */ /* 0x001fc400078e021a */
[----:B------:R-:W-:Y:S02]  /*0d60*/  IMAD R0, R11, R22, R4 ;  /* 0x000000160b007224 */ /* 0x000fe400078e0204 */
[----:B------:R-:W-:Y:S02]  /*0d70*/  IMAD R3, R2, R17, R3 ;  /* 0x0000001102037224 */ /* 0x000fe400078e0203 */
[----:B------:R-:W-:-:S03]  /*0d80*/  IMAD.MOV.U32 R4, RZ, RZ, 0x1 ;  /* 0x00000001ff047424 */ /* 0x000fc600078e00ff */
[----:B------:R-:W-:Y:S02]  /*0d90*/  SEL R2, R3, R0, !P2 ;  /* 0x0000000003027207 */ /* 0x000fe40005000000 */
[----:B------:R-:W-:-:S03]  /*0da0*/  SEL R0, R0, R3, !P2 ;  /* 0x0000000300007207 */ /* 0x000fc60005000000 */
[----:B------:R0:W-:Y:S04]  /*0db0*/  STL [R1+0x86c], R2 ;  /* 0x00086c0201007387 */ /* 0x0001e80000100800 */
[----:B------:R0:W-:Y:S02]  /*0dc0*/  STL [R1+0x870], R0 ;  /* 0x0008700001007387 */ /* 0x0001e40000100800 */
.L_x_5:
[----:B------:R-:W-:-:S08]  /*0dd0*/  NOP ;  /* 0x0000000000007918 */ /* 0x000fd00000000000 */
[----:B------:R-:W1:Y:S02]  /*0de0*/  USETMAXREG.TRY_ALLOC.CTAPOOL UP0, 0xf0 ;  /* 0x000000f0000079c8 */ /* 0x000e640008000600 */
[----:B-1----:R-:W-:-:S13]  /*0df0*/  PLOP3.LUT P0, PT, PT, PT, UP0, 0x80, 0x0 ;  /* 0x000000000000781c */ /* 0x002fda0003f0f008 */
[----:B------:R-:W-:Y:S05]  /*0e00*/  @!P0 BRA `(.L_x_5) ;  /* 0xfffffffc00f08947 */ /* 0x000fea000383ffff */
[----:B------:R-:W-:Y:S01]  /*0e10*/  ULDC.64 UR4, c[0x0][0x598] ;  /* 0x0001660000047ab9 */ /* 0x000fe20000000a00 */
[----:B------:R-:W-:Y:S01]  /*0e20*/  ULDC.64 UR14, c[0x0][0x208] ;  /* 0x00008200000e7ab9 */ /* 0x000fe20000000a00 */
[----:B------:R-:W-:-:S04]  /*0e30*/  ISETP.NE.U32.AND P0, PT, RZ, UR4, PT ;  /* 0x00000004ff007c0c */ /* 0x000fc8000bf05070 */
[----:B------:R-:W-:-:S13]  /*0e40*/  ISETP.NE.AND.EX P0, PT, RZ, UR5, PT, P0 ;  /* 0x00000005ff007c0c */ /* 0x000fda000bf05300 */
[----:B------:R-:W-:Y:S05]  /*0e50*/  @!P0 BRA `(.L_x_8) ;  /* 0x0000000000208947 */ /* 0x000fea0003800000 */
[----:B0-----:R-:W0:Y:S02]  /*0e60*/  LDC.64 R2, c[0x0][0x598] ;  /* 0x00016600ff027b82 */ /* 0x001e240000000a00 */
[----:B0-----:R-:W2:Y:S02]  /*0e70*/  LDG.E.64 R2, desc[UR14][R2.64] ;  /* 0x0000000e02027981 */ /* 0x001ea4000c1e1b00 */
[----:B--2---:R-:W-:-:S04]  /*0e80*/  ISETP.NE.U32.AND P0, PT, R2, RZ, PT ;  /* 0x000000ff0200720c */ /* 0x004fc80003f05070 */
[----:B------:R-:W-:-:S13]  /*0e90*/  ISETP.NE.AND.EX P0, PT, R3, RZ, PT, P0 ;  /* 0x000000ff0300720c */ /* 0x000fda0003f05300 */
[----:B------:R-:W-:Y:S05]  /*0ea0*/  @!P0 BRA `(.L_x_8) ;  /* 0x00000000000c8947 */ /* 0x000fea0003800000 */
[----:B------:R-:W2:Y:S02]  /*0eb0*/  LD.E R2, desc[UR14][R2.64] ;  /* 0x0000000e02027980 */ /* 0x000ea4000c101900 */
[----:B--2---:R-:W-:Y:S01]  /*0ec0*/  R2UR UR20, R2 ;  /* 0x00000000021472ca */ /* 0x004fe200000e0000 */
[----:B------:R-:W-:-:S14]  /*0ed0*/  BRA `(.L_x_9) ;  /* 0x0000000000247947 */ /* 0x000fdc0003800000 */
.L_x_8:
[----:B------:R-:W-:Y:S02]  /*0ee0*/  ULDC.64 UR4, c[0x0][0x588] ;  /* 0x0001620000047ab9 */ /* 0x000fe40000000a00 */
[----:B------:R-:W-:-:S04]  /*0ef0*/  ISETP.NE.U32.AND P0, PT, RZ, UR4, PT ;  /* 0x00000004ff007c0c */ /* 0x000fc8000bf05070 */
[----:B------:R-:W-:-:S13]  /*0f00*/  ISETP.NE.AND.EX P0, PT, RZ, UR5, PT, P0 ;  /* 0x00000005ff007c0c */ /* 0x000fda000bf05300 */
[----:B------:R-:W-:Y:S05]  /*0f10*/  @!P0 BRA `(.L_x_10) ;  /* 0x0000000000108947 */ /* 0x000fea0003800000 */
[----:B0-----:R-:W0:Y:S02]  /*0f20*/  LDC.64 R2, c[0x0][0x588] ;  /* 0x00016200ff027b82 */ /* 0x001e240000000a00 */
[----:B0-----:R-:W2:Y:S02]  /*0f30*/  LDG.E R2, desc[UR14][R2.64] ;  /* 0x0000000e02027981 */ /* 0x001ea4000c1e1900 */
[----:B--2---:R-:W-:Y:S01]  /*0f40*/  R2UR UR20, R2 ;  /* 0x00000000021472ca */ /* 0x004fe200000e0000 */
[----:B------:R-:W-:-:S14]  /*0f50*/  BRA `(.L_x_9) ;  /* 0x0000000000047947 */ /* 0x000fdc0003800000 */
.L_x_10:
[----:B------:R-:W-:-:S05]  /*0f60*/  ULDC UR20, c[0x0][0x580] ;  /* 0x0001600000147ab9 */ /* 0x000fca0000000800 */
.L_x_9:
[----:B------:R-:W-:Y:S02]  /*0f70*/  ULDC.64 UR4, c[0x0][0x5a0] ;  /* 0x0001680000047ab9 */ /* 0x000fe40000000a00 */
        /* <DEDUP_REMOVED lines=11> */
.L_x_11:
        /* <DEDUP_REMOVED lines=8> */
.L_x_13:
[----:B------:R-:W-:-:S05]  /*10b0*/  ULDC UR21, c[0x0][0x584] ;  /* 0x0001610000157ab9 */ /* 0x000fca0000000800 */
.L_x_12:
[----:B------:R-:W-:-:S13]  /*10c0*/  LOP3.LUT P0, RZ, R4, 0xff, RZ, 0xc0, !PT ;  /* 0x000000ff04ff7812 */ /* 0x000fda000780c0ff */
[----:B------:R-:W-:Y:S05]  /*10d0*/  @!P0 EXIT ;  /* 0x000000000000894d */ /* 0x000fea0003800000 */
[----:B------:R-:W0:Y:S01]  /*10e0*/  LDC.64 R6, c[0x0][0x5c8] ;  /* 0x00017200ff067b82 */ /* 0x000e220000000a00 */
[----:B------:R-:W-:Y:S01]  /*10f0*/  ULDC UR4, c[0x0][0x28c] ;  /* 0x0000a30000047ab9 */ /* 0x000fe20000000800 */
[----:B------:R-:W-:Y:S02]  /*1100*/  ULOP3.LUT UR22, UR13, 0x1, URZ, 0xfc, !UPT ;  /* 0x000000010d167892 */ /* 0x000fe4000f8efc3f */
[----:B------:R-:W-:-:S04]  /*1110*/  UIADD3 UR4, UR4, 0x1f, URZ ;  /* 0x0000001f04047890 */ /* 0x000fc8000fffe03f */
[----:B------:R-:W-:-:S04]  /*1120*/  USHF.R.S32.HI UR5, URZ, 0x1f, UR4 ;  /* 0x0000001f3f057899 */ /* 0x000fc80008011404 */
[----:B------:R-:W-:-:S03]  /*1130*/  ULEA.HI UR5, UR5, UR4, URZ, 0x5 ;  /* 0x0000000405057291 */ /* 0x000fc6000f8f283f */
[----:B------:R-:W-:Y:S01]  /*1140*/  UMOV UR4, URZ ;  /* 0x0000003f00047c82 */ /* 0x000fe20008000000 */
[----:B------:R-:W-:-:S03]  /*1150*/  USHF.R.S32.HI UR9, URZ, 0x5, UR5 ;  /* 0x000000053f097899 */ /* 0x000fc60008011405 */
[----:B------:R-:W-:Y:S01]  /*1160*/  UMOV UR5, URZ ;  /* 0x0000003f00057c82 */ /* 0x000fe20008000000 */
[C-C-:B0-----:R-:W-:Y:S01]  /*1170*/  SHF.L.U64.HI R2, R6.reuse, 0x7, R7.reuse ;  /* 0x0000000706027819 */ /* 0x141fe20000010207 */
[C---:B------:R-:W-:Y:S01]  /*1180*/  IMAD.SHL.U32 R4, R6.reuse, 0x80, RZ ;  /* 0x0000008006047824 */ /* 0x040fe200078e00ff */
[C---:B------:R-:W-:Y:S01]  /*1190*/  SHF.L.U64.HI R0, R6.reuse, 0x3, R7 ;  /* 0x0000000306007819 */ /* 0x040fe20000010207 */
[----:B------:R-:W-:-:S07]  /*11a0*/  IMAD.SHL.U32 R3, R6, 0x8, RZ ;  /* 0x0000000806037824 */ /* 0x000fce00078e00ff */
.L_x_40:
[----:B------:R-:W-:Y:S01]  /*11b0*/  STL [R1+0x868], RZ ;  /* 0x000868ff01007387 */ /* 0x000fe20000100800 */
[----:B0-----:R-:W0:Y:S01]  /*11c0*/  S2UR UR18, SR_CgaCtaId ;  /* 0x00000000001279c3 */ /* 0x001e220000008800 */
[----:B------:R-:W-:Y:S01]  /*11d0*/  UMOV UR17, 0x400 ;  /* 0x0000040000117882 */ /* 0x000fe20000000000 */
[----:B------:R-:W-:Y:S01]  /*11e0*/  UMOV UR6, URZ ;  /* 0x0000003f00067c82 */ /* 0x000fe20008000000 */
[----:B------:R-:W-:Y:S01]  /*11f0*/  STL [R1+0x864], RZ ;  /* 0x000864ff01007387 */ /* 0x000fe20000100800 */
[----:B------:R-:W-:Y:S01]  /*1200*/  UMOV UR7, URZ ;  /* 0x0000003f00077c82 */ /* 0x000fe20008000000 */
[----:B------:R-:W-:Y:S01]  /*1210*/  UMOV UR8, URZ ;  /* 0x0000003f00087c82 */ /* 0x000fe20008000000 */
[----:B------:R-:W-:Y:S01]  /*1220*/  UMOV UR23, UR5 ;  /* 0x0000000500177c82 */ /* 0x000fe20008000000 */
[----:B------:R-:W-:Y:S01]  /*1230*/  STL [R1+0x860], RZ ;  /* 0x000860ff01007387 */ /* 0x000fe20000100800 */
[----:B-1----:R-:W1:Y:S01]  /*1240*/  LDC R7, c[0x0][0x28c] ;  /* 0x0000a300ff077b82 */ /* 0x002e620000000800 */
[----:B------:R-:W-:-:S02]  /*1250*/  CS2R R236, SRZ ;  /* 0x0000000000ec7805 */ /* 0x000fc4000001ff00 */
[----:B------:R-:W-:Y:S01]  /*1260*/  CS2R R234, SRZ ;  /* 0x0000000000ea7805 */ /* 0x000fe2000001ff00 */
[----:B------:R-:W-:Y:S01]  /*1270*/  STL [R1+0x85c], RZ ;  /* 0x00085cff01007387 */ /* 0x000fe20000100800 */
[----:B------:R-:W-:Y:S02]  /*1280*/  CS2R R232, SRZ ;  /* 0x0000000000e87805 */ /* 0x000fe4000001ff00 */
[----:B------:R-:W-:Y:S02]  /*1290*/  CS2R R230, SRZ ;  /* 0x0000000000e67805 */ /* 0x000fe4000001ff00 */
[----:B------:R-:W-:Y:S01]  /*12a0*/  CS2R R228, SRZ ;  /* 0x0000000000e47805 */ /* 0x000fe2000001ff00 */
[----:B------:R-:W-:Y:S01]  /*12b0*/  STL [R1+0x858], RZ ;  /* 0x000858ff01007387 */ /* 0x000fe20000100800 */
[----:B------:R-:W-:Y:S02]  /*12c0*/  CS2R R226, SRZ ;  /* 0x0000000000e27805 */ /* 0x000fe4000001ff00 */
        /* <DEDUP_REMOVED lines=15> */
[----:B-1----:R-:W-:Y:S02]  /*13c0*/  ISETP.GE.AND P0, PT, R7, 0x1, PT ;  /* 0x000000010700780c */ /* 0x002fe40003f06270 */
        /* <DEDUP_REMOVED lines=43> */
[----:B------:R-:W-:Y:S01]  /*1680*/  CS2R R10, SRZ ;  /* 0x00000000000a7805 */ /* 0x000fe2000001ff00 */
[----:B------:R-:W-:Y:S01]  /*1690*/  IMAD.MOV.U32 R9, RZ, RZ, RZ ;  /* 0x000000ffff097224 */ /* 0x000fe200078e00ff */
[----:B------:R-:W-:Y:S01]  /*16a0*/  CS2R R24, SRZ ;  /* 0x0000000000187805 */ /* 0x000fe2000001ff00 */
[----:B------:R-:W-:Y:S01]  /*16b0*/  STL [R1+0x818], RZ ;  /* 0x000818ff01007387 */ /* 0x000fe20000100800 */
[----:B------:R-:W-:Y:S02]  /*16c0*/  CS2R R26, SRZ ;  /* 0x00000000001a7805 */ /* 0x000fe4000001ff00 */
[----:B--2---:R-:W-:Y:S02]  /*16d0*/  CS2R R28, SRZ ;  /* 0x00000000001c7805 */ /* 0x004fe4000001ff00 */
[----:B------:R-:W-:Y:S01]  /*16e0*/  CS2R R30, SRZ ;  /* 0x00000000001e7805 */ /* 0x000fe2000001ff00 */
[----:B------:R-:W-:Y:S01]  /*16f0*/  STL [R1+0x814], RZ ;  /* 0x000814ff01007387 */ /* 0x000fe20000100800 */
[----:B------:R-:W-:-:S02]  /*1700*/  CS2R R32, SRZ ;  /* 0x0000000000207805 */ /* 0x000fc4000001ff00 */
[----:B------:R-:W-:Y:S02]  /*1710*/  CS2R R34, SRZ ;  /* 0x0000000000227805 */ /* 0x000fe4000001ff00 */
[----:B------:R-:W-:Y:S01]  /*1720*/  CS2R R36, SRZ ;  /* 0x0000000000247805 */ /* 0x000fe2000001ff00 */
[----:B------:R-:W-:Y:S01]  /*1730*/  STL [R1+0x810], RZ ;  /* 0x000810ff01007387 */ /* 0x000fe20000100800 */
[----:B------:R-:W-:Y:S02]  /*1740*/  CS2R R38, SRZ ;  /* 0x0000000000267805 */ /* 0x000fe4000001ff00 */
[----:B------:R-:W-:Y:S02]  /*1750*/  CS2R R40, SRZ ;  /* 0x0000000000287805 */ /* 0x000fe4000001ff00 */
        /* <DEDUP_REMOVED lines=73> */
[----:B------:R-:W-:Y:S04]  /*1bf0*/  STL [R1+0x7c4], RZ ;  /* 0x0007c4ff01007387 */ /* 0x000fe80000100800 */
        /* <DEDUP_REMOVED lines=369> */
[----:B------:R-:W-:Y:S04]  /*3310*/  STL [R1], RZ ;  /* 0x000000ff01007387 */ /* 0x000fe80000100800 */
        /* <DEDUP_REMOVED lines=39> */
[----:B------:R-:W-:Y:S01]  /*3590*/  STL [R1+0xa0], RZ ;  /* 0x0000a0ff01007387 */ /* 0x000fe20000100800 */
[----:B------:R-:W1:Y:S03]  /*35a0*/  S2R R6, SR_TID.X ;  /* 0x0000000000067919 */ /* 0x000e660000002100 */
        /* <DEDUP_REMOVED lines=8> */
[----:B-1----:R-:W-:-:S03]  /*3630*/  LOP3.LUT R6, R6, 0x80, RZ, 0xc0, !PT ;  /* 0x0000008006067812 */ /* 0x002fc600078ec0ff */
[----:B------:R-:W-:Y:S01]  /*3640*/  STL [R1+0xc4], RZ ;  /* 0x0000c4ff01007387 */ /* 0x000fe20000100800 */
[----:B------:R-:W-:-:S03]  /*3650*/  SHF.R.U32.HI R6, RZ, 0x7, R6 ;  /* 0x00000007ff067819 */ /* 0x000fc60000011606 */
        /* <DEDUP_REMOVED lines=33> */
[----:B------:R-:W1:Y:S04]  /*3870*/  SHFL.IDX PT, R6, R6, RZ, 0x1f ;  /* 0x00001fff06067589 */ /* 0x000e6800000e0000 */
[----:B------:R2:W-:Y:S04]  /*3880*/  STL [R1+0x14c], RZ ;  /* 0x00014cff01007387 */ /* 0x0005e80000100800 */
[----:B------:R2:W-:Y:S04]  /*3890*/  STL [R1+0x150], RZ ;  /* 0x000150ff01007387 */ /* 0x0005e80000100800 */
[----:B------:R2:W-:Y:S04]  /*38a0*/  STL [R1+0x154], RZ ;  /* 0x000154ff01007387 */ /* 0x0005e80000100800 */
[----:B------:R2:W-:Y:S04]  /*38b0*/  STL [R1+0x158], RZ ;  /* 0x000158ff01007387 */ /* 0x0005e80000100800 */
[----:B------:R2:W-:Y:S04]  /*38c0*/  STL [R1+0x15c], RZ ;  /* 0x00015cff01007387 */ /* 0x0005e80000100800 */
[----:B------:R2:W-:Y:S01]  /*38d0*/  STL [R1+0x160], RZ ;  /* 0x000160ff01007387 */ /* 0x0005e20000100800 */
[----:B-1----:R-:W-:Y:S01]  /*38e0*/  R2UR UR12, R6 ;  /* 0x00000000060c72ca */ /* 0x002fe200000e0000 */
[----:B------:R-:W-:-:S02]  /*38f0*/  IMAD.U32 R6, RZ, RZ, UR4 ;  /* 0x00000004ff067e24 */ /* 0x000fc4000f8e00ff */
[----:B------:R2:W-:Y:S04]  /*3900*/  STL [R1+0x164], RZ ;  /* 0x000164ff01007387 */ /* 0x0005e80000100800 */
[----:B------:R2:W-:Y:S04]  /*3910*/  STL [R1+0x168], RZ ;  /* 0x000168ff01007387 */ /* 0x0005e80000100800 */
[----:B------:R2:W-:Y:S02]  /*3920*/  STL [R1+0x16c], RZ ;  /* 0x00016cff01007387 */ /* 0x0005e40000100800 */
[----:B------:R-:W-:-:S02]  /*3930*/  ULEA.HI UR11, UR12, UR12, URZ, 0x1 ;  /* 0x0000000c0c0b7291 */ /* 0x000fc4000f8f083f */
[----:B------:R2:W-:Y:S02]  /*3940*/  STL [R1+0x170], RZ ;  /* 0x000170ff01007387 */ /* 0x0005e40000100800 */
[----:B------:R-:W-:Y:S02]  /*3950*/  ULOP3.LUT UR16, UR11, 0x1ffffe, URZ, 0xc0, !UPT ;  /* 0x001ffffe0b107892 */ /* 0x000fe4000f8ec03f */
[----:B------:R2:W-:Y:S01]  /*3960*/  STL [R1+0x174], RZ ;  /* 0x000174ff01007387 */ /* 0x0005e20000100800 */
[----:B0-----:R-:W-:Y:S02]  /*3970*/  ULEA UR11, UR18, UR17, 0x18 ;  /* 0x00000011120b7291 */ /* 0x001fe4000f8ec03f */
[----:B------:R-:W-:Y:S01]  /*3980*/  UIADD3 UR16, UR12, -UR16, URZ ;  /* 0x800000100c107290 */ /* 0x000fe2000fffe03f */
[----:B------:R2:W-:Y:S03]  /*3990*/  STL [R1+0x178], RZ ;  /* 0x000178ff01007387 */ /* 0x0005e60000100800 */
[----:B------:R-:W-:Y:S01]  /*39a0*/  ULEA UR16, UR16, UR11, 0xb ;  /* 0x0000000b10107291 */ /* 0x000fe2000f8e583f */
[----:B------:R2:W-:Y:S03]  /*39b0*/  STL [R1+0x17c], RZ ;  /* 0x00017cff01007387 */ /* 0x0005e60000100800 */
[----:B------:R-:W-:Y:S01]  /*39c0*/  UIADD3 UR16, UR16, 0x180, URZ ;  /* 0x0000018010107890 */ /* 0x000fe2000fffe03f */
[----:B------:R2:W-:Y:S03]  /*39d0*/  STL [R1+0x180], RZ ;  /* 0x000180ff01007387 */ /* 0x0005e60000100800 */
[----:B------:R-:W-:Y:S01]  /*39e0*/  USHF.R.U32.HI UR12, URZ, 0x4, UR16 ;  /* 0x000000043f0c7899 */ /* 0x000fe20008011610 */
[----:B------:R2:W-:Y:S03]  /*39f0*/  STL [R1+0x184], RZ ;  /* 0x000184ff01007387 */ /* 0x0005e60000100800 */
[----:B------:R-:W-:Y:S01]  /*3a00*/  ULOP3.LUT UR12, UR12, 0x3fff, URZ, 0xc0, !UPT ;  /* 0x00003fff0c0c7892 */ /* 0x000fe2000f8ec03f */
[----:B------:R2:W-:Y:S04]  /*3a10*/  STL [R1+0x188], RZ ;  /* 0x000188ff01007387 */ /* 0x0005e80000100800 */
        /* <DEDUP_REMOVED lines=28> */
[----:B------:R2:W-:Y:S01]  /*3be0*/  STL [R1+0x1fc], RZ ;  /* 0x0001fcff01007387 */ /* 0x0005e20000100800 */
[----:B---3--:R-:W-:Y:S05]  /*3bf0*/  @!P0 BRA `(.L_x_14) ;  /* 0x0000005c00688947 */ /* 0x008fea0003800000 */
[----:B------:R-:W-:-:S06]  /*3c00*/  UISETP.NE.AND UP0, UPT, UR22, 0x3, UPT ;  /* 0x000000031600788c */ /* 0x000fcc000bf05270 */
[----:B------:R-:W-:-:S13]  /*3c10*/  PLOP3.LUT P1, PT, PT, PT, UP0, 0x80, 0x0 ;  /* 0x000000000000781c */ /* 0x000fda0003f2f008 */
[----:B------:R-:W-:Y:S05]  /*3c20*/  @!P1 BRA `(.L_x_15) ;  /* 0x0000000000049947 */ /* 0x000fea0003800000 */
[----:B------:R-:W-:Y:S01]  /*3c30*/  BPT.TRAP 0x1 ;  /* 0x000000040000795c */ /* 0x000fe20000300000 */
.L_x_15:
[----:B------:R-:W-:Y:S01]  /*3c40*/  ULEA UR7, UR5, UR11, 0x3 ;  /* 0x0000000b05077291 */ /* 0x000fe2000f8e183f */
[----:B------:R-:W-:-:S05]  /*3c50*/  IMAD.U32 R6, RZ, RZ, UR4 ;  /* 0x00000004ff067e24 */ /* 0x000fca000f8e00ff */
[----:B------:R-:W-:-:S04]  /*3c60*/  SHF.L.U32 R6, R6, 0x1f, RZ ;  /* 0x0000001f06067819 */ /* 0x000fc800000006ff */
[----:B------:R0:W1:Y:S01]  /*3c70*/  SYNCS.PHASECHK.TRANS64.TRYWAIT P0, [UR7], R6 ;  /* 0x00000006ff0075a7 */ /* 0x0000620008000147 */
[----:B------:R-:W-:Y:S05]  /*3c80*/  @!P1 BRA `(.L_x_16) ;  /* 0x0000000000049947 */ /* 0x000fea0003800000 */
[----:B------:R-:W-:Y:S01]  /*3c90*/  BPT.TRAP 0x1 ;  /* 0x000000040000795c */ /* 0x000fe20000300000 */
.L_x_16:
[----:B------:R3:W-:Y:S01]  /*3ca0*/  STL [R1+0x868], RZ ;  /* 0x000868ff01007387 */ /* 0x0007e20000100800 */
[----:B------:R-:W-:Y:S01]  /*3cb0*/  UMOV UR6, 0x1 ;  /* 0x0000000100067882 */ /* 0x000fe20000000000 */
[----:B-1----:R-:W-:Y:S05]  /*3cc0*/  @P0 BRA `(.L_x_17) ;  /* 0x0000000000080947 */ /* 0x002fea0003800000 */
[----:B------:R-:W1:Y:S02]  /*3cd0*/  SYNCS.PHASECHK.TRANS64.TRYWAIT P0, [UR7], R6 ;  /* 0x00000006ff0075a7 */ /* 0x000e640008000147 */
[----:B-1----:R-:W-:Y:S05]  /*3ce0*/  @!P0 BRA `(.L_x_18) ;  /* 0x000003b400108947 */ /* 0x002fea0003800000 */
.L_x_17:
[----:B------:R-:W-:Y:S01]  /*3cf0*/  STL [R1+0x864], RZ ;  /* 0x000864ff01007387 */ /* 0x000fe20000100800 */
[----:B------:R-:W-:Y:S01]  /*3d00*/  UIADD3 UR7, UR11, 0x21180, URZ ;  /* 0x000211800b077890 */ /* 0x000fe2000fffe03f */
[----:B------:R-:W-:Y:S01]  /*3d10*/  WARPGROUP.ARRIVE ;  /* 0x00000000000079c5 */ /* 0x000fe20000000000 */
[----:B------:R-:W-:Y:S01]  /*3d20*/  ULOP3.LUT UR8, UR12, 0x10000, URZ, 0xfc, !UPT ;  /* 0x000100000c087892 */ /* 0x000fe2000f8efc3f */
[----:B------:R-:W-:Y:S01]  /*3d30*/  STL [R1+0x860], RZ ;  /* 0x000860ff01007387 */ /* 0x000fe20000100800 */
[----:B------:R-:W-:Y:S01]  /*3d40*/  USHF.R.U32.HI UR7, URZ, 0x4, UR7 ;  /* 0x000000043f077899 */ /* 0x000fe20008011607 */
[----:B------:R-:W-:Y:S01]  /*3d50*/  CS2R R236, SRZ ;  /* 0x0000000000ec7805 */ /* 0x000fe2000001ff00 */
[----:B------:R-:W-:Y:S01]  /*3d60*/  UMOV UR17, 0xc0000010 ;  /* 0xc000001000117882 */ /* 0x000fe20000000000 */
[----:B------:R-:W-:Y:S01]  /*3d70*/  STL [R1+0x85c], RZ ;  /* 0x00085cff01007387 */ /* 0x000fe20000100800 */
[----:B------:R-:W-:Y:S01]  /*3d80*/  ULOP3.LUT UR7, UR7, 0x3fff, URZ, 0xc0, !UPT ;  /* 0x00003fff07077892 */ /* 0x000fe2000f8ec03f */
[----:B------:R-:W-:Y:S01]  /*3d90*/  CS2R R234, SRZ ;  /* 0x0000000000ea7805 */ /* 0x000fe2000001ff00 */
[----:B------:R-:W-:Y:S01]  /*3da0*/  UMOV UR19, 0xc0000010 ;  /* 0xc000001000137882 */ /* 0x000fe20000000000 */
[----:B------:R-:W-:Y:S01]  /*3db0*/  STL [R1+0x858], RZ ;  /* 0x000858ff01007387 */ /* 0x000fe20000100800 */
[----:B------:R-:W-:Y:S01]  /*3dc0*/  ULOP3.LUT UR18, UR7, 0x10000, URZ, 0xfc, !UPT ;  /* 0x0001000007127892 */ /* 0x000fe2000f8efc3f */
[----:B------:R-:W-:Y:S01]  /*3dd0*/  CS2R R232, SRZ ;  /* 0x0000000000e87805 */ /* 0x000fe2000001ff00 */
[----:B------:R-:W-:Y:S01]  /*3de0*/  UIMAD UR7, UR5, 0x300, UR8 ;  /* 0x00000300050778a4 */ /* 0x000fe2000f8e0208 */
[----:B------:R-:W-:Y:S01]  /*3df0*/  STL [R1+0x854], RZ ;  /* 0x000854ff01007387 */ /* 0x000fe20000100800 */
[----:B------:R-:W-:Y:S01]  /*3e00*/  ULEA UR18, UR5, UR18, 0x9 ;  /* 0x0000001205127291 */ /* 0x000fe2000f8e483f */
[----:B------:R-:W-:-:S02]  /*3e10*/  CS2R R230, SRZ ;  /* 0x0000000000e67805 */ /* 0x000fc4000001ff00 */
[----:B------:R-:W-:Y:S01]  /*3e20*/  CS2R R228, SRZ ;  /* 0x0000000000e47805 */ /* 0x000fe2000001ff00 */
[----:B------:R-:W-:Y:S01]  /*3e30*/  STL [R1+0x850], RZ ;  /* 0x000850ff01007387 */ /* 0x000fe20000100800 */
[----:B------:R-:W-:Y:S01]  /*3e40*/  CS2R R226, SRZ ;  /* 0x0000000000e27805 */ /* 0x000fe2000001ff00 */
[----:B------:R-:W-:Y:S01]  /*3e50*/  UMOV UR16, UR7 ;  /* 0x0000000700107c82 */ /* 0x000fe20008000000 */
[----:B------:R-:W-:Y:S01]  /*3e60*/  CS2R R224, SRZ ;  /* 0x0000000000e07805 */ /* 0x000fe2000001ff00 */
[----:B------:R-:W-:Y:S01]  /*3e70*/  STL [R1+0x84c], RZ ;  /* 0x00084cff01007387 */ /* 0x000fe20000100800 */
[----:B------:R-:W-:Y:S01]  /*3e80*/  CS2R R222, SRZ ;  /* 0x0000000000de7805 */ /* 0x000fe2000001ff00 */
[----:B------:R-:W-:Y:S01]  /*3e90*/  QGMMA.64x256x32.F32.E4M3.E4M3 R24, gdesc[UR16], RZ, !UPT, gsb0 ;  /* 0x03e00000101879f3 */ /* 0x000fe2000c0008ff */
[----:B------:R-:W-:Y:S01]  /*3ea0*/  UIADD3 UR16, UR7, 0x100, URZ ;  /* 0x0000010007107890 */ /* 0x000fe2000fffe03f */
[----:B------:R-:W-:Y:S01]  /*3eb0*/  STL [R1+0x848], RZ ;  /* 0x000848ff01007387 */ /* 0x000fe20000100800 */
[----:B------:R-:W-:Y:S01]  /*3ec0*/  UMOV UR17, 0xc0000010 ;  /* 0xc000001000117882 */ /* 0x000fe20000000000 */
        /* <DEDUP_REMOVED lines=47> */
[----:B------:R-:W-:Y:S01]  /*41c0*/  CS2R R10, SRZ ;  /* 0x00000000000a7805 */ /* 0x000fe2000001ff00 */
[----:B------:R-:W-:Y:S02]  /*41d0*/  IMAD.MOV.U32 R9, RZ, RZ, RZ ;  /* 0x000000ffff097224 */ /* 0x000fe400078e00ff */
        /* <DEDUP_REMOVED lines=53> */
[----:B------:R-:W-:-:S03]  /*4530*/  WARPGROUP.DEPBAR.LE gsb0, 0x0 ;  /* 0x00008000000079c5 */ /* 0x000fc60000010000 */
        /* <DEDUP_REMOVED lines=127> */
[----:B------:R-:W-:Y:S04]  /*4d30*/  STL.64 [R1+0x200], R24 ;  /* 0x0002001801007387 */ /* 0x000fe80000100a00 */
        /* <DEDUP_REMOVED lines=56> */
[----:B------:R4:W-:Y:S04]  /*50c0*/  STL.64 [R1+0x3c8], R138 ;  /* 0x0003c88a01007387 */ /* 0x0009e80000100a00 */
[----:B------:R-:W-:Y:S04]  /*50d0*/  STL.64 [R1+0x3d0], R140 ;  /* 0x0003d08c01007387 */ /* 0x000fe80000100a00 */
[----:B------:R-:W-:Y:S01]  /*50e0*/  STL.64 [R1+0x3d8], R142 ;  /* 0x0003d88e01007387 */ /* 0x000fe20000100a00 */
[----:B----4-:R-:W-:-:S03]  /*50f0*/  WARPGROUP.ARRIVE ;  /* 0x00000000000079c5 */ /* 0x010fc60000000000 */
[----:B------:R-:W-:Y:S04]  /*5100*/  STL.64 [R1+0x3e0], R144 ;  /* 0x0003e09001007387 */ /* 0x000fe80000100a00 */
[----:B------:R-:W-:Y:S01]  /*5110*/  STL.64 [R1+0x3e8], R146 ;  /* 0x0003e89201007387 */ /* 0x000fe20000100a00 */
[----:B------:R-:W-:Y:S01]  /*5120*/  QGMMA.64x256x32.F32.E4M3.E4M3 R12, gdesc[UR16], RZ, !UPT, gsb0 ;  /* 0x03e00000100c79f3 */ /* 0x000fe2000c0008ff */
[----:B------:R-:W-:Y:S02]  /*5130*/  UIADD3 UR16, UR7, 0x200, URZ ;  /* 0x0000020007107890 */ /* 0x000fe4000fffe03f */
[----:B------:R-:W-:Y:S01]  /*5140*/  STL.64 [R1+0x3f0], R148 ;  /* 0x0003f09401007387 */ /* 0x000fe20000100a00 */
[----:B------:R-:W-:Y:S01]  /*5150*/  UMOV UR17, 0xc0000010 ;  /* 0xc000001000117882 */ /* 0x000fe20000000000 */
[----:B------:R-:W-:-:S02]  /*5160*/  ULDC UR7, c[0x0][0x50c] ;  /* 0x0001430000077ab9 */ /* 0x000fc40000000800 */
[----:B------:R-:W-:Y:S01]  /*5170*/  STL.64 [R1+0x3f8], R150 ;  /* 0x0003f89601007387 */ /* 0x000fe20000100a00 */
[----:B------:R-:W-:-:S03]  /*5180*/  UISETP.NE.AND UP0, UPT, UR7, 0x1, UPT ;  /* 0x000000010700788c */ /* 0x000fc6000bf05270 */
[----:B------:R-:W-:Y:S01]  /*5190*/  STL [R1+0x544], RZ ;  /* 0x000544ff01007387 */ /* 0x000fe20000100800 */
[----:B------:R-:W-:-:S03]  /*51a0*/  USEL UR7, URZ, 0x1, UP0 ;  /* 0x000000013f077887 */ /* 0x000fc60008000000 */
[----:B------:R-:W-:Y:S03]  /*51b0*/  STL [R1+0x540], RZ ;  /* 0x000540ff01007387 */ /* 0x000fe60000100800 */
[----:B------:R-:W-:Y:S01]  /*51c0*/  ISETP.NE.AND P0, PT, RZ, UR7, PT ;  /* 0x00000007ff007c0c */ /* 0x000fe2000bf05270 */
        /* <DEDUP_REMOVED lines=22> */
[----:B------:R4:W-:Y:S01]  /*5330*/  STL.64 [R1], R12 ;  /* 0x0000000c01007387 */ /* 0x0009e20000100a00 */
[----:B------:R-:W-:Y:S02]  /*5340*/  IMAD.MOV.U32 R8, RZ, RZ, R137 ;  /* 0x000000ffff087224 */ /* 0x000fe400078e0089 */
[----:B-1----:R-:W-:Y:S01]  /*5350*/  IMAD.MOV.U32 R7, RZ, RZ, R138 ;  /* 0x000000ffff077224 */ /* 0x002fe200078e008a */
[----:B------:R1:W-:Y:S01]  /*5360*/  STL.64 [R1+0x8], R14 ;  /* 0x0000080e01007387 */ /* 0x0003e20000100a00 */
[----:B0-----:R-:W-:-:S03]  /*5370*/  IMAD.MOV.U32 R6, RZ, RZ, R139 ;  /* 0x000000ffff067224 */ /* 0x001fc600078e008b */
[----:B------:R0:W-:Y:S04]  /*5380*/  STL.64 [R1+0x10], R16 ;  /* 0x0000101001007387 */ /* 0x0001e80000100a00 */
[----:B------:R5:W-:Y:S01]  /*5390*/  STL.64 [R1+0x18], R18 ;  /* 0x0000181201007387 */ /* 0x000be20000100a00 */
[----:B----4-:R-:W-:-:S03]  /*53a0*/  CS2R R12, SRZ ;  /* 0x00000000000c7805 */ /* 0x010fc6000001ff00 */
[----:B------:R4:W-:Y:S01]  /*53b0*/  STL.64 [R1+0x20], R20 ;  /* 0x0000201401007387 */ /* 0x0009e20000100a00 */
[----:B-1----:R-:W-:-:S03]  /*53c0*/  CS2R R14, SRZ ;  /* 0x00000000000e7805 */ /* 0x002fc6000001ff00 */
[----:B------:R1:W-:Y:S01]  /*53d0*/  STL.64 [R1+0x28], R22 ;  /* 0x0000281601007387 */ /* 0x0003e20000100a00 */
[----:B0-----:R-:W-:-:S03]  /*53e0*/  CS2R R16, SRZ ;  /* 0x0000000000107805 */ /* 0x001fc6000001ff00 */
[----:B------:R-:W-:Y:S01]  /*53f0*/  STL.64 [R1+0x30], R24 ;  /* 0x0000301801007387 */ /* 0x000fe20000100a00 */
[----:B-----5:R-:W-:-:S03]  /*5400*/  CS2R R18, SRZ ;  /* 0x0000000000127805 */ /* 0x020fc6000001ff00 */
[----:B------:R-:W-:Y:S01]  /*5410*/  STL.64 [R1+0x38], R26 ;  /* 0x0000381a01007387 */ /* 0x000fe20000100a00 */
[----:B----4-:R-:W-:-:S03]  /*5420*/  CS2R R20, SRZ ;  /* 0x0000000000147805 */ /* 0x010fc6000001ff00 */
[----:B------:R-:W-:Y:S01]  /*5430*/  STL.64 [R1+0x40], R28 ;  /* 0x0000401c01007387 */ /* 0x000fe20000100a00 */
[----:B-1----:R-:W-:-:S03]  /*5440*/  CS2R R22, SRZ ;  /* 0x0000000000167805 */ /* 0x002fc6000001ff00 */
        /* <DEDUP_REMOVED lines=55> */
[----:B------:R1:W-:Y:S04]  /*57c0*/  STL [R1+0x4e8], RZ ;  /* 0x0004e8ff01007387 */ /* 0x0003e80000100800 */
[----:B------:R1:W-:Y:S01]  /*57d0*/  STL [R1+0x4e4], RZ ;  /* 0x0004e4ff01007387 */ /* 0x0003e20000100800 */
[----:B0-----:R-:W-:-:S03]  /*57e0*/  WARPGROUP.ARRIVE ;  /* 0x00000000000079c5 */ /* 0x001fc60000000000 */
[----:B------:R1:W-:Y:S04]  /*57f0*/  STL [R1+0x4e0], RZ ;  /* 0x0004e0ff01007387 */ /* 0x0003e80000100800 */
[----:B------:R1:W-:Y:S01]  /*5800*/  STL [R1+0x4dc], RZ ;  /* 0x0004dcff01007387 */ /* 0x0003e20000100800 */
[----:B------:R-:W-:Y:S03]  /*5810*/  QGMMA.64x256x32.F32.E4M3.E4M3 R24, gdesc[UR16], RZ, !UPT, gsb0 ;  /* 0x03e00000101879f3 */ /* 0x000fe6000c0008ff */
        /* <DEDUP_REMOVED lines=55> */
[----:B------:R-:W-:-:S02]  /*5b90*/  WARPGROUP.DEPBAR.LE gsb0, 0x0 ;  /* 0x00008000000079c5 */ /* 0x000fc40000010000 */
[----:B------:R-:W-:Y:S05]  /*5ba0*/  @!P0 BRA `(.L_x_19) ;  /* 0x0000003c00608947 */ /* 0x000fea0003800000 */
[----:B------:R0:W-:Y:S04]  /*5bb0*/  STL [R1+0x8f8], R126 ;  /* 0x0008f87e01007387 */ /* 0x0001e80000100800 */
[----:B------:R-:W4:Y:S04]  /*5bc0*/  LDL R9, [R1+0x200] ;  /* 0x0002000001097983 */ /* 0x000f280000100800 */
[----:B------:R-:W2:Y:S04]  /*5bd0*/  LDL R10, [R1+0x204] ;  /* 0x00020400010a7983 */ /* 0x000ea80000100800 */
[----:B0-----:R-:W3:Y:S04]  /*5be0*/  LDL R126, [R1+0x4] ;  /* 0x00000400017e7983 */ /* 0x001ee80000100800 */
[----:B------:R-:W2:Y:S04]  /*5bf0*/  LDL R11, [R1+0x208] ;  /* 0x00020800010b7983 */ /* 0x000ea80000100800 */
        /* <DEDUP_REMOVED lines=96> */
[----:B------:R0:W-:Y:S04]  /*6200*/  STL [R1+0x8f4], R127 ;  /* 0x0008f47f01007387 */ /* 0x0001e80000100800 */
[----:B0-----:R-:W4:Y:S04]  /*6210*/  LDL R127, [R1] ;  /* 0x00000000017f7983 */ /* 0x001f280000100800 */
[----:B------:R0:W-:Y:S04]  /*6220*/  STL [R1+0x8f0], R128 ;  /* 0x0008f08001007387 */ /* 0x0001e80000100800 */
[----:B0-----:R-:W3:Y:S04]  /*6230*/  LDL R128, [R1+0x3fc] ;  /* 0x0003fc0001807983 */ /* 0x001ee80000100800 */
[----:B------:R0:W-:Y:S04]  /*6240*/  STL [R1+0x8ec], R129 ;  /* 0x0008ec8101007387 */ /* 0x0001e80000100800 */
[----:B0-----:R-:W2:Y:S04]  /*6250*/  LDL R129, [R1+0x3f8] ;  /* 0x0003f80001817983 */ /* 0x001ea80000100800 */
[----:B------:R0:W-:Y:S04]  /*6260*/  STL [R1+0x8e8], R130 ;  /* 0x0008e88201007387 */ /* 0x0001e80000100800 */
[----:B0-----:R-:W4:Y:S04]  /*6270*/  LDL R130, [R1+0x3f4] ;  /* 0x0003f40001827983 */ /* 0x001f280000100800 */
        /* <DEDUP_REMOVED lines=51> */
[----:B0-----:R-:W2:Y:S01]  /*65b0*/  LDL R0, [R1+0x38c] ;  /* 0x00038c0001007983 */ /* 0x001ea20000100800 */
[----:B----4-:R-:W-:-:S05]  /*65c0*/  FADD R3, RZ, R3 ;  /* 0x00000003ff037221 */ /* 0x010fca0000000000 */
[----:B------:R0:W-:Y:S01]  /*65d0*/  STL [R1+0x400], R3 ;  /* 0x0004000301007387 */ /* 0x0001e20000100800 */
[----:B---3--:R-:W-:-:S01]  /*65e0*/  FADD R237, RZ, R2 ;  /* 0x00000002ffed7221 */ /* 0x008fc20000000000 */
[----:B------:R-:W-:Y:S01]  /*65f0*/  FADD R2, RZ, R5 ;  /* 0x00000005ff027221 */ /* 0x000fe20000000000 */
[----:B0-----:R-:W-:-:S01]  /*6600*/  FADD R3, RZ, R151 ;  /* 0x00000097ff037221 */ /* 0x001fc20000000000 */
[----:B--2---:R-:W-:Y:S01]  /*6610*/  FADD R236, RZ, R0 ;  /* 0x00000000ffec7221 */ /* 0x004fe20000000000 */
[----:B------:R-:W-:-:S05]  /*6620*/  FADD R0, RZ, R4 ;  /* 0x00000004ff007221 */ /* 0x000fca0000000000 */
[----:B------:R0:W-:Y:S04]  /*6630*/  STL [R1+0x404], R0 ;  /* 0x0004040001007387 */ /* 0x0001e80000100800 */
[----:B------:R2:W-:Y:S01]  /*6640*/  STL [R1+0x408], R2 ;  /* 0x0004080201007387 */ /* 0x0005e20000100800 */
[----:B0-----:R-:W-:-:S03]  /*6650*/  FADD R0, RZ, R150 ;  /* 0x00000096ff007221 */ /* 0x001fc60000000000 */
[----:B------:R0:W-:Y:S01]  /*6660*/  STL [R1+0x40c], R3 ;  /* 0x00040c0301007387 */ /* 0x0001e20000100800 */
[----:B--2---:R-:W-:-:S03]  /*6670*/  FADD R2, RZ, R149 ;  /* 0x00000095ff027221 */ /* 0x004fc60000000000 */
[----:B------:R2:W-:Y:S04]  /*6680*/  STL [R1+0x410], R0 ;  /* 0x0004100001007387 */ /* 0x0005e80000100800 */
[----:B------:R3:W-:Y:S01]  /*6690*/  STL [R1+0x414], R2 ;  /* 0x0004140201007387 */ /* 0x0007e20000100800 */
[----:B0-----:R-:W-:-:S01]  /*66a0*/  FADD R3, RZ, R148 ;  /* 0x00000094ff037221 */ /* 0x001fc20000000000 */
[----:B--2---:R-:W-:-:S04]  /*66b0*/  FADD R0, RZ, R147 ;  /* 0x00000093ff007221 */ /* 0x004fc80000000000 */
[----:B------:R0:W-:Y:S01]  /*66c0*/  STL [R1+0x418], R3 ;  /* 0x0004180301007387 */ /* 0x0001e20000100800 */
[----:B---3--:R-:W-:-:S03]  /*66d0*/  FADD R2, RZ, R146 ;  /* 0x00000092ff027221 */ /* 0x008fc60000000000 */
        /* <DEDUP_REMOVED lines=36> */
[----:B------:R-:W-:Y:S04]  /*6920*/  STL [R1+0x464], R0 ;  /* 0x0004640001007387 */ /* 0x000fe80000100800 */
[----:B------:R2:W-:Y:S01]  /*6930*/  STL [R1+0x468], R2 ;  /* 0x0004680201007387 */ /* 0x0005e20000100800 */
[----:B0-----:R-:W-:-:S03]  /*6940*/  FADD R3, RZ, R127 ;  /* 0x0000007fff037221 */ /* 0x001fc60000000000 */
[----:B--2---:R-:W2:Y:S04]  /*6950*/  LDL R2, [R1+0x8] ;  /* 0x0000080001027983 */ /* 0x004ea80000100800 */
[----:B------:R0:W-:Y:S04]  /*6960*/  STL [R1+0x46c], R3 ;  /* 0x00046c0301007387 */ /* 0x0001e80000100800 */
[----:B------:R-:W3:Y:S04]  /*6970*/  LDL R4, [R1+0x10] ;  /* 0x0000100001047983 */ /* 0x000ee80000100800 */
[----:B------:R-:W4:Y:S04]  /*6980*/  LDL R5, [R1+0x14] ;  /* 0x0000140001057983 */ /* 0x000f280000100800 */
[----:B0-----:R-:W3:Y:S04]  /*6990*/  LDL R3, [R1+0xc] ;  /* 0x00000c0001037983 */ /* 0x001ee80000100800 */
[----:B------:R-:W4:Y:S04]  /*69a0*/  LDL R151, [R1+0x18] ;  /* 0x0000180001977983 */ /* 0x000f280000100800 */
        /* <DEDUP_REMOVED lines=22> */
[----:B------:R-:W4:Y:S01]  /*6b10*/  LDL R128, [R1+0x74] ;  /* 0x0000740001807983 */ /* 0x000f220000100800 */
[----:B------:R-:W-:-:S03]  /*6b20*/  IMAD.MOV.U32 R0, RZ, RZ, R126 ;  /* 0x000000ffff007224 */ /* 0x000fc600078e007e */
[----:B------:R-:W4:Y:S04]  /*6b30*/  LDL R127, [R1+0x78] ;  /* 0x00007800017f7983 */ /* 0x000f280000100800 */
[----:B------:R-:W4:Y:S01]  /*6b40*/  LDL R126, [R1+0x7c] ;  /* 0x00007c00017e7983 */ /* 0x000f220000100800 */
[----:B------:R-:W-:-:S05]  /*6b50*/  FADD R0, RZ, R0 ;  /* 0x00000000ff007221 */ /* 0x000fca0000000000 */
[----:B------:R2:W-:Y:S02]  /*6b60*/  STL [R1+0x470], R0 ;  /* 0x0004700001007387 */ /* 0x0005e40000100800 */
[----:B--2---:R-:W-:-:S05]  /*6b70*/  FADD R0, RZ, R2 ;  /* 0x00000002ff007221 */ /* 0x004fca0000000000 */
[----:B------:R4:W-:Y:S01]  /*6b80*/  STL [R1+0x474], R0 ;  /* 0x0004740001007387 */ /* 0x0009e20000100800 */
[----:B---3--:R-:W-:-:S01]  /*6b90*/  FADD R2, RZ, R3 ;  /* 0x00000003ff027221 */ /* 0x008fc20000000000 */
[----:B------:R-:W-:Y:S01]  /*6ba0*/  FADD R3, RZ, R4 ;  /* 0x00000004ff037221 */ /* 0x000fe20000000000 */
[----:B----4-:R-:W-:-:S03]  /*6bb0*/  FADD R0, RZ, R5 ;  /* 0x00000005ff007221 */ /* 0x010fc60000000000 */
[----:B------:R0:W-:Y:S04]  /*6bc0*/  STL [R1+0x478], R2 ;  /* 0x0004780201007387 */ /* 0x0001e80000100800 */
        /* <DEDUP_REMOVED lines=51> */
[----:B--2---:R-:W-:Y:S02]  /*6f00*/  FADD R3, RZ, R126 ;  /* 0x0000007eff037221 */ /* 0x004fe40000000000 */
[----:B---3--:R-:W2:Y:S04]  /*6f10*/  LDL R0, [R1+0x80] ;  /* 0x0000800001007983 */ /* 0x008ea80000100800 */
[----:B------:R0:W-:Y:S04]  /*6f20*/  STL [R1+0x4e4], R2 ;  /* 0x0004e40201007387 */ /* 0x0001e80000100800 */
[----:B0-----:R-:W3:Y:S04]  /*6f30*/  LDL R2, [R1+0x84] ;  /* 0x0000840001027983 */ /* 0x001ee80000100800 */
[----:B------:R0:W-:Y:S04]  /*6f40*/  STL [R1+0x4e8], R3 ;  /* 0x0004e80301007387 */ /* 0x0001e80000100800 */
[----:B------:R-:W4:Y:S04]  /*6f50*/  LDL R4, [R1+0x8c] ;  /* 0x00008c0001047983 */ /* 0x000f280000100800 */
[----:B------:R-:W4:Y:S04]  /*6f60*/  LDL R5, [R1+0x90] ;  /* 0x0000900001057983 */ /* 0x000f280000100800 */
[----:B0-----:R-:W4:Y:S04]  /*6f70*/  LDL R3, [R1+0x88] ;  /* 0x0000880001037983 */ /* 0x001f280000100800 */
        /* <DEDUP_REMOVED lines=26> */
[----:B--2---:R-:W-:-:S05]  /*7120*/  FADD R0, RZ, R0 ;  /* 0x00000000ff007221 */ /* 0x004fca0000000000 */
[----:B------:R3:W-:Y:S02]  /*7130*/  STL [R1+0x4ec], R0 ;  /* 0x0004ec0001007387 */ /* 0x0007e40000100800 */
[----:B---3--:R-:W-:-:S05]  /*7140*/  FADD R0, RZ, R2 ;  /* 0x00000002ff007221 */ /* 0x008fca0000000000 */
[----:B------:R0:W-:Y:S01]  /*7150*/  STL [R1+0x4f0], R0 ;  /* 0x0004f00001007387 */ /* 0x0001e20000100800 */
[----:B----4-:R-:W-:-:S01]  /*7160*/  FADD R2, RZ, R3 ;  /* 0x00000003ff027221 */ /* 0x010fc20000000000 */
[----:B------:R-:W-:Y:S01]  /*7170*/  FADD R3, RZ, R4 ;  /* 0x00000004ff037221 */ /* 0x000fe20000000000 */
[----:B0-----:R-:W-:-:S03]  /*7180*/  FADD R0, RZ, R5 ;  /* 0x00000005ff007221 */ /* 0x001fc60000000000 */
        /* <DEDUP_REMOVED lines=91> */
[----:B0-----:R-:W-:Y:S01]  /*7740*/  FADD R0, RZ, R4 ;  /* 0x00000004ff007221 */ /* 0x001fe20000000000 */
[----:B------:R-:W-:-:S03]  /*7750*/  FADD R3, RZ, R5 ;  /* 0x00000005ff037221 */ /* 0x000fc60000000000 */
[----:B------:R0:W-:Y:S04]  /*7760*/  STL [R1+0x570], R2 ;  /* 0x0005700201007387 */ /* 0x0001e80000100800 */
[----:B------:R2:W-:Y:S01]  /*7770*/  STL [R1+0x574], R0 ;  /* 0x0005740001007387 */ /* 0x0005e20000100800 */
[----:B0-----:R-:W-:-:S03]  /*7780*/  FADD R2, RZ, R151 ;  /* 0x00000097ff027221 */ /* 0x001fc60000000000 */
[----:B------:R0:W-:Y:S01]  /*7790*/  STL [R1+0x578], R3 ;  /* 0x0005780301007387 */ /* 0x0001e20000100800 */
[----:B--2---:R-:W-:-:S03]  /*77a0*/  FADD R0, RZ, R150 ;  /* 0x00000096ff007221 */ /* 0x004fc60000000000 */
        /* <DEDUP_REMOVED lines=48> */
[----:B------:R-:W2:Y:S04]  /*7ab0*/  LDL R126, [R1+0x178] ;  /* 0x00017800017e7983 */ /* 0x000ea80000100800 */
[----:B------:R3:W-:Y:S04]  /*7ac0*/  STL [R1+0x5dc], R2 ;  /* 0x0005dc0201007387 */ /* 0x0007e80000100800 */
[----:B------:R-:W4:Y:S04]  /*7ad0*/  LDL R127, [R1+0x17c] ;  /* 0x00017c00017f7983 */ /* 0x000f280000100800 */
[----:B------:R1:W-:Y:S04]  /*7ae0*/  STL [R1+0x5e0], R0 ;  /* 0x0005e00001007387 */ /* 0x0003e80000100800 */
        /* <DEDUP_REMOVED lines=26> */
[----:B0-----:R-:W4:Y:S04]  /*7c90*/  LDL R3, [R1+0x1e8] ;  /* 0x0001e80001037983 */ /* 0x001f280000100800 */
[----:B---3--:R-:W3:Y:S04]  /*7ca0*/  LDL R2, [R1+0x1ec] ;  /* 0x0001ec0001027983 */ /* 0x008ee80000100800 */
[----:B-1----:R-:W3:Y:S01]  /*7cb0*/  LDL R0, [R1+0x1f0] ;  /* 0x0001f00001007983 */ /* 0x002ee20000100800 */
[----:B------:R-:W-:-:S01]  /*7cc0*/  FADD R8, RZ, R8 ;  /* 0x00000008ff087221 */ /* 0x000fc20000000000 */
[----:B------:R-:W-:Y:S01]  /*7cd0*/  FADD R7, RZ, R7 ;  /* 0x00000007ff077221 */ /* 0x000fe20000000000 */
[----:B--2---:R-:W-:-:S05]  /*7ce0*/  FADD R126, RZ, R126 ;  /* 0x0000007eff7e7221 */ /* 0x004fca0000000000 */
[----:B------:R0:W-:Y:S01]  /*7cf0*/  STL [R1+0x5e4], R126 ;  /* 0x0005e47e01007387 */ /* 0x0001e20000100800 */
[----:B----4-:R-:W-:-:S03]  /*7d00*/  FADD R127, RZ, R127 ;  /* 0x0000007fff7f7221 */ /* 0x010fc60000000000 */
[----:B0-----:R-:W2:Y:S01]  /*7d10*/  LDL.LU R126, [R1+0x8f8] ;  /* 0x0008f800017e7983 */ /* 0x001ea20000300800 */
[----:B------:R-:W-:-:S03]  /*7d20*/  FADD R128, RZ, R128 ;  /* 0x00000080ff807221 */ /* 0x000fc60000000000 */
[----:B------:R0:W-:Y:S01]  /*7d30*/  STL [R1+0x5e8], R127 ;  /* 0x0005e87f01007387 */ /* 0x0001e20000100800 */
[----:B------:R-:W-:-:S01]  /*7d40*/  FADD R129, RZ, R129 ;  /* 0x00000081ff817221 */ /* 0x000fc20000000000 */
[----:B------:R-:W-:Y:S02]  /*7d50*/  FADD R130, RZ, R130 ;  /* 0x00000082ff827221 */ /* 0x000fe40000000000 */
[----:B0-----:R-:W4:Y:S01]  /*7d60*/  LDL.LU R127, [R1+0x8f4] ;  /* 0x0008f400017f7983 */ /* 0x001f220000300800 */
[----:B------:R-:W-:-:S03]  /*7d70*/  FADD R131, RZ, R131 ;  /* 0x00000083ff837221 */ /* 0x000fc60000000000 */
[----:B------:R0:W-:Y:S01]  /*7d80*/  STL [R1+0x5ec], R128 ;  /* 0x0005ec8001007387 */ /* 0x0001e20000100800 */
[----:B------:R-:W-:-:S01]  /*7d90*/  FADD R132, RZ, R132 ;  /* 0x00000084ff847221 */ /* 0x000fc20000000000 */
[----:B------:R-:W-:Y:S02]  /*7da0*/  FADD R133, RZ, R133 ;  /* 0x00000085ff857221 */ /* 0x000fe40000000000 */
[----:B0-----:R-:W4:Y:S04]  /*7db0*/  LDL.LU R128, [R1+0x8f0] ;  /* 0x0008f00001807983 */ /* 0x001f280000300800 */
[----:B------:R0:W-:Y:S01]  /*7dc0*/  STL [R1+0x5f0], R129 ;  /* 0x0005f08101007387 */ /* 0x0001e20000100800 */
[----:B------:R-:W-:-:S01]  /*7dd0*/  FADD R134, RZ, R134 ;  /* 0x00000086ff867221 */ /* 0x000fc20000000000 */
[----:B------:R-:W-:-:S02]  /*7de0*/  FADD R135, RZ, R135 ;  /* 0x00000087ff877221 */ /* 0x000fc40000000000 */
[----:B0-----:R-:W4:Y:S04]  /*7df0*/  LDL.LU R129, [R1+0x8ec] ;  /* 0x0008ec0001817983 */ /* 0x001f280000300800 */
[----:B------:R0:W-:Y:S01]  /*7e00*/  STL [R1+0x5f4], R130 ;  /* 0x0005f48201007387 */ /* 0x0001e20000100800 */
[----:B------:R-:W-:-:S01]  /*7e10*/  FADD R136, RZ, R136 ;  /* 0x00000088ff887221 */ /* 0x000fc20000000000 */
[----:B------:R-:W-:Y:S02]  /*7e20*/  FADD R137, RZ, R137 ;  /* 0x00000089ff897221 */ /* 0x000fe40000000000 */
[----:B0-----:R-:W4:Y:S04]  /*7e30*/  LDL.LU R130, [R1+0x8e8] ;  /* 0x0008e80001827983 */ /* 0x001f280000300800 */
[----:B------:R0:W-:Y:S01]  /*7e40*/  STL [R1+0x5f8], R131 ;  /* 0x0005f88301007387 */ /* 0x0001e20000100800 */
[----:B------:R-:W-:-:S03]  /*7e50*/  FADD R138, RZ, R138 ;  /* 0x0000008aff8a7221 */ /* 0x000fc60000000000 */
        /* <DEDUP_REMOVED lines=40> */
[----:B------:R0:W-:Y:S04]  /*80e0*/  STL [R1+0x630], R145 ;  /* 0x0006309101007387 */ /* 0x0001e80000100800 */
        /* <DEDUP_REMOVED lines=12> */
[----:B0-----:R-:W4:Y:S01]  /*81b0*/  LDL.LU R151, [R1+0x894] ;  /* 0x0008940001977983 */ /* 0x001f220000300800 */
[----:B------:R-:W-:-:S01]  /*81c0*/  FADD R5, RZ, R5 ;  /* 0x00000005ff057221 */ /* 0x000fc20000000000 */
[----:B------:R-:W-:Y:S01]  /*81d0*/  FADD R4, RZ, R4 ;  /* 0x00000004ff047221 */ /* 0x000fe20000000000 */
[----:B------:R-:W-:-:S01]  /*81e0*/  FADD R3, RZ, R3 ;  /* 0x00000003ff037221 */ /* 0x000fc20000000000 */
[----:B---3--:R-:W-:-:S02]  /*81f0*/  FADD R2, RZ, R2 ;  /* 0x00000002ff027221 */ /* 0x008fc40000000000 */
[----:B------:R0:W-:Y:S01]  /*8200*/  STL [R1+0x64c], R5 ;  /* 0x00064c0501007387 */ /* 0x0001e20000100800 */
[----:B------:R-:W-:-:S03]  /*8210*/  FADD R0, RZ, R0 ;  /* 0x00000000ff007221 */ /* 0x000fc60000000000 */
[----:B0-----:R0:W5:Y:S04]  /*8220*/  LDL.LU R5, [R1+0x890] ;  /* 0x0008900001057983 */ /* 0x0011680000300800 */
[----:B------:R1:W-:Y:S04]  /*8230*/  STL [R1+0x650], R4 ;  /* 0x0006500401007387 */ /* 0x0003e80000100800 */
[----:B-1----:R0:W5:Y:S04]  /*8240*/  LDL.LU R4, [R1+0x88c] ;  /* 0x00088c0001047983 */ /* 0x0021680000300800 */
[----:B------:R1:W-:Y:S04]  /*8250*/  STL [R1+0x654], R3 ;  /* 0x0006540301007387 */ /* 0x0003e80000100800 */
[----:B-1----:R0:W5:Y:S04]  /*8260*/  LDL.LU R3, [R1+0x888] ;  /* 0x0008880001037983 */ /* 0x0021680000300800 */
[----:B------:R1:W-:Y:S04]  /*8270*/  STL [R1+0x658], R2 ;  /* 0x0006580201007387 */ /* 0x0003e80000100800 */
[----:B-1----:R0:W5:Y:S04]  /*8280*/  LDL.LU R2, [R1+0x884] ;  /* 0x0008840001027983 */ /* 0x0021680000300800 */
[----:B------:R1:W-:Y:S04]  /*8290*/  STL [R1+0x65c], R0 ;  /* 0x00065c0001007387 */ /* 0x0003e80000100800 */
[----:B-1----:R0:W5:Y:S04]  /*82a0*/  LDL.LU R0, [R1+0x880] ;  /* 0x0008800001007983 */ /* 0x0021680000300800 */
[----:B------:R1:W-:Y:S04]  /*82b0*/  STL [R1+0x660], R8 ;  /* 0x0006600801007387 */ /* 0x0003e80000100800 */
[----:B------:R3:W-:Y:S01]  /*82c0*/  STL [R1+0x664], R7 ;  /* 0x0006640701007387 */ /* 0x0007e20000100800 */
[----:B-1----:R-:W-:-:S01]  /*82d0*/  FADD R8, RZ, R6 ;  /* 0x00000006ff087221 */ /* 0x002fc20000000000 */
[----:B------:R-:W-:Y:S01]  /*82e0*/  FADD R6, RZ, R25 ;  /* 0x00000019ff067221 */ /* 0x000fe20000000000 */
[----:B---3--:R-:W-:-:S03]  /*82f0*/  FADD R7, RZ, R24 ;  /* 0x00000018ff077221 */ /* 0x008fc60000000000 */
[----:B------:R1:W-:Y:S04]  /*8300*/  STL [R1+0x668], R8 ;  /* 0x0006680801007387 */ /* 0x0003e80000100800 */
[----:B------:R3:W-:Y:S04]  /*8310*/  STL [R1+0x66c], R7 ;  /* 0x00066c0701007387 */ /* 0x0007e80000100800 */
[----:B------:R2:W-:Y:S01]  /*8320*/  STL [R1+0x670], R6 ;  /* 0x0006700601007387 */ /* 0x0005e20000100800 */
[----:B-1----:R-:W-:-:S01]  /*8330*/  FADD R8, RZ, R26 ;  /* 0x0000001aff087221 */ /* 0x002fc20000000000 */
[----:B---3--:R-:W-:-:S04]  /*8340*/  FADD R7, RZ, R27 ;  /* 0x0000001bff077221 */ /* 0x008fc80000000000 */
[----:B------:R1:W-:Y:S01]  /*8350*/  STL [R1+0x674], R8 ;  /* 0x0006740801007387 */ /* 0x0003e20000100800 */
[----:B--2---:R-:W-:-:S03]  /*8360*/  FADD R6, RZ, R28 ;  /* 0x0000001cff067221 */ /* 0x004fc60000000000 */
[----:B------:R2:W-:Y:S04]  /*8370*/  STL [R1+0x678], R7 ;  /* 0x0006780701007387 */ /* 0x0005e80000100800 */
[----:B------:R3:W-:Y:S01]  /*8380*/  STL [R1+0x67c], R6 ;  /* 0x00067c0601007387 */ /* 0x0007e20000100800 */
[----:B-1----:R-:W-:-:S01]  /*8390*/  FADD R8, RZ, R29 ;  /* 0x0000001dff087221 */ /* 0x002fc20000000000 */
[----:B--2---:R-:W-:-:S04]  /*83a0*/  FADD R7, RZ, R30 ;  /* 0x0000001eff077221 */ /* 0x004fc80000000000 */
[----:B------:R1:W-:Y:S01]  /*83b0*/  STL [R1+0x680], R8 ;  /* 0x0006800801007387 */ /* 0x0003e20000100800 */
[----:B---3--:R-:W-:-:S03]  /*83c0*/  FADD R6, RZ, R31 ;  /* 0x0000001fff067221 */ /* 0x008fc60000000000 */
        /* <DEDUP_REMOVED lines=191> */
[----:B----4-:R-:W-:-:S03]  /*8fc0*/  FADD R6, RZ, R127 ;  /* 0x0000007fff067221 */ /* 0x010fc60000000000 */
        /* <DEDUP_REMOVED lines=50> */
[----:B------:R-:W-:-:S01]  /*92f0*/  FADD R9, RZ, R9 ;  /* 0x00000009ff097221 */ /* 0x000fc20000000000 */
[----:B------:R-:W-:Y:S01]  /*9300*/  FADD R10, RZ, R10 ;  /* 0x0000000aff0a7221 */ /* 0x000fe20000000000 */
        /* <DEDUP_REMOVED lines=97> */
[----:B0-----:R-:W-:-:S06]  /*9920*/  UMOV UR6, URZ ;  /* 0x0000003f00067c82 */ /* 0x001fcc0008000000 */
.L_x_19:
[----:B------:R-:W-:-:S04]  /*9930*/  UIADD3 UR23, UR5, 0x1, URZ ;  /* 0x0000000105177890 */ /* 0x000fc8000fffe03f */
[----:B------:R-:W-:-:S04]  /*9940*/  UISETP.NE.AND UP0, UPT, UR23, 0xb, UPT ;  /* 0x0000000b1700788c */ /* 0x000fc8000bf05270 */
[----:B------:R-:W-:Y:S02]  /*9950*/  USEL UR8, URZ, 0x1, UP0 ;  /* 0x000000013f087887 */ /* 0x000fe40008000000 */
[----:B------:R-:W-:Y:S02]  /*9960*/  USEL UR23, UR23, URZ, UP0 ;  /* 0x0000003f17177287 */ /* 0x000fe40008000000 */
[----:B------:R-:W-:-:S06]  /*9970*/  ULOP3.LUT UR8, UR4, UR8, URZ, 0x3c, !UPT ;  /* 0x0000000804087292 */ /* 0x000fcc000f8e3c3f */
[----:B------:R-:W-:Y:S01]  /*9980*/  IMAD.U32 R6, RZ, RZ, UR8 ;  /* 0x00000008ff067e24 */ /* 0x000fe2000f8e00ff */
[----:B------:R-:W-:-:S06]  /*9990*/  UMOV UR8, 0x1 ;  /* 0x0000000100087882 */ /* 0x000fcc0000000000 */
.L_x_14:
[----:B------:R-:W-:-:S04]  /*99a0*/  UISETP.LT.AND UP0, UPT, UR9, 0x1, UPT ;  /* 0x000000010900788c */ /* 0x000fc8000bf01270 */
[----:B------:R-:W-:-:S04]  /*99b0*/  USEL UR16, UR9, 0x1, UP0 ;  /* 0x0000000109107887 */ /* 0x000fc80008000000 */
[----:B------:R-:W-:-:S04]  /*99c0*/  UIADD3 UR16, UR9, -UR16, URZ ;  /* 0x8000001009107290 */ /* 0x000fc8000fffe03f */
[----:B------:R-:W-:-:S06]  /*99d0*/  UISETP.GE.AND UP0, UPT, UR16, 0x1, UPT ;  /* 0x000000011000788c */ /* 0x000fcc000bf06270 */
[----:B------:R-:W-:-:S13]  /*99e0*/  PLOP3.LUT P0, PT, PT, PT, UP0, 0x80, 0x0 ;  /* 0x000000000000781c */ /* 0x000fda0003f0f008 */
[----:B------:R-:W-:Y:S05]  /*99f0*/  @!P0 BRA `(.L_x_20) ;  /* 0x0000007c00508947 */ /* 0x000fea0003800000 */
[----:B------:R-:W-:Y:S01]  /*9a00*/  IMAD.U32 R7, RZ, RZ, UR16 ;  /* 0x00000010ff077e24 */ /* 0x000fe2000f8e00ff */
[----:B------:R-:W-:Y:S01]  /*9a10*/  UMOV UR24, UR5 ;  /* 0x0000000500187c82 */ /* 0x000fe20008000000 */
[----:B------:R-:W-:-:S05]  /*9a20*/  ULDC UR25, c[0x0][0x50c] ;  /* 0x0001430000197ab9 */ /* 0x000fca0000000800 */
.L_x_28:
[----:B------:R-:W-:-:S06]  /*9a30*/  UISETP.NE.AND UP0, UPT, UR22, 0x3, UPT ;  /* 0x000000031600788c */ /* 0x000fcc000bf05270 */
[----:B------:R-:W-:-:S13]  /*9a40*/  PLOP3.LUT P1, PT, PT, PT, UP0, 0x80, 0x0 ;  /* 0x000000000000781c */ /* 0x000fda0003f2f008 */
[----:B0-----:R-:W-:Y:S05]  /*9a50*/  @!P1 BRA `(.L_x_21) ;  /* 0x0000000000049947 */ /* 0x001fea0003800000 */
[----:B------:R-:W-:Y:S01]  /*9a60*/  BPT.TRAP 0x1 ;  /* 0x000000040000795c */ /* 0x000fe20000300000 */
.L_x_21:
[----:B------:R-:W0:Y:S01]  /*9a70*/  S2UR UR16, SR_CgaCtaId ;  /* 0x00000000001079c3 */ /* 0x000e220000008800 */
[----:B------:R-:W-:Y:S01]  /*9a80*/  UMOV UR11, 0x400 ;  /* 0x00000400000b7882 */ /* 0x000fe20000000000 */
[----:B------:R-:W-:Y:S01]  /*9a90*/  SHF.L.U32 R8, R6, 0x1f, RZ ;  /* 0x0000001f06087819 */ /* 0x000fe200000006ff */
[----:B0-----:R-:W-:-:S04]  /*9aa0*/  ULEA UR11, UR16, UR11, 0x18 ;  /* 0x0000000b100b7291 */ /* 0x001fc8000f8ec03f */
[----:B------:R-:W-:-:S09]  /*9ab0*/  ULEA UR16, UR23, UR11, 0x3 ;  /* 0x0000000b17107291 */ /* 0x000fd2000f8e183f */
[----:B------:R0:W4:Y:S01]  /*9ac0*/  SYNCS.PHASECHK.TRANS64.TRYWAIT P0, [UR16], R8 ;  /* 0x00000008ff0075a7 */ /* 0x0001220008000150 */
[----:B------:R-:W-:Y:S05]  /*9ad0*/  @!P1 BRA `(.L_x_22) ;  /* 0x0000000000049947 */ /* 0x000fea0003800000 */
[----:B------:R-:W-:Y:S01]  /*9ae0*/  BPT.TRAP 0x1 ;  /* 0x000000040000795c */ /* 0x000fe20000300000 */
.L_x_22:
[----:B----4-:R-:W-:Y:S05]  /*9af0*/  @P0 BRA `(.L_x_23) ;  /* 0x0000000000080947 */ /* 0x010fea0003800000 */
[----:B------:R-:W4:Y:S02]  /*9b00*/  SYNCS.PHASECHK.TRANS64.TRYWAIT P0, [UR16], R8 ;  /* 0x00000008ff0075a7 */ /* 0x000f240008000150 */
[----:B----4-:R-:W-:Y:S05]  /*9b10*/  @!P0 BRA `(.L_x_24) ;  /* 0x00000354009c8947 */ /* 0x010fea0003800000 */
.L_x_23:
        /* <DEDUP_REMOVED lines=64> */
[----:B----4-:R-:W4:Y:S04]  /*9f20*/  LDL.LU.64 R108, [R1] ;  /* 0x00000000016c7983 */ /* 0x010f280000300a00 */
[----:B------:R-:W2:Y:S04]  /*9f30*/  LDL.LU.64 R110, [R1+0x8] ;  /* 0x00000800016e7983 */ /* 0x000ea80000300a00 */
[----:B------:R-:W3:Y:S04]  /*9f40*/  LDL.LU.64 R112, [R1+0x10] ;  /* 0x0000100001707983 */ /* 0x000ee80000300a00 */
[----:B------:R-:W4:Y:S04]  /*9f50*/  LDL.LU.64 R114, [R1+0x18] ;  /* 0x0000180001727983 */ /* 0x000f280000300a00 */
        /* <DEDUP_REMOVED lines=18> */
[----:B----4-:R-:W-:Y:S04]  /*a080*/  STL.64 [R1+0xc78], R150 ;  /* 0x000c789601007387 */ /* 0x010fe80000100a00 */
[----:B---3--:R-:W-:Y:S04]  /*a090*/  STL.64 [R1+0xc70], R148 ;  /* 0x000c709401007387 */ /* 0x008fe80000100a00 */
[----:B--2---:R-:W-:Y:S04]  /*a0a0*/  STL.64 [R1+0xc68], R146 ;  /* 0x000c689201007387 */ /* 0x004fe80000100a00 */
        /* <DEDUP_REMOVED lines=61> */
[----:B--2---:R-:W2:Y:S04]  /*a480*/  LDL.LU.64 R24, [R1+0x200] ;  /* 0x0002000001187983 */ /* 0x004ea80000300a00 */
[----:B------:R-:W2:Y:S04]  /*a490*/  LDL.LU.64 R26, [R1+0x208] ;  /* 0x00020800011a7983 */ /* 0x000ea80000300a00 */
        /* <DEDUP_REMOVED lines=61> */
[----:B------:R-:W2:Y:S01]  /*a870*/  LDL.LU.64 R150, [R1+0x3f8] ;  /* 0x0003f80001967983 */ /* 0x000ea20000300a00 */
[----:B------:R-:W-:-:S02]  /*a880*/  UIADD3 UR16, UR11, 0x21180, URZ ;  /* 0x000211800b107890 */ /* 0x000fc4000fffe03f */
[----:B------:R-:W-:Y:S01]  /*a890*/  UISETP.NE.AND UP0, UPT, UR7, URZ, UPT ;  /* 0x0000003f0700728c */ /* 0x000fe2000bf05270 */
[----:B------:R-:W3:Y:S01]  /*a8a0*/  LDL.LU.64 R152, [R1+0xb0] ;  /* 0x0000b00001987983 */ /* 0x000ee20000300a00 */
[----:B------:R-:W-:Y:S02]  /*a8b0*/  USHF.R.U32.HI UR16, URZ, 0x4, UR16 ;  /* 0x000000043f107899 */ /* 0x000fe40008011610 */
[----:B------:R-:W-:Y:S01]  /*a8c0*/  USEL UR8, UR8, URZ, !UP0 ;  /* 0x0000003f08087287 */ /* 0x000fe2000c000000 */
[----:B------:R-:W3:Y:S01]  /*a8d0*/  LDL.LU.64 R154, [R1+0xb8] ;  /* 0x0000b800019a7983 */ /* 0x000ee20000300a00 */
[----:B------:R-:W-:Y:S02]  /*a8e0*/  ULOP3.LUT UR16, UR16, 0x3fff, URZ, 0xc0, !UPT ;  /* 0x00003fff10107892 */ /* 0x000fe4000f8ec03f */
[----:B------:R-:W-:Y:S01]  /*a8f0*/  ULOP3.LUT UR7, UR12, 0x10000, URZ, 0xfc, !UPT ;  /* 0x000100000c077892 */ /* 0x000fe2000f8efc3f */
[----:B------:R-:W3:Y:S01]  /*a900*/  LDL.LU.64 R156, [R1+0xc0] ;  /* 0x0000c000019c7983 */ /* 0x000ee20000300a00 */
[----:B------:R-:W-:-:S02]  /*a910*/  ULOP3.LUT UR16, UR16, 0x10000, URZ, 0xfc, !UPT ;  /* 0x0001000010107892 */ /* 0x000fc4000f8efc3f */
[----:B------:R-:W-:Y:S01]  /*a920*/  UISETP.NE.U32.AND UP0, UPT, UR8, URZ, UPT ;  /* 0x0000003f0800728c */ /* 0x000fe2000bf05070 */
[----:B------:R-:W3:Y:S01]  /*a930*/  LDL.LU.64 R158, [R1+0xc8] ;  /* 0x0000c800019e7983 */ /* 0x000ee20000300a00 */
[----:B------:R-:W-:Y:S02]  /*a940*/  UIMAD UR7, UR23, 0x300, UR7 ;  /* 0x00000300170778a4 */ /* 0x000fe4000f8e0207 */
[----:B------:R-:W-:Y:S01]  /*a950*/  ULEA UR18, UR23, UR16, 0x9 ;  /* 0x0000001017127291 */ /* 0x000fe2000f8e483f */
[----:B------:R-:W3:Y:S01]  /*a960*/  LDL.LU.64 R160, [R1+0xd0] ;  /* 0x0000d00001a07983 */ /* 0x000ee20000300a00 */
[----:B------:R-:W-:Y:S01]  /*a970*/  UMOV UR17, 0xc0000010 ;  /* 0xc000001000117882 */ /* 0x000fe20000000000 */
[----:B------:R-:W-:Y:S02]  /*a980*/  UMOV UR19, 0xc0000010 ;  /* 0xc000001000137882 */ /* 0x000fe40000000000 */
[----:B------:R-:W-:Y:S01]  /*a990*/  UMOV UR16, UR7 ;  /* 0x0000000700107c82 */ /* 0x000fe20008000000 */
[----:B------:R-:W3:Y:S04]  /*a9a0*/  LDL.LU.64 R162, [R1+0xd8] ;  /* 0x0000d80001a27983 */ /* 0x000ee80000300a00 */
        /* <DEDUP_REMOVED lines=35> */
[----:B------:R-:W3:Y:S01]  /*abe0*/  LDL.LU.64 R234, [R1+0x1f8] ;  /* 0x0001f80001ea7983 */ /* 0x000ee20000300a00 */
[----:B--2---:R-:W-:-:S06]  /*abf0*/  WARPGROUP.ARRIVE ;  /* 0x00000000000079c5 */ /* 0x004fcc0000000000 */
[----:B------:R-:W-:Y:S03]  /*ac00*/  QGMMA.64x256x32.F32.E4M3.E4M3 R24, gdesc[UR16], R24, UP0, gsb0 ;  /* 0x03e00000101879f3 */ /* 0x000fe6000b800818 */
[----:B------:R-:W-:Y:S02]  /*ac10*/  WARPGROUP.DEPBAR.LE gsb0, 0x0 ;  /* 0x00008000000079c5 */ /* 0x000fe40000010000 */
        /* <DEDUP_REMOVED lines=64> */
[----:B--2---:R-:W3:Y:S04]  /*b020*/  LDL.LU.64 R150, [R1+0xc78] ;  /* 0x000c780001967983 */ /* 0x004ee80000300a00 */
        /* <DEDUP_REMOVED lines=21> */
[----:B------:R-:W-:Y:S01]  /*b180*/  UIADD3 UR16, UR7, 0x100, URZ ;  /* 0x0000010007107890 */ /* 0x000fe2000fffe03f */
[----:B------:R-:W-:-:S02]  /*b190*/  UMOV UR17, 0xc0000010 ;  /* 0xc000001000117882 */ /* 0x000fc40000000000 */
        /* <DEDUP_REMOVED lines=42> */
[----:B---3--:R-:W-:-:S06]  /*b440*/  WARPGROUP.ARRIVE ;  /* 0x00000000000079c5 */ /* 0x008fcc0000000000 */
[----:B------:R-:W-:Y:S03]  /*b450*/  QGMMA.64x256x32.F32.E4M3.E4M3 R108, gdesc[UR16], R108, UP0, gsb0 ;  /* 0x03e00000106c79f3 */ /* 0x000fe6000b80086c */
[----:B------:R-:W-:Y:S02]  /*b460*/  WARPGROUP.DEPBAR.LE gsb0, 0x0 ;  /* 0x00008000000079c5 */ /* 0x000fe40000010000 */
[----:B------:R-:W-:Y:S01]  /*b470*/  STL.64 [R1], R108 ;  /* 0x0000006c01007387 */ /* 0x000fe20000100a00 */
[----:B0-----:R-:W-:-:S03]  /*b480*/  IMAD.MOV.U32 R8, RZ, RZ, R227 ;  /* 0x000000ffff087224 */ /* 0x001fc600078e00e3 */
        /* <DEDUP_REMOVED lines=63> */
[----:B0-----:R0:W5:Y:S04]  /*b880*/  LDL.LU.64 R234, [R1+0xa78] ;  /* 0x000a780001ea7983 */ /* 0x0011680000300a00 */
[----:B------:R0:W5:Y:S04]  /*b890*/  LDL.LU.64 R232, [R1+0xa70] ;  /* 0x000a700001e87983 */ /* 0x0001680000300a00 */
        /* <DEDUP_REMOVED lines=62> */
[----:B------:R-:W-:Y:S01]  /*bc80*/  UIADD3 UR16, UR7, 0x200, URZ ;  /* 0x0000020007107890 */ /* 0x000fe2000fffe03f */
[----:B------:R-:W-:Y:S01]  /*bc90*/  UMOV UR17, 0xc0000010 ;  /* 0xc000001000117882 */ /* 0x000fe20000000000 */
[----:B------:R-:W-:Y:S01]  /*bca0*/  UIADD3 UR6, UR6, 0x1, URZ ;  /* 0x0000000106067890 */ /* 0x000fe2000fffe03f */
[----:B--2---:R-:W-:-:S06]  /*bcb0*/  WARPGROUP.ARRIVE ;  /* 0x00000000000079c5 */ /* 0x004fcc0000000000 */
[----:B------:R-:W-:Y:S01]  /*bcc0*/  QGMMA.64x256x32.F32.E4M3.E4M3 R24, gdesc[UR16], R24, UP0, gsb0 ;  /* 0x03e00000101879f3 */ /* 0x000fe2000b800818 */
[----:B------:R-:W-:-:S04]  /*bcd0*/  UISETP.NE.AND UP0, UPT, UR6, UR25, UPT ;  /* 0x000000190600728c */ /* 0x000fc8000bf05270 */
[----:B------:R-:W-:-:S06]  /*bce0*/  USEL UR7, URZ, 0x1, UP0 ;  /* 0x000000013f077887 */ /* 0x000fcc0008000000 */
[----:B------:R-:W-:Y:S01]  /*bcf0*/  ISETP.NE.AND P0, PT, RZ, UR7, PT ;  /* 0x00000007ff007c0c */ /* 0x000fe2000bf05270 */
[----:B------:R-:W-:-:S12]  /*bd00*/  WARPGROUP.DEPBAR.LE gsb0, 0x0 ;  /* 0x00008000000079c5 */ /* 0x000fd80000010000 */
[----:B0-----:R-:W-:Y:S05]  /*bd10*/  @!P0 BRA `(.L_x_25) ;  /* 0x0000005800308947 */ /* 0x001fea0003800000 */
[----:B------:R0:W-:Y:S04]  /*bd20*/  STL [R1+0xa28], R52 ;  /* 0x000a283401007387 */ /* 0x0001e80000100800 */
[----:B0-----:R-:W2:Y:S04]  /*bd30*/  LDL R52, [R1+0x200] ;  /* 0x0002000001347983 */ /* 0x001ea80000100800 */
[----:B------:R0:W-:Y:S04]  /*bd40*/  STL [R1+0xa24], R53 ;  /* 0x000a243501007387 */ /* 0x0001e80000100800 */
[----:B0-----:R-:W3:Y:S04]  /*bd50*/  LDL R53, [R1+0x204] ;  /* 0x0002040001357983 */ /* 0x001ee80000100800 */
[----:B------:R0:W-:Y:S04]  /*bd60*/  STL [R1+0xa20], R54 ;  /* 0x000a203601007387 */ /* 0x0001e80000100800 */
[----:B0-----:R-:W4:Y:S04]  /*bd70*/  LDL R54, [R1+0x208] ;  /* 0x0002080001367983 */ /* 0x001f280000100800 */
        /* <DEDUP_REMOVED lines=85> */
[----:B0-----:R-:W4:Y:S04]  /*c2d0*/  LDL.LU R97, [R1+0x408] ;  /* 0x0004080001617983 */ /* 0x001f280000300800 */
        /* <DEDUP_REMOVED lines=112> */
[----:B-----5:R0:W-:Y:S04]  /*c9e0*/  STL [R1+0x890], R5 ;  /* 0x0008900501007387 */ /* 0x0201e80000100800 */
        /* <DEDUP_REMOVED lines=8> */
[----:B0-----:R-:W4:Y:S01]  /*ca70*/  LDL R0, [R1+0x2b4] ;  /* 0x0002b40001007983 */ /* 0x001f220000100800 */
[----:B--2---:R-:W-:-:S01]  /*ca80*/  FADD R9, R52, R9 ;  /* 0x0000000934097221 */ /* 0x004fc20000000000 */
[----:B---3--:R-:W-:Y:S01]  /*ca90*/  FADD R10, R53, R10 ;  /* 0x0000000a350a7221 */ /* 0x008fe20000000000 */
[----:B----4-:R-:W-:-:S01]  /*caa0*/  FADD R11, R54, R11 ;  /* 0x0000000b360b7221 */ /* 0x010fc20000000000 */
[----:B------:R-:W2:Y:S01]  /*cab0*/  LDL.LU R52, [R1+0xa28] ;  /* 0x000a280001347983 */ /* 0x000ea20000300800 */
[----:B------:R-:W-:-:S01]  /*cac0*/  FADD R12, R55, R12 ;  /* 0x0000000c370c7221 */ /* 0x000fc20000000000 */
[----:B------:R-:W-:-:S02]  /*cad0*/  FADD R13, R56, R13 ;  /* 0x0000000d380d7221 */ /* 0x000fc40000000000 */
[----:B------:R-:W3:Y:S01]  /*cae0*/  LDL.LU R53, [R1+0xa24] ;  /* 0x000a240001357983 */ /* 0x000ee20000300800 */
[----:B------:R-:W-:-:S03]  /*caf0*/  FADD R14, R57, R14 ;  /* 0x0000000e390e7221 */ /* 0x000fc60000000000 */
[----:B------:R-:W4:Y:S01]  /*cb00*/  LDL.LU R54, [R1+0xa20] ;  /* 0x000a200001367983 */ /* 0x000f220000300800 */
        /* <DEDUP_REMOVED lines=70> */
[----:B------:R-:W-:-:S01]  /*cf70*/  FADD R178, R93, R178 ;  /* 0x000000b25db27221 */ /* 0x000fc20000000000 */
[----:B------:R-:W-:Y:S02]  /*cf80*/  FADD R97, R98, R97 ;  /* 0x0000006162617221 */ /* 0x000fe40000000000 */
[----:B------:R-:W4:Y:S01]  /*cf90*/  LDL.LU R90, [R1+0x990] ;  /* 0x00099000015a7983 */ /* 0x000f220000300800 */
[----:B------:R-:W-:-:S01]  /*cfa0*/  FADD R179, R94, R179 ;  /* 0x000000b35eb37221 */ /* 0x000fc20000000000 */
[----:B------:R-:W-:Y:S02]  /*cfb0*/  FADD R101, R102, R101 ;  /* 0x0000006566657221 */ /* 0x000fe40000000000 */
[----:B------:R-:W4:Y:S01]  /*cfc0*/  LDL.LU R91, [R1+0x98c] ;  /* 0x00098c00015b7983 */ /* 0x000f220000300800 */
[----:B------:R-:W-:-:S03]  /*cfd0*/  FADD R180, R95, R180 ;  /* 0x000000b45fb47221 */ /* 0x000fc60000000000 */
[----:B------:R-:W4:Y:S01]  /*cfe0*/  LDL.LU R92, [R1+0x988] ;  /* 0x00098800015c7983 */ /* 0x000f220000300800 */
[----:B------:R-:W-:-:S01]  /*cff0*/  FADD R181, R96, R181 ;  /* 0x000000b560b57221 */ /* 0x000fc20000000000 */
[----:B------:R-:W-:Y:S02]  /*d000*/  FADD R99, R100, R99 ;  /* 0x0000006364637221 */ /* 0x000fe40000000000 */
[----:B------:R-:W4:Y:S04]  /*d010*/  LDL.LU R93, [R1+0x984] ;  /* 0x00098400015d7983 */ /* 0x000f280000300800 */
[----:B------:R-:W4:Y:S04]  /*d020*/  LDL.LU R94, [R1+0x980] ;  /* 0x00098000015e7983 */ /* 0x000f280000300800 */
[----:B------:R-:W4:Y:S04]  /*d030*/  LDL.LU R95, [R1+0x97c] ;  /* 0x00097c00015f7983 */ /* 0x000f280000300800 */
[----:B------:R-:W4:Y:S01]  /*d040*/  LDL.LU R96, [R1+0x978] ;  /* 0x0009780001607983 */ /* 0x000f220000300800 */
[----:B------:R-:W-:-:S01]  /*d050*/  FADD R237, R103, R237 ;  /* 0x000000ed67ed7221 */ /* 0x000fc20000000000 */
[----:B------:R-:W-:Y:S01]  /*d060*/  FADD R236, R104, R236 ;  /* 0x000000ec68ec7221 */ /* 0x000fe20000000000 */
[----:B------:R-:W-:-:S01]  /*d070*/  FADD R191, R149, R191 ;  /* 0x000000bf95bf7221 */ /* 0x000fc20000000000 */
[----:B------:R0:W-:Y:S01]  /*d080*/  STL [R1+0x408], R97 ;  /* 0x0004086101007387 */ /* 0x0001e20000100800 */
[----:B------:R-:W-:-:S01]  /*d090*/  FADD R192, R148, R192 ;  /* 0x000000c094c07221 */ /* 0x000fc20000000000 */
[----:B------:R-:W-:Y:S01]  /*d0a0*/  FADD R193, R147, R193 ;  /* 0x000000c193c17221 */ /* 0x000fe20000000000 */
[----:B------:R-:W-:-:S01]  /*d0b0*/  FADD R194, R146, R194 ;  /* 0x000000c292c27221 */ /* 0x000fc20000000000 */
[----:B------:R-:W-:Y:S01]  /*d0c0*/  STL [R1+0x400], R101 ;  /* 0x0004006501007387 */ /* 0x000fe20000100800 */
[----:B------:R-:W-:-:S01]  /*d0d0*/  FADD R190, R150, R190 ;  /* 0x000000be96be7221 */ /* 0x000fc20000000000 */
[----:B------:R-:W-:Y:S01]  /*d0e0*/  FADD R195, R145, R195 ;  /* 0x000000c391c37221 */ /* 0x000fe20000000000 */
[----:B------:R-:W-:-:S01]  /*d0f0*/  FADD R196, R144, R196 ;  /* 0x000000c490c47221 */ /* 0x000fc20000000000 */
[----:B------:R-:W-:Y:S01]  /*d100*/  FADD R197, R143, R197 ;  /* 0x000000c58fc57221 */ /* 0x000fe20000000000 */
[----:B------:R-:W-:-:S01]  /*d110*/  FADD R198, R142, R198 ;  /* 0x000000c68ec67221 */ /* 0x000fc20000000000 */
[----:B0-----:R-:W2:Y:S01]  /*d120*/  LDL R97, [R1+0x3a0] ;  /* 0x0003a00001617983 */ /* 0x001ea20000100800 */
[----:B------:R-:W-:-:S01]  /*d130*/  FADD R199, R141, R199 ;  /* 0x000000c78dc77221 */ /* 0x000fc20000000000 */
[----:B------:R-:W-:Y:S01]  /*d140*/  FADD R200, R140, R200 ;  /* 0x000000c88cc87221 */ /* 0x000fe20000000000 */
[----:B------:R-:W-:-:S01]  /*d150*/  FADD R201, R139, R201 ;  /* 0x000000c98bc97221 */ /* 0x000fc20000000000 */
[----:B------:R0:W-:Y:S01]  /*d160*/  STL [R1+0x404], R99 ;  /* 0x0004046301007387 */ /* 0x0001e20000100800 */
[----:B------:R-:W-:-:S01]  /*d170*/  FADD R202, R138, R202 ;  /* 0x000000ca8aca7221 */ /* 0x000fc20000000000 */
[----:B------:R-:W-:Y:S01]  /*d180*/  FADD R203, R137, R203 ;  /* 0x000000cb89cb7221 */ /* 0x000fe20000000000 */
[----:B------:R-:W-:-:S01]  /*d190*/  FADD R204, R136, R204 ;  /* 0x000000cc88cc7221 */ /* 0x000fc20000000000 */
[----:B------:R-:W2:Y:S01]  /*d1a0*/  LDL.LU R98, [R1+0x40c] ;  /* 0x00040c0001627983 */ /* 0x000ea20000300800 */
[----:B------:R-:W-:-:S01]  /*d1b0*/  FADD R189, R151, R189 ;  /* 0x000000bd97bd7221 */ /* 0x000fc20000000000 */
[----:B------:R-:W-:Y:S01]  /*d1c0*/  FADD R205, R135, R205 ;  /* 0x000000cd87cd7221 */ /* 0x000fe20000000000 */
[----:B------:R-:W-:-:S01]  /*d1d0*/  FADD R206, R134, R206 ;  /* 0x000000ce86ce7221 */ /* 0x000fc20000000000 */
[----:B------:R-:W-:Y:S01]  /*d1e0*/  FADD R207, R133, R207 ;  /* 0x000000cf85cf7221 */ /* 0x000fe20000000000 */
[----:B------:R-:W-:-:S01]  /*d1f0*/  FADD R208, R132, R208 ;  /* 0x000000d084d07221 */ /* 0x000fc20000000000 */
[----:B0-----:R-:W3:Y:S01]  /*d200*/  LDL R99, [R1+0x3a4] ;  /* 0x0003a40001637983 */ /* 0x001ee20000100800 */
[----:B------:R-:W-:-:S01]  /*d210*/  FADD R209, R131, R209 ;  /* 0x000000d183d17221 */ /* 0x000fc20000000000 */
[----:B------:R-:W-:Y:S01]  /*d220*/  FADD R210, R130, R210 ;  /* 0x000000d282d27221 */ /* 0x000fe20000000000 */
[----:B------:R-:W-:-:S01]  /*d230*/  FADD R211, R129, R211 ;  /* 0x000000d381d37221 */ /* 0x000fc20000000000 */
[----:B------:R-:W3:Y:S01]  /*d240*/  LDL.LU R100, [R1+0x410] ;  /* 0x0004100001647983 */ /* 0x000ee20000300800 */
[----:B------:R-:W-:-:S01]  /*d250*/  FADD R212, R128, R212 ;  /* 0x000000d480d47221 */ /* 0x000fc20000000000 */
[----:B------:R-:W-:Y:S01]  /*d260*/  FADD R213, R127, R213 ;  /* 0x000000d57fd57221 */ /* 0x000fe20000000000 */
[----:B------:R-:W-:-:S01]  /*d270*/  FADD R214, R126, R214 ;  /* 0x000000d67ed67221 */ /* 0x000fc20000000000 */
[----:B------:R-:W4:Y:S01]  /*d280*/  LDL R101, [R1+0x3a8] ;  /* 0x0003a80001657983 */ /* 0x000f220000100800 */
[----:B------:R-:W-:-:S01]  /*d290*/  FADD R215, R125, R215 ;  /* 0x000000d77dd77221 */ /* 0x000fc20000000000 */
[----:B------:R-:W-:Y:S01]  /*d2a0*/  FADD R216, R124, R216 ;  /* 0x000000d87cd87221 */ /* 0x000fe20000000000 */
[----:B------:R-:W-:-:S01]  /*d2b0*/  FADD R217, R123, R217 ;  /* 0x000000d97bd97221 */ /* 0x000fc20000000000 */
[----:B------:R-:W4:Y:S01]  /*d2c0*/  LDL.LU R102, [R1+0x414] ;  /* 0x0004140001667983 */ /* 0x000f220000300800 */
        /* <DEDUP_REMOVED lines=27> */
[----:B------:R-:W4:Y:S04]  /*d480*/  LDL R147, [R1+0x3b8] ;  /* 0x0003b80001937983 */ /* 0x000f280000100800 */
[----:B------:R-:W4:Y:S04]  /*d490*/  LDL.LU R146, [R1+0x424] ;  /* 0x0004240001927983 */ /* 0x000f280000300800 */
[----:B------:R-:W4:Y:S01]  /*d4a0*/  LDL R145, [R1+0x3bc] ;  /* 0x0003bc0001917983 */ /* 0x000f220000100800 */
[----:B------:R-:W-:-:S03]  /*d4b0*/  FADD R185, R4, R185 ;  /* 0x000000b904b97221 */ /* 0x000fc60000000000 */
[----:B------:R-:W4:Y:S04]  /*d4c0*/  LDL.LU R144, [R1+0x428] ;  /* 0x0004280001907983 */ /* 0x000f280000300800 */
[----:B------:R-:W4:Y:S04]  /*d4d0*/  LDL R143, [R1+0x3c0] ;  /* 0x0003c000018f7983 */ /* 0x000f280000100800 */
[----:B------:R-:W4:Y:S04]  /*d4e0*/  LDL.LU R142, [R1+0x42c] ;  /* 0x00042c00018e7983 */ /* 0x000f280000300800 */
[----:B------:R-:W4:Y:S01]  /*d4f0*/  LDL R141, [R1+0x3c4] ;  /* 0x0003c400018d7983 */ /* 0x000f220000100800 */
[----:B------:R-:W-:-:S03]  /*d500*/  FADD R184, R3, R184 ;  /* 0x000000b803b87221 */ /* 0x000fc60000000000 */
[----:B------:R-:W4:Y:S04]  /*d510*/  LDL.LU R140, [R1+0x430] ;  /* 0x00043000018c7983 */ /* 0x000f280000300800 */
[----:B------:R-:W4:Y:S04]  /*d520*/  LDL R139, [R1+0x3c8] ;  /* 0x0003c800018b7983 */ /* 0x000f280000100800 */
[----:B------:R-:W4:Y:S01]  /*d530*/  LDL.LU R138, [R1+0x434] ;  /* 0x00043400018a7983 */ /* 0x000f220000300800 */
[----:B------:R-:W-:-:S03]  /*d540*/  FADD R183, R2, R183 ;  /* 0x000000b702b77221 */ /* 0x000fc60000000000 */
[----:B------:R-:W4:Y:S04]  /*d550*/  LDL R137, [R1+0x3cc] ;  /* 0x0003cc0001897983 */ /* 0x000f280000100800 */
[----:B------:R-:W4:Y:S04]  /*d560*/  LDL.LU R136, [R1+0x438] ;  /* 0x0004380001887983 */ /* 0x000f280000300800 */
[----:B------:R-:W4:Y:S04]  /*d570*/  LDL R135, [R1+0x3d0] ;  /* 0x0003d00001877983 */ /* 0x000f280000100800 */
[----:B------:R-:W4:Y:S01]  /*d580*/  LDL.LU R134, [R1+0x43c] ;  /* 0x00043c0001867983 */ /* 0x000f220000300800 */
[----:B------:R-:W-:-:S03]  /*d590*/  FADD R182, R0, R182 ;  /* 0x000000b600b67221 */ /* 0x000fc60000000000 */
[----:B------:R-:W4:Y:S04]  /*d5a0*/  LDL R133, [R1+0x3d4] ;  /* 0x0003d40001857983 */ /* 0x000f280000100800 */
[----:B------:R-:W4:Y:S04]  /*d5b0*/  LDL.LU R132, [R1+0x440] ;  /* 0x0004400001847983 */ /* 0x000f280000300800 */
        /* <DEDUP_REMOVED lines=20> */
[----:B------:R-:W4:Y:S04]  /*d700*/  LDL R111, [R1] ;  /* 0x00000000016f7983 */ /* 0x000f280000100800 */
        /* <DEDUP_REMOVED lines=12> */
[----:B------:R-:W4:Y:S01]  /*d7d0*/  LDL.LU R0, [R1+0x484] ;  /* 0x0004840001007983 */ /* 0x000f220000300800 */
[----:B--2---:R-:W-:-:S03]  /*d7e0*/  FADD R98, R97, R98 ;  /* 0x0000006261627221 */ /* 0x004fc60000000000 */
[----:B------:R-:W2:Y:S04]  /*d7f0*/  LDL.LU R97, [R1+0x974] ;  /* 0x0009740001617983 */ /* 0x000ea80000300800 */
[----:B------:R0:W-:Y:S01]  /*d800*/  STL [R1+0x40c], R98 ;  /* 0x00040c6201007387 */ /* 0x0001e20000100800 */
[----:B---3--:R-:W-:-:S03]  /*d810*/  FADD R100, R99, R100 ;  /* 0x0000006463647221 */ /* 0x008fc60000000000 */
[----:B0-----:R-:W3:Y:S01]  /*d820*/  LDL.LU R98, [R1+0x970] ;  /* 0x0009700001627983 */ /* 0x001ee20000300800 */
[----:B----4-:R-:W-:-:S03]  /*d830*/  FADD R102, R101, R102 ;  /* 0x0000006665667221 */ /* 0x010fc60000000000 */
[----:B------:R-:W4:Y:S04]  /*d840*/  LDL.LU R99, [R1+0x96c] ;  /* 0x00096c0001637983 */ /* 0x000f280000300800 */
[----:B------:R0:W-:Y:S01]  /*d850*/  STL [R1+0x410], R100 ;  /* 0x0004106401007387 */ /* 0x0001e20000100800 */
[----:B------:R-:W-:-:S03]  /*d860*/  FADD R104, R103, R104 ;  /* 0x0000006867687221 */ /* 0x000fc60000000000 */
[----:B0-----:R-:W4:Y:S01]  /*d870*/  LDL.LU R100, [R1+0x968] ;  /* 0x0009680001647983 */ /* 0x001f220000300800 */
[----:B------:R-:W-:-:S03]  /*d880*/  FADD R150, R151, R150 ;  /* 0x0000009697967221 */ /* 0x000fc60000000000 */
[----:B------:R-:W4:Y:S04]  /*d890*/  LDL.LU R101, [R1+0x964] ;  /* 0x0009640001657983 */ /* 0x000f280000300800 */
[----:B------:R0:W-:Y:S01]  /*d8a0*/  STL [R1+0x414], R102 ;  /* 0x0004146601007387 */ /* 0x0001e20000100800 */
[----:B------:R-:W-:-:S01]  /*d8b0*/  FADD R148, R149, R148 ;  /* 0x0000009495947221 */ /* 0x000fc20000000000 */
[----:B------:R-:W-:Y:S02]  /*d8c0*/  FADD R146, R147, R146 ;  /* 0x0000009293927221 */ /* 0x000fe40000000000 */
[----:B0-----:R-:W4:Y:S04]  /*d8d0*/  LDL.LU R102, [R1+0x960] ;  /* 0x0009600001667983 */ /* 0x001f280000300800 */
[----:B------:R-:W4:Y:S01]  /*d8e0*/  LDL.LU R103, [R1+0x95c] ;  /* 0x00095c0001677983 */ /* 0x000f220000300800 */
[----:B------:R-:W-:-:S03]  /*d8f0*/  FADD R144, R145, R144 ;  /* 0x0000009091907221 */ /* 0x000fc60000000000 */
[----:B------:R0:W-:Y:S01]  /*d900*/  STL [R1+0x418], R104 ;  /* 0x0004186801007387 */ /* 0x0001e20000100800 */
[----:B------:R-:W-:-:S03]  /*d910*/  FADD R142, R143, R142 ;  /* 0x0000008e8f8e7221 */ /* 0x000fc60000000000 */
[----:B0-----:R-:W4:Y:S04]  /*d920*/  LDL.LU R104, [R1+0x958] ;  /* 0x0009580001687983 */ /* 0x001f280000300800 */
[----:B------:R-:W-:Y:S01]  /*d930*/  STL [R1+0x41c], R150 ;  /* 0x00041c9601007387 */ /* 0x000fe20000100800 */
[----:B------:R-:W-:-:S03]  /*d940*/  FADD R140, R141, R140 ;  /* 0x0000008c8d8c7221 */ /* 0x000fc60000000000 */
[----:B------:R-:W-:Y:S01]  /*d950*/  STL [R1+0x420], R148 ;  /* 0x0004209401007387 */ /* 0x000fe20000100800 */
[----:B------:R-:W-:-:S03]  /*d960*/  FADD R138, R139, R138 ;  /* 0x0000008a8b8a7221 */ /* 0x000fc60000000000 */
[----:B------:R-:W-:Y:S04]  /*d970*/  STL [R1+0x424], R146 ;  /* 0x0004249201007387 */ /* 0x000fe80000100800 */
        /* <DEDUP_REMOVED lines=22> */
[----:B------:R0:W-:Y:S01]  /*dae0*/  STL [R1+0x458], R120 ;  /* 0x0004587801007387 */ /* 0x0001e20000100800 */
        /* <DEDUP_REMOVED lines=13> */
[----:B------:R2:W-:Y:S04]  /*dbc0*/  STL [R1+0x474], R5 ;  /* 0x0004740501007387 */ /* 0x0005e80000100800 */
[----:B------:R2:W-:Y:S01]  /*dbd0*/  STL [R1+0x478], R4 ;  /* 0x0004780401007387 */ /* 0x0005e20000100800 */
[----:B------:R-:W-:-:S03]  /*dbe0*/  FADD R3, R107, R3 ;  /* 0x000000036b037221 */ /* 0x000fc60000000000 */
[----:B0-----:R-:W3:Y:S04]  /*dbf0*/  LDL R120, [R1+0x1c] ;  /* 0x00001c0001787983 */ /* 0x001ee80000100800 */
[----:B------:R0:W-:Y:S01]  /*dc00*/  STL [R1+0x47c], R3 ;  /* 0x00047c0301007387 */ /* 0x0001e20000100800 */
[----:B------:R-:W-:-:S03]  /*dc10*/  FADD R2, R106, R2 ;  /* 0x000000026a027221 */ /* 0x000fc60000000000 */
[----:B-1----:R-:W3:Y:S04]  /*dc20*/  LDL.LU R118, [R1+0x488] ;  /* 0x0004880001767983 */ /* 0x002ee80000300800 */
[----:B------:R1:W-:Y:S01]  /*dc30*/  STL [R1+0x480], R2 ;  /* 0x0004800201007387 */ /* 0x0003e20000100800 */
[----:B------:R-:W-:-:S03]  /*dc40*/  FADD R0, R105, R0 ;  /* 0x0000000069007221 */ /* 0x000fc60000000000 */
[----:B------:R-:W4:Y:S04]  /*dc50*/  LDL R116, [R1+0x20] ;  /* 0x0000200001747983 */ /* 0x000f280000100800 */
[----:B------:R1:W-:Y:S04]  /*dc60*/  STL [R1+0x484], R0 ;  /* 0x0004840001007387 */ /* 0x0003e80000100800 */
[----:B------:R-:W4:Y:S04]  /*dc70*/  LDL.LU R114, [R1+0x48c] ;  /* 0x00048c0001727983 */ /* 0x000f280000300800 */
[----:B------:R-:W4:Y:S04]  /*dc80*/  LDL R112, [R1+0x24] ;  /* 0x0000240001707983 */ /* 0x000f280000100800 */
[----:B------:R-:W4:Y:S04]  /*dc90*/  LDL.LU R110, [R1+0x490] ;  /* 0x00049000016e7983 */ /* 0x000f280000300800 */
[----:B------:R-:W4:Y:S04]  /*dca0*/  LDL R108, [R1+0x28] ;  /* 0x00002800016c7983 */ /* 0x000f280000100800 */
[----:B------:R-:W4:Y:S04]  /*dcb0*/  LDL.LU R106, [R1+0x494] ;  /* 0x00049400016a7983 */ /* 0x000f280000300800 */
        /* <DEDUP_REMOVED lines=21> */
[----:B--2---:R-:W2:Y:S04]  /*de10*/  LDL.LU R7, [R1+0x4e8] ;  /* 0x0004e80001077983 */ /* 0x004ea80000300800 */
[----:B------:R-:W2:Y:S04]  /*de20*/  LDL R126, [R1+0x80] ;  /* 0x00008000017e7983 */ /* 0x000ea80000100800 */
[----:B------:R-:W2:Y:S04]  /*de30*/  LDL.LU R6, [R1+0x4ec] ;  /* 0x0004ec0001067983 */ /* 0x000ea80000300800 */
[----:B------:R-:W2:Y:S04]  /*de40*/  LDL R125, [R1+0x84] ;  /* 0x00008400017d7983 */ /* 0x000ea80000100800 */
[----:B------:R-:W2:Y:S04]  /*de50*/  LDL.LU R5, [R1+0x4f0] ;  /* 0x0004f00001057983 */ /* 0x000ea80000300800 */
[----:B------:R-:W2:Y:S04]  /*de60*/  LDL R124, [R1+0x88] ;  /* 0x00008800017c7983 */ /* 0x000ea80000100800 */
[----:B------:R-:W2:Y:S04]  /*de70*/  LDL.LU R4, [R1+0x4f4] ;  /* 0x0004f40001047983 */ /* 0x000ea80000300800 */
[----:B------:R-:W2:Y:S04]  /*de80*/  LDL R123, [R1+0x8c] ;  /* 0x00008c00017b7983 */ /* 0x000ea80000100800 */
[----:B0-----:R-:W2:Y:S04]  /*de90*/  LDL.LU R3, [R1+0x4f8] ;  /* 0x0004f80001037983 */ /* 0x001ea80000300800 */
[----:B------:R-:W2:Y:S04]  /*dea0*/  LDL R122, [R1+0x90] ;  /* 0x00009000017a7983 */ /* 0x000ea80000100800 */
[----:B-1----:R-:W2:Y:S04]  /*deb0*/  LDL.LU R2, [R1+0x4fc] ;  /* 0x0004fc0001027983 */ /* 0x002ea80000300800 */
[----:B------:R-:W2:Y:S04]  /*dec0*/  LDL R121, [R1+0x94] ;  /* 0x0000940001797983 */ /* 0x000ea80000100800 */
[----:B------:R-:W2:Y:S04]  /*ded0*/  LDL.LU R0, [R1+0x500] ;  /* 0x0005000001007983 */ /* 0x000ea80000300800 */
[----:B------:R-:W2:Y:S04]  /*dee0*/  LDL.LU R128, [R1+0x4e4] ;  /* 0x0004e40001807983 */ /* 0x000ea80000300800 */
[----:B------:R-:W2:Y:S01]  /*def0*/  LDL.LU R130, [R1+0x4e0] ;  /* 0x0004e00001827983 */ /* 0x000ea20000300800 */
[----:B---3--:R-:W-:-:S05]  /*df00*/  FADD R118, R120, R118 ;  /* 0x0000007678767221 */ /* 0x008fca0000000000 */
[----:B------:R-:W-:Y:S04]  /*df10*/  STL [R1+0x488], R118 ;  /* 0x0004887601007387 */ /* 0x000fe80000100800 */
[----:B------:R-:W3:Y:S01]  /*df20*/  LDL.LU R132, [R1+0x4dc] ;  /* 0x0004dc0001847983 */ /* 0x000ee20000300800 */
[----:B----4-:R-:W-:-:S05]  /*df30*/  FADD R114, R116, R114 ;  /* 0x0000007274727221 */ /* 0x010fca0000000000 */
[----:B------:R-:W-:Y:S01]  /*df40*/  STL [R1+0x48c], R114 ;  /* 0x00048c7201007387 */ /* 0x000fe20000100800 */
[----:B------:R-:W-:-:S01]  /*df50*/  FADD R110, R112, R110 ;  /* 0x0000006e706e7221 */ /* 0x000fc20000000000 */
[----:B------:R-:W-:-:S05]  /*df60*/  FADD R106, R108, R106 ;  /* 0x0000006a6c6a7221 */ /* 0x000fca0000000000 */
[----:B------:R0:W-:Y:S04]  /*df70*/  STL [R1+0x494], R106 ;  /* 0x0004946a01007387 */ /* 0x0001e80000100800 */
[----:B------:R1:W-:Y:S04]  /*df80*/  STL [R1+0x490], R110 ;  /* 0x0004906e01007387 */ /* 0x0003e80000100800 */
[----:B0-----:R-:W4:Y:S04]  /*df90*/  LDL.LU R106, [R1+0x498] ;  /* 0x00049800016a7983 */ /* 0x001f280000300800 */
[----:B------:R-:W4:Y:S04]  /*dfa0*/  LDL.LU R108, [R1+0x49c] ;  /* 0x00049c00016c7983 */ /* 0x000f280000300800 */
[----:B-1----:R-:W4:Y:S04]  /*dfb0*/  LDL.LU R110, [R1+0x4a0] ;  /* 0x0004a000016e7983 */ /* 0x002f280000300800 */
[----:B------:R-:W4:Y:S04]  /*dfc0*/  LDL.LU R112, [R1+0x4a4] ;  /* 0x0004a40001707983 */ /* 0x000f280000300800 */
        /* <DEDUP_REMOVED lines=12> */
[----:B------:R-:W4:Y:S01]  /*e090*/  LDL.LU R134, [R1+0x4d8] ;  /* 0x0004d80001867983 */ /* 0x000f220000300800 */
[----:B--2---:R-:W-:-:S01]  /*e0a0*/  FADD R7, R127, R7 ;  /* 0x000000077f077221 */ /* 0x004fc20000000000 */
[----:B------:R-:W-:Y:S01]  /*e0b0*/  FADD R6, R126, R6 ;  /* 0x000000067e067221 */ /* 0x000fe20000000000 */
[----:B------:R-:W-:-:S01]  /*e0c0*/  FADD R5, R125, R5 ;  /* 0x000000057d057221 */ /* 0x000fc20000000000 */
[----:B------:R-:W-:Y:S01]  /*e0d0*/  FADD R4, R124, R4 ;  /* 0x000000047c047221 */ /* 0x000fe20000000000 */
[----:B------:R-:W-:-:S01]  /*e0e0*/  FADD R3, R123, R3 ;  /* 0x000000037b037221 */ /* 0x000fc20000000000 */
[----:B------:R-:W-:Y:S01]  /*e0f0*/  FADD R128, R129, R128 ;  /* 0x0000008081807221 */ /* 0x000fe20000000000 */
[----:B------:R-:W-:-:S01]  /*e100*/  FADD R130, R131, R130 ;  /* 0x0000008283827221 */ /* 0x000fc20000000000 */
[----:B---3--:R-:W-:Y:S01]  /*e110*/  FADD R132, R133, R132 ;  /* 0x0000008485847221 */ /* 0x008fe20000000000 */
[----:B----4-:R-:W-:-:S02]  /*e120*/  FADD R106, R105, R106 ;  /* 0x0000006a696a7221 */ /* 0x010fc40000000000 */
[----:B------:R-:W2:Y:S01]  /*e130*/  LDL.LU R105, [R1+0x954] ;  /* 0x0009540001697983 */ /* 0x000ea20000300800 */
[----:B------:R-:W-:-:S03]  /*e140*/  FADD R108, R107, R108 ;  /* 0x0000006c6b6c7221 */ /* 0x000fc60000000000 */
[----:B------:R0:W-:Y:S01]  /*e150*/  STL [R1+0x498], R106 ;  /* 0x0004986a01007387 */ /* 0x0001e20000100800 */
[----:B------:R-:W-:-:S01]  /*e160*/  FADD R110, R109, R110 ;  /* 0x0000006e6d6e7221 */ /* 0x000fc20000000000 */
[----:B------:R-:W-:Y:S02]  /*e170*/  FADD R112, R111, R112 ;  /* 0x000000706f707221 */ /* 0x000fe40000000000 */
[----:B0-----:R-:W3:Y:S04]  /*e180*/  LDL.LU R106, [R1+0x950] ;  /* 0x00095000016a7983 */ /* 0x001ee80000300800 */
[----:B------:R-:W4:Y:S04]  /*e190*/  LDL.LU R107, [R1+0x94c] ;  /* 0x00094c00016b7983 */ /* 0x000f280000300800 */
[----:B------:R0:W-:Y:S01]  /*e1a0*/  STL [R1+0x49c], R108 ;  /* 0x00049c6c01007387 */ /* 0x0001e20000100800 */
[----:B------:R-:W-:-:S01]  /*e1b0*/  FADD R114, R113, R114 ;  /* 0x0000007271727221 */ /* 0x000fc20000000000 */
[----:B------:R-:W-:-:S02]  /*e1c0*/  FADD R116, R115, R116 ;  /* 0x0000007473747221 */ /* 0x000fc40000000000 */
[----:B0-----:R-:W4:Y:S04]  /*e1d0*/  LDL.LU R108, [R1+0x948] ;  /* 0x00094800016c7983 */ /* 0x001f280000300800 */
[----:B------:R-:W4:Y:S04]  /*e1e0*/  LDL.LU R109, [R1+0x944] ;  /* 0x00094400016d7983 */ /* 0x000f280000300800 */
[----:B------:R0:W-:Y:S01]  /*e1f0*/  STL [R1+0x4a0], R110 ;  /* 0x0004a06e01007387 */ /* 0x0001e20000100800 */
[----:B------:R-:W-:-:S03]  /*e200*/  FADD R118, R117, R118 ;  /* 0x0000007675767221 */ /* 0x000fc60000000000 */
[----:B0-----:R-:W4:Y:S04]  /*e210*/  LDL.LU R110, [R1+0x940] ;  /* 0x00094000016e7983 */ /* 0x001f280000300800 */
[----:B------:R-:W4:Y:S04]  /*e220*/  LDL.LU R111, [R1+0x93c] ;  /* 0x00093c00016f7983 */ /* 0x000f280000300800 */
[----:B------:R0:W-:Y:S01]  /*e230*/  STL [R1+0x4a4], R112 ;  /* 0x0004a47001007387 */ /* 0x0001e20000100800 */
[----:B------:R-:W-:-:S01]  /*e240*/  FADD R120, R119, R120 ;  /* 0x0000007877787221 */ /* 0x000fc20000000000 */
[----:B------:R-:W-:-:S02]  /*e250*/  FADD R150, R151, R150 ;  /* 0x0000009697967221 */ /* 0x000fc40000000000 */
        /* <DEDUP_REMOVED lines=9> */
[----:B------:R-:W-:Y:S01]  /*e2f0*/  FADD R142, R143, R142 ;  /* 0x0000008e8f8e7221 */ /* 0x000fe20000000000 */
[----:B------:R-:W-:-:S01]  /*e300*/  FADD R140, R141, R140 ;  /* 0x0000008c8d8c7221 */ /* 0x000fc20000000000 */
        /* <DEDUP_REMOVED lines=8> */
[----:B------:R0:W-:Y:S04]  /*e390*/  STL [R1+0x4b4], R120 ;  /* 0x0004b47801007387 */ /* 0x0001e80000100800 */
[----:B0-----:R-:W4:Y:S04]  /*e3a0*/  LDL.LU R120, [R1+0x918] ;  /* 0x0009180001787983 */ /* 0x001f280000300800 */
[----:B------:R-:W-:Y:S04]  /*e3b0*/  STL [R1+0x4b8], R150 ;  /* 0x0004b89601007387 */ /* 0x000fe80000100800 */
        /* <DEDUP_REMOVED lines=13> */
[----:B------:R0:W-:Y:S04]  /*e490*/  STL [R1+0x4f0], R5 ;  /* 0x0004f00501007387 */ /* 0x0001e80000100800 */
[----:B------:R-:W-:Y:S04]  /*e4a0*/  STL [R1+0x4f4], R4 ;  /* 0x0004f40401007387 */ /* 0x000fe80000100800 */
[----:B------:R-:W2:Y:S04]  /*e4b0*/  LDL R139, [R1+0x98] ;  /* 0x00009800018b7983 */ /* 0x000ea80000100800 */
[----:B------:R-:W-:Y:S04]  /*e4c0*/  STL [R1+0x4f8], R3 ;  /* 0x0004f80301007387 */ /* 0x000fe80000100800 */
[----:B0-----:R-:W2:Y:S01]  /*e4d0*/  LDL.LU R5, [R1+0x504] ;  /* 0x0005040001057983 */ /* 0x001ea20000300800 */
[----:B------:R-:W-:-:S01]  /*e4e0*/  FADD R2, R122, R2 ;  /* 0x000000027a027221 */ /* 0x000fc20000000000 */
[----:B------:R-:W-:-:S04]  /*e4f0*/  FADD R0, R121, R0 ;  /* 0x0000000079007221 */ /* 0x000fc80000000000 */
[----:B------:R0:W-:Y:S04]  /*e500*/  STL [R1+0x4fc], R2 ;  /* 0x0004fc0201007387 */ /* 0x0001e80000100800 */
[----:B------:R-:W3:Y:S04]  /*e510*/  LDL R137, [R1+0x9c] ;  /* 0x00009c0001897983 */ /* 0x000ee80000100800 */
[----:B------:R1:W-:Y:S04]  /*e520*/  STL [R1+0x500], R0 ;  /* 0x0005000001007387 */ /* 0x0003e80000100800 */
[----:B0-----:R-:W3:Y:S04]  /*e530*/  LDL.LU R2, [R1+0x508] ;  /* 0x0005080001027983 */ /* 0x001ee80000300800 */
[----:B------:R-:W4:Y:S04]  /*e540*/  LDL R133, [R1+0xa0] ;  /* 0x0000a00001857983 */ /* 0x000f280000100800 */
[----:B-1----:R-:W4:Y:S04]  /*e550*/  LDL.LU R0, [R1+0x50c] ;  /* 0x00050c0001007983 */ /* 0x002f280000300800 */
        /* <DEDUP_REMOVED lines=23> */
[----:B------:R-:W4:Y:S04]  /*e6d0*/  LDL.LU R4, [R1+0x560] ;  /* 0x0005600001047983 */ /* 0x000f280000300800 */
[----:B------:R-:W4:Y:S04]  /*e6e0*/  LDL R129, [R1+0xf8] ;  /* 0x0000f80001817983 */ /* 0x000f280000100800 */
[----:B------:R-:W4:Y:S01]  /*e6f0*/  LDL.LU R3, [R1+0x564] ;  /* 0x0005640001037983 */ /* 0x000f220000300800 */
[----:B--2---:R-:W-:-:S03]  /*e700*/  FADD R5, R139, R5 ;  /* 0x000000058b057221 */ /* 0x004fc60000000000 */
[----:B------:R-:W2:Y:S04]  /*e710*/  LDL.LU R139, [R1+0x518] ;  /* 0x00051800018b7983 */ /* 0x000ea80000300800 */
[----:B------:R0:W-:Y:S04]  /*e720*/  STL [R1+0x504], R5 ;  /* 0x0005040501007387 */ /* 0x0001e80000100800 */
[----:B0-----:R-:W2:Y:S01]  /*e730*/  LDL.LU R5, [R1+0x55c] ;  /* 0x00055c0001057983 */ /* 0x001ea20000300800 */
[----:B---3--:R-:W-:-:S03]  /*e740*/  FADD R2, R137, R2 ;  /* 0x0000000289027221 */ /* 0x008fc60000000000 */
[----:B------:R-:W3:Y:S04]  /*e750*/  LDL.LU R6, [R1+0x558] ;  /* 0x0005580001067983 */ /* 0x000ee80000300800 */
[----:B------:R0:W-:Y:S01]  /*e760*/  STL [R1+0x508], R2 ;  /* 0x0005080201007387 */ /* 0x0001e20000100800 */
[----:B----4-:R-:W-:-:S03]  /*e770*/  FADD R0, R133, R0 ;  /* 0x0000000085007221 */ /* 0x010fc60000000000 */
[----:B0-----:R-:W4:Y:S01]  /*e780*/  LDL.LU R2, [R1+0x51c] ;  /* 0x00051c0001027983 */ /* 0x001f220000300800 */
[----:B------:R-:W-:-:S03]  /*e790*/  FADD R124, R135, R124 ;  /* 0x0000007c877c7221 */ /* 0x000fc60000000000 */
[----:B------:R0:W-:Y:S01]  /*e7a0*/  STL [R1+0x50c], R0 ;  /* 0x00050c0001007387 */ /* 0x0001e20000100800 */
[----:B------:R-:W-:-:S03]  /*e7b0*/  FADD R7, R122, R7 ;  /* 0x000000077a077221 */ /* 0x000fc60000000000 */
[----:B0-----:R-:W3:Y:S04]  /*e7c0*/  LDL.LU R0, [R1+0x520] ;  /* 0x0005200001007983 */ /* 0x001ee80000300800 */
[----:B------:R-:W3:Y:S04]  /*e7d0*/  LDL.LU R133, [R1+0x554] ;  /* 0x0005540001857983 */ /* 0x000ee80000300800 */
[----:B------:R-:W3:Y:S04]  /*e7e0*/  LDL.LU R135, [R1+0x550] ;  /* 0x0005500001877983 */ /* 0x000ee80000300800 */
[----:B------:R-:W3:Y:S04]  /*e7f0*/  LDL.LU R122, [R1+0x524] ;  /* 0x00052400017a7983 */ /* 0x000ee80000300800 */
[----:B------:R0:W-:Y:S04]  /*e800*/  STL [R1+0x510], R124 ;  /* 0x0005107c01007387 */ /* 0x0001e80000100800 */
[----:B0-----:R-:W3:Y:S04]  /*e810*/  LDL.LU R124, [R1+0x528] ;  /* 0x00052800017c7983 */ /* 0x001ee80000300800 */
[----:B------:R-:W3:Y:S04]  /*e820*/  LDL.LU R151, [R1+0x52c] ;  /* 0x00052c0001977983 */ /* 0x000ee80000300800 */
[----:B------:R0:W-:Y:S04]  /*e830*/  STL [R1+0x514], R7 ;  /* 0x0005140701007387 */ /* 0x0001e80000100800 */
[----:B------:R-:W3:Y:S04]  /*e840*/  LDL.LU R149, [R1+0x530] ;  /* 0x0005300001957983 */ /* 0x000ee80000300800 */
[----:B0-----:R-:W3:Y:S04]  /*e850*/  LDL.LU R7, [R1+0x534] ;  /* 0x0005340001077983 */ /* 0x001ee80000300800 */
[----:B------:R-:W3:Y:S04]  /*e860*/  LDL.LU R137, [R1+0x54c] ;  /* 0x00054c0001897983 */ /* 0x000ee80000300800 */
[----:B------:R-:W3:Y:S04]  /*e870*/  LDL.LU R147, [R1+0x538] ;  /* 0x0005380001937983 */ /* 0x000ee80000300800 */
[----:B------:R-:W3:Y:S04]  /*e880*/  LDL.LU R145, [R1+0x53c] ;  /* 0x00053c0001917983 */ /* 0x000ee80000300800 */
[----:B------:R-:W3:Y:S01]  /*e890*/  LDL.LU R143, [R1+0x540] ;  /* 0x00054000018f7983 */ /* 0x000ee20000300800 */
[----:B--2---:R-:W-:-:S05]  /*e8a0*/  FADD R139, R141, R139 ;  /* 0x0000008b8d8b7221 */ /* 0x004fca0000000000 */
[----:B------:R0:W-:Y:S04]  /*e8b0*/  STL [R1+0x518], R139 ;  /* 0x0005188b01007387 */ /* 0x0001e80000100800 */
[----:B------:R-:W2:Y:S04]  /*e8c0*/  LDL.LU R141, [R1+0x544] ;  /* 0x00054400018d7983 */ /* 0x000ea80000300800 */
[----:B0-----:R-:W2:Y:S01]  /*e8d0*/  LDL.LU R139, [R1+0x548] ;  /* 0x00054800018b7983 */ /* 0x001ea20000300800 */
[----:B----4-:R-:W-:-:S03]  /*e8e0*/  FADD R2, R128, R2 ;  /* 0x0000000280027221 */ /* 0x010fc60000000000 */
[----:B------:R-:W4:Y:S04]  /*e8f0*/  LDL R128, [R1+0xfc] ;  /* 0x0000fc0001807983 */ /* 0x000f280000100800 */
[----:B------:R0:W-:Y:S01]  /*e900*/  STL [R1+0x51c], R2 ;  /* 0x00051c0201007387 */ /* 0x0001e20000100800 */
[----:B---3--:R-:W-:-:S03]  /*e910*/  FADD R0, R127, R0 ;  /* 0x000000007f007221 */ /* 0x008fc60000000000 */
[----:B0-----:R-:W4:Y:S04]  /*e920*/  LDL.LU R2, [R1+0x568] ;  /* 0x0005680001027983 */ /* 0x001f280000300800 */
[----:B------:R-:W3:Y:S04]  /*e930*/  LDL R127, [R1+0x100] ;  /* 0x00010000017f7983 */ /* 0x000ee80000100800 */
[----:B------:R0:W-:Y:S01]  /*e940*/  STL [R1+0x520], R0 ;  /* 0x0005200001007387 */ /* 0x0001e20000100800 */
[----:B------:R-:W-:-:S03]  /*e950*/  FADD R122, R121, R122 ;  /* 0x0000007a797a7221 */ /* 0x000fc60000000000 */
[----:B0-----:R-:W3:Y:S04]  /*e960*/  LDL.LU R0, [R1+0x56c] ;  /* 0x00056c0001007983 */ /* 0x001ee80000300800 */
[----:B------:R-:W3:Y:S01]  /*e970*/  LDL.LU R121, [R1+0x914] ;  /* 0x0009140001797983 */ /* 0x000ee20000300800 */
[----:B------:R-:W-:-:S03]  /*e980*/  FADD R124, R123, R124 ;  /* 0x0000007c7b7c7221 */ /* 0x000fc60000000000 */
[----:B------:R0:W-:Y:S01]  /*e990*/  STL [R1+0x524], R122 ;  /* 0x0005247a01007387 */ /* 0x0001e20000100800 */
[----:B------:R-:W-:-:S03]  /*e9a0*/  FADD R151, R125, R151 ;  /* 0x000000977d977221 */ /* 0x000fc60000000000 */
[----:B0-----:R-:W3:Y:S01]  /*e9b0*/  LDL.LU R122, [R1+0x910] ;  /* 0x00091000017a7983 */ /* 0x001ee20000300800 */
[----:B------:R-:W-:-:S03]  /*e9c0*/  FADD R149, R150, R149 ;  /* 0x0000009596957221 */ /* 0x000fc60000000000 */
        /* <DEDUP_REMOVED lines=8> */
[----:B------:R-:W3:Y:S04]  /*ea50*/  LDL R126, [R1+0x104] ;  /* 0x00010400017e7983 */ /* 0x000ee80000100800 */
[----:B------:R-:W-:Y:S01]  /*ea60*/  STL [R1+0x52c], R151 ;  /* 0x00052c9701007387 */ /* 0x000fe20000100800 */
[----:B------:R-:W-:-:S03]  /*ea70*/  FADD R137, R138, R137 ;  /* 0x000000898a897221 */ /* 0x000fc60000000000 */
[----:B------:R0:W-:Y:S01]  /*ea80*/  STL [R1+0x534], R7 ;  /* 0x0005340701007387 */ /* 0x0001e20000100800 */
[----:B------:R-:W-:-:S03]  /*ea90*/  FADD R135, R136, R135 ;  /* 0x0000008788877221 */ /* 0x000fc60000000000 */
[----:B------:R-:W-:Y:S01]  /*eaa0*/  STL [R1+0x530], R149 ;  /* 0x0005309501007387 */ /* 0x000fe20000100800 */
[----:B------:R-:W-:-:S01]  /*eab0*/  FADD R133, R134, R133 ;  /* 0x0000008586857221 */ /* 0x000fc20000000000 */
[----:B------:R-:W-:Y:S02]  /*eac0*/  FADD R6, R132, R6 ;  /* 0x0000000684067221 */ /* 0x000fe40000000000 */
[----:B0-----:R-:W3:Y:S04]  /*ead0*/  LDL.LU R7, [R1+0x570] ;  /* 0x0005700001077983 */ /* 0x001ee80000300800 */
[----:B------:R-:W-:Y:S04]  /*eae0*/  STL [R1+0x538], R147 ;  /* 0x0005389301007387 */ /* 0x000fe80000100800 */
[----:B------:R-:W-:Y:S01]  /*eaf0*/  STL [R1+0x53c], R145 ;  /* 0x00053c9101007387 */ /* 0x000fe20000100800 */
[----:B------:R-:W-:-:S03]  /*eb00*/  FADD R5, R131, R5 ;  /* 0x0000000583057221 */ /* 0x000fc60000000000 */
[----:B------:R-:W-:Y:S01]  /*eb10*/  STL [R1+0x540], R143 ;  /* 0x0005408f01007387 */ /* 0x000fe20000100800 */
[----:B------:R-:W-:-:S01]  /*eb20*/  FADD R4, R130, R4 ;  /* 0x0000000482047221 */ /* 0x000fc20000000000 */
[----:B------:R-:W-:Y:S01]  /*eb30*/  FADD R3, R129, R3 ;  /* 0x0000000381037221 */ /* 0x000fe20000000000 */
[----:B--2---:R-:W-:-:S01]  /*eb40*/  FADD R141, R142, R141 ;  /* 0x0000008d8e8d7221 */ /* 0x004fc20000000000 */
[----:B------:R-:W-:-:S04]  /*eb50*/  FADD R139, R140, R139 ;  /* 0x0000008b8c8b7221 */ /* 0x000fc80000000000 */
[----:B------:R0:W-:Y:S04]  /*eb60*/  STL [R1+0x544], R141 ;  /* 0x0005448d01007387 */ /* 0x0001e80000100800 */
[----:B------:R1:W-:Y:S04]  /*eb70*/  STL [R1+0x548], R139 ;  /* 0x0005488b01007387 */ /* 0x0003e80000100800 */
[----:B------:R2:W-:Y:S04]  /*eb80*/  STL [R1+0x54c], R137 ;  /* 0x00054c8901007387 */ /* 0x0005e80000100800 */
[----:B------:R2:W-:Y:S04]  /*eb90*/  STL [R1+0x550], R135 ;  /* 0x0005508701007387 */ /* 0x0005e80000100800 */
[----:B------:R-:W-:Y:S04]  /*eba0*/  STL [R1+0x554], R133 ;  /* 0x0005548501007387 */ /* 0x000fe80000100800 */
[----:B------:R4:W-:Y:S04]  /*ebb0*/  STL [R1+0x558], R6 ;  /* 0x0005580601007387 */ /* 0x0009e80000100800 */
[----:B0-----:R-:W3:Y:S04]  /*ebc0*/  LDL R141, [R1+0x108] ;  /* 0x00010800018d7983 */ /* 0x001ee80000100800 */
[----:B------:R-:W-:Y:S04]  /*ebd0*/  STL [R1+0x55c], R5 ;  /* 0x00055c0501007387 */ /* 0x000fe80000100800 */
[----:B------:R-:W3:Y:S04]  /*ebe0*/  LDL.LU R132, [R1+0x574] ;  /* 0x0005740001847983 */ /* 0x000ee80000300800 */
[----:B------:R0:W-:Y:S04]  /*ebf0*/  STL [R1+0x560], R4 ;  /* 0x0005600401007387 */ /* 0x0001e80000100800 */
[----:B-1----:R-:W3:Y:S04]  /*ec00*/  LDL R139, [R1+0x10c] ;  /* 0x00010c00018b7983 */ /* 0x002ee80000100800 */
[----:B------:R1:W-:Y:S04]  /*ec10*/  STL [R1+0x564], R3 ;  /* 0x0005640301007387 */ /* 0x0003e80000100800 */
[----:B--2---:R-:W2:Y:S04]  /*ec20*/  LDL.LU R137, [R1+0x578] ;  /* 0x0005780001897983 */ /* 0x004ea80000300800 */
[----:B------:R-:W2:Y:S04]  /*ec30*/  LDL R135, [R1+0x110] ;  /* 0x0001100001877983 */ /* 0x000ea80000100800 */
[----:B----4-:R-:W4:Y:S04]  /*ec40*/  LDL.LU R6, [R1+0x57c] ;  /* 0x00057c0001067983 */ /* 0x010f280000300800 */
[----:B------:R-:W4:Y:S04]  /*ec50*/  LDL R134, [R1+0x114] ;  /* 0x0001140001867983 */ /* 0x000f280000100800 */
[----:B0-----:R-:W4:Y:S04]  /*ec60*/  LDL.LU R4, [R1+0x580] ;  /* 0x0005800001047983 */ /* 0x001f280000300800 */
[----:B------:R-:W4:Y:S04]  /*ec70*/  LDL R133, [R1+0x118] ;  /* 0x0001180001857983 */ /* 0x000f280000100800 */
[----:B-1----:R-:W4:Y:S04]  /*ec80*/  LDL.LU R3, [R1+0x584] ;  /* 0x0005840001037983 */ /* 0x002f280000300800 */
[----:B------:R-:W4:Y:S04]  /*ec90*/  LDL R131, [R1+0x11c] ;  /* 0x00011c0001837983 */ /* 0x000f280000100800 */
[----:B------:R-:W4:Y:S01]  /*eca0*/  LDL.LU R5, [R1+0x588] ;  /* 0x0005880001057983 */ /* 0x000f220000300800 */
[----:B------:R-:W-:-:S01]  /*ecb0*/  FADD R2, R128, R2 ;  /* 0x0000000280027221 */ /* 0x000fc20000000000 */
[----:B---3--:R-:W-:-:S04]  /*ecc0*/  FADD R0, R127, R0 ;  /* 0x000000007f007221 */ /* 0x008fc80000000000 */
[----:B------:R0:W-:Y:S04]  /*ecd0*/  STL [R1+0x568], R2 ;  /* 0x0005680201007387 */ /* 0x0001e80000100800 */
[----:B------:R-:W3:Y:S04]  /*ece0*/  LDL R129, [R1+0x120] ;  /* 0x0001200001817983 */ /* 0x000ee80000100800 */
[----:B------:R1:W-:Y:S04]  /*ecf0*/  STL [R1+0x56c], R0 ;  /* 0x00056c0001007387 */ /* 0x0003e80000100800 */
[----:B0-----:R-:W3:Y:S04]  /*ed00*/  LDL.LU R2, [R1+0x58c] ;  /* 0x00058c0001027983 */ /* 0x001ee80000300800 */
[----:B------:R-:W3:Y:S04]  /*ed10*/  LDL R127, [R1+0x124] ;  /* 0x00012400017f7983 */ /* 0x000ee80000100800 */
[----:B-1----:R-:W3:Y:S04]  /*ed20*/  LDL.LU R0, [R1+0x590] ;  /* 0x0005900001007983 */ /* 0x002ee80000300800 */
[----:B------:R-:W3:Y:S01]  /*ed30*/  LDL R150, [R1+0x128] ;  /* 0x0001280001967983 */ /* 0x000ee20000100800 */
[----:B------:R-:W-:-:S03]  /*ed40*/  FADD R7, R126, R7 ;  /* 0x000000077e077221 */ /* 0x000fc60000000000 */
[----:B------:R-:W3:Y:S04]  /*ed50*/  LDL R149, [R1+0x12c] ;  /* 0x00012c0001957983 */ /* 0x000ee80000100800 */
[----:B------:R-:W3:Y:S04]  /*ed60*/  LDL R148, [R1+0x130] ;  /* 0x0001300001947983 */ /* 0x000ee80000100800 */
[----:B------:R0:W-:Y:S04]  /*ed70*/  STL [R1+0x570], R7 ;  /* 0x0005700701007387 */ /* 0x0001e80000100800 */
[----:B------:R-:W3:Y:S04]  /*ed80*/  LDL R146, [R1+0x134] ;  /* 0x0001340001927983 */ /* 0x000ee80000100800 */
[----:B------:R-:W3:Y:S04]  /*ed90*/  LDL R144, [R1+0x138] ;  /* 0x0001380001907983 */ /* 0x000ee80000100800 */
[----:B------:R-:W3:Y:S04]  /*eda0*/  LDL R142, [R1+0x13c] ;  /* 0x00013c00018e7983 */ /* 0x000ee80000100800 */
[----:B------:R-:W3:Y:S04]  /*edb0*/  LDL R140, [R1+0x140] ;  /* 0x00014000018c7983 */ /* 0x000ee80000100800 */
[----:B------:R-:W3:Y:S04]  /*edc0*/  LDL R138, [R1+0x144] ;  /* 0x00014400018a7983 */ /* 0x000ee80000100800 */
[----:B------:R-:W3:Y:S04]  /*edd0*/  LDL R136, [R1+0x148] ;  /* 0x0001480001887983 */ /* 0x000ee80000100800 */
[----:B------:R-:W3:Y:S04]  /*ede0*/  LDL R130, [R1+0x14c] ;  /* 0x00014c0001827983 */ /* 0x000ee80000100800 */
[----:B------:R-:W3:Y:S04]  /*edf0*/  LDL.LU R128, [R1+0x5b8] ;  /* 0x0005b80001807983 */ /* 0x000ee80000300800 */
[----:B------:R-:W3:Y:S04]  /*ee00*/  LDL R126, [R1+0x150] ;  /* 0x00015000017e7983 */ /* 0x000ee80000100800 */
[----:B0-----:R-:W3:Y:S01]  /*ee10*/  LDL.LU R7, [R1+0x5bc] ;  /* 0x0005bc0001077983 */ /* 0x001ee20000300800 */
[----:B------:R-:W-:-:S05]  /*ee20*/  FADD R132, R141, R132 ;  /* 0x000000848d847221 */ /* 0x000fca0000000000 */
[----:B------:R0:W-:Y:S04]  /*ee30*/  STL [R1+0x574], R132 ;  /* 0x0005748401007387 */ /* 0x0001e80000100800 */
[----:B0-----:R-:W3:Y:S01]  /*ee40*/  LDL.LU R132, [R1+0x5b4] ;  /* 0x0005b40001847983 */ /* 0x001ee20000300800 */
[----:B--2---:R-:W-:-:S05]  /*ee50*/  FADD R137, R139, R137 ;  /* 0x000000898b897221 */ /* 0x004fca0000000000 */
[----:B------:R0:W-:Y:S01]  /*ee60*/  STL [R1+0x578], R137 ;  /* 0x0005788901007387 */ /* 0x0001e20000100800 */
[----:B----4-:R-:W-:-:S03]  /*ee70*/  FADD R6, R135, R6 ;  /* 0x0000000687067221 */ /* 0x010fc60000000000 */
[----:B0-----:R-:W2:Y:S01]  /*ee80*/  LDL.LU R137, [R1+0x5b0] ;  /* 0x0005b00001897983 */ /* 0x001ea20000300800 */
[----:B------:R-:W-:-:S03]  /*ee90*/  FADD R4, R134, R4 ;  /* 0x0000000486047221 */ /* 0x000fc60000000000 */
[----:B------:R-:W4:Y:S04]  /*eea0*/  LDL.LU R139, [R1+0x5ac] ;  /* 0x0005ac00018b7983 */ /* 0x000f280000300800 */
[----:B------:R-:W4:Y:S01]  /*eeb0*/  LDL.LU R141, [R1+0x5a8] ;  /* 0x0005a800018d7983 */ /* 0x000f220000300800 */
[----:B------:R-:W-:-:S03]  /*eec0*/  FADD R3, R133, R3 ;  /* 0x0000000385037221 */ /* 0x000fc60000000000 */
[----:B------:R-:W-:Y:S04]  /*eed0*/  STL [R1+0x57c], R6 ;  /* 0x00057c0601007387 */ /* 0x000fe80000100800 */
[----:B------:R0:W-:Y:S04]  /*eee0*/  STL [R1+0x584], R3 ;  /* 0x0005840301007387 */ /* 0x0001e80000100800 */
[----:B------:R1:W-:Y:S04]  /*eef0*/  STL [R1+0x580], R4 ;  /* 0x0005800401007387 */ /* 0x0003e80000100800 */
[----:B0-----:R-:W4:Y:S04]  /*ef00*/  LDL.LU R3, [R1+0x594] ;  /* 0x0005940001037983 */ /* 0x001f280000300800 */
[----:B-1----:R-:W4:Y:S04]  /*ef10*/  LDL.LU R4, [R1+0x598] ;  /* 0x0005980001047983 */ /* 0x002f280000300800 */
[----:B------:R-:W4:Y:S04]  /*ef20*/  LDL.LU R143, [R1+0x5a4] ;  /* 0x0005a400018f7983 */ /* 0x000f280000300800 */
[----:B------:R-:W4:Y:S04]  /*ef30*/  LDL.LU R147, [R1+0x59c] ;  /* 0x00059c0001937983 */ /* 0x000f280000300800 */
[----:B------:R-:W4:Y:S01]  /*ef40*/  LDL.LU R145, [R1+0x5a0] ;  /* 0x0005a00001917983 */ /* 0x000f220000300800 */
[----:B------:R-:W-:-:S05]  /*ef50*/  FADD R5, R131, R5 ;  /* 0x0000000583057221 */ /* 0x000fca0000000000 */
[----:B------:R-:W-:Y:S04]  /*ef60*/  STL [R1+0x588], R5 ;  /* 0x0005880501007387 */ /* 0x000fe80000100800 */
[----:B------:R-:W4:Y:S04]  /*ef70*/  LDL R134, [R1+0x154] ;  /* 0x0001540001867983 */ /* 0x000f280000100800 */
[----:B------:R-:W4:Y:S01]  /*ef80*/  LDL.LU R6, [R1+0x5c0] ;  /* 0x0005c00001067983 */ /* 0x000f220000300800 */
[----:B---3--:R-:W-:-:S01]  /*ef90*/  FADD R2, R129, R2 ;  /* 0x0000000281027221 */ /* 0x008fc20000000000 */
[----:B------:R-:W-:-:S04]  /*efa0*/  FADD R0, R127, R0 ;  /* 0x000000007f007221 */ /* 0x000fc80000000000 */
[----:B------:R0:W-:Y:S04]  /*efb0*/  STL [R1+0x58c], R2 ;  /* 0x00058c0201007387 */ /* 0x0001e80000100800 */
[----:B------:R-:W3:Y:S04]  /*efc0*/  LDL R135, [R1+0x158] ;  /* 0x0001580001877983 */ /* 0x000ee80000100800 */
[----:B------:R1:W-:Y:S04]  /*efd0*/  STL [R1+0x590], R0 ;  /* 0x0005900001007387 */ /* 0x0003e80000100800 */
[----:B------:R-:W3:Y:S04]  /*efe0*/  LDL R133, [R1+0x15c] ;  /* 0x00015c0001857983 */ /* 0x000ee80000100800 */
[----:B------:R-:W3:Y:S04]  /*eff0*/  LDL R131, [R1+0x160] ;  /* 0x0001600001837983 */ /* 0x000ee80000100800 */
[----:B------:R-:W3:Y:S04]  /*f000*/  LDL R129, [R1+0x164] ;  /* 0x0001640001817983 */ /* 0x000ee80000100800 */
[----:B0-----:R-:W3:Y:S04]  /*f010*/  LDL.LU R2, [R1+0x5d0] ;  /* 0x0005d00001027983 */ /* 0x001ee80000300800 */
[----:B------:R-:W3:Y:S04]  /*f020*/  LDL R127, [R1+0x168] ;  /* 0x00016800017f7983 */ /* 0x000ee80000100800 */
[----:B-1----:R-:W3:Y:S01]  /*f030*/  LDL.LU R0, [R1+0x5d4] ;  /* 0x0005d40001007983 */ /* 0x002ee20000300800 */
[----:B------:R-:W-:-:S01]  /*f040*/  FADD R128, R130, R128 ;  /* 0x0000008082807221 */ /* 0x000fc20000000000 */
[----:B------:R-:W-:Y:S01]  /*f050*/  FADD R7, R126, R7 ;  /* 0x000000077e077221 */ /* 0x000fe20000000000 */
[----:B------:R-:W-:-:S01]  /*f060*/  FADD R132, R136, R132 ;  /* 0x0000008488847221 */ /* 0x000fc20000000000 */
[----:B--2---:R-:W-:Y:S01]  /*f070*/  FADD R137, R138, R137 ;  /* 0x000000898a897221 */ /* 0x004fe20000000000 */
[----:B----4-:R-:W-:-:S01]  /*f080*/  FADD R139, R140, R139 ;  /* 0x0000008b8c8b7221 */ /* 0x010fc20000000000 */
[----:B------:R-:W-:Y:S01]  /*f090*/  FADD R141, R142, R141 ;  /* 0x0000008d8e8d7221 */ /* 0x000fe20000000000 */
[----:B------:R-:W-:-:S01]  /*f0a0*/  FADD R3, R150, R3 ;  /* 0x0000000396037221 */ /* 0x000fc20000000000 */
[----:B------:R-:W-:-:S04]  /*f0b0*/  FADD R4, R149, R4 ;  /* 0x0000000495047221 */ /* 0x000fc80000000000 */
[----:B------:R0:W-:Y:S01]  /*f0c0*/  STL [R1+0x594], R3 ;  /* 0x0005940301007387 */ /* 0x0001e20000100800 */
[----:B------:R-:W-:-:S01]  /*f0d0*/  FADD R143, R144, R143 ;  /* 0x0000008f908f7221 */ /* 0x000fc20000000000 */
[----:B------:R-:W-:Y:S02]  /*f0e0*/  FADD R147, R148, R147 ;  /* 0x0000009394937221 */ /* 0x000fe40000000000 */
[----:B0-----:R-:W2:Y:S01]  /*f0f0*/  LDL.LU R3, [R1+0x5cc] ;  /* 0x0005cc0001037983 */ /* 0x001ea20000300800 */
[----:B------:R-:W-:-:S03]  /*f100*/  FADD R145, R146, R145 ;  /* 0x0000009192917221 */ /* 0x000fc60000000000 */
[----:B------:R-:W4:Y:S04]  /*f110*/  LDL.LU R5, [R1+0x5c4] ;  /* 0x0005c40001057983 */ /* 0x000f280000300800 */
[----:B------:R0:W-:Y:S04]  /*f120*/  STL [R1+0x598], R4 ;  /* 0x0005980401007387 */ /* 0x0001e80000100800 */
[----:B0-----:R-:W4:Y:S04]  /*f130*/  LDL.LU R4, [R1+0x5c8] ;  /* 0x0005c80001047983 */ /* 0x001f280000300800 */
[----:B------:R-:W-:Y:S04]  /*f140*/  STL [R1+0x59c], R147 ;  /* 0x00059c9301007387 */ /* 0x000fe80000100800 */
[----:B------:R-:W-:Y:S04]  /*f150*/  STL [R1+0x5a0], R145 ;  /* 0x0005a09101007387 */ /* 0x000fe80000100800 */
[----:B------:R0:W-:Y:S04]  /*f160*/  STL [R1+0x5a4], R143 ;  /* 0x0005a48f01007387 */ /* 0x0001e80000100800 */
[----:B------:R-:W-:Y:S04]  /*f170*/  STL [R1+0x5a8], R141 ;  /* 0x0005a88d01007387 */ /* 0x000fe80000100800 */
[----:B------:R-:W-:Y:S04]  /*f180*/  STL [R1+0x5ac], R139 ;  /* 0x0005ac8b01007387 */ /* 0x000fe80000100800 */
[----:B------:R-:W-:Y:S04]  /*f190*/  STL [R1+0x5b0], R137 ;  /* 0x0005b08901007387 */ /* 0x000fe80000100800 */
[----:B------:R-:W4:Y:S04]  /*f1a0*/  LDL R144, [R1+0x16c] ;  /* 0x00016c0001907983 */ /* 0x000f280000100800 */
[----:B------:R1:W-:Y:S01]  /*f1b0*/  STL [R1+0x5b4], R132 ;  /* 0x0005b48401007387 */ /* 0x0003e20000100800 */
[----:B------:R-:W-:-:S03]  /*f1c0*/  FADD R6, R134, R6 ;  /* 0x0000000686067221 */ /* 0x000fc60000000000 */
[----:B0-----:R-:W4:Y:S04]  /*f1d0*/  LDL R143, [R1+0x170] ;  /* 0x00017000018f7983 */ /* 0x001f280000100800 */
[----:B------:R0:W-:Y:S04]  /*f1e0*/  STL [R1+0x5b8], R128 ;  /* 0x0005b88001007387 */ /* 0x0001e80000100800 */
[----:B------:R-:W4:Y:S04]  /*f1f0*/  LDL R142, [R1+0x174] ;  /* 0x00017400018e7983 */ /* 0x000f280000100800 */
[----:B------:R-:W-:Y:S04]  /*f200*/  STL [R1+0x5bc], R7 ;  /* 0x0005bc0701007387 */ /* 0x000fe80000100800 */
[----:B------:R-:W4:Y:S04]  /*f210*/  LDL R140, [R1+0x178] ;  /* 0x00017800018c7983 */ /* 0x000f280000100800 */
[----:B------:R-:W4:Y:S04]  /*f220*/  LDL R136, [R1+0x17c] ;  /* 0x00017c0001887983 */ /* 0x000f280000100800 */
[----:B-1----:R-:W4:Y:S04]  /*f230*/  LDL R132, [R1+0x180] ;  /* 0x0001800001847983 */ /* 0x002f280000100800 */
[----:B------:R-:W4:Y:S04]  /*f240*/  LDL.LU R130, [R1+0x5ec] ;  /* 0x0005ec0001827983 */ /* 0x000f280000300800 */
[----:B0-----:R-:W4:Y:S04]  /*f250*/  LDL R128, [R1+0x184] ;  /* 0x0001840001807983 */ /* 0x001f280000100800 */
[----:B------:R-:W4:Y:S04]  /*f260*/  LDL.LU R126, [R1+0x5f0] ;  /* 0x0005f000017e7983 */ /* 0x000f280000300800 */
[----:B------:R0:W-:Y:S04]  /*f270*/  STL [R1+0x5c0], R6 ;  /* 0x0005c00601007387 */ /* 0x0001e80000100800 */
[----:B0-----:R-:W4:Y:S04]  /*f280*/  LDL.LU R6, [R1+0x5d8] ;  /* 0x0005d80001067983 */ /* 0x001f280000300800 */
[----:B------:R-:W4:Y:S04]  /*f290*/  LDL.LU R7, [R1+0x5dc] ;  /* 0x0005dc0001077983 */ /* 0x000f280000300800 */
[----:B------:R-:W4:Y:S01]  /*f2a0*/  LDL.LU R141, [R1+0x5e0] ;  /* 0x0005e000018d7983 */ /* 0x000f220000300800 */
[----:B---3--:R-:W-:-:S03]  /*f2b0*/  FADD R2, R129, R2 ;  /* 0x0000000281027221 */ /* 0x008fc60000000000 */
[----:B------:R-:W3:Y:S01]  /*f2c0*/  LDL.LU R134, [R1+0x5e8] ;  /* 0x0005e80001867983 */ /* 0x000ee20000300800 */
[----:B------:R-:W-:-:S03]  /*f2d0*/  FADD R0, R127, R0 ;  /* 0x000000007f007221 */ /* 0x000fc60000000000 */
[----:B------:R-:W3:Y:S01]  /*f2e0*/  LDL.LU R138, [R1+0x5e4] ;  /* 0x0005e400018a7983 */ /* 0x000ee20000300800 */
[----:B--2---:R-:W-:-:S01]  /*f2f0*/  FADD R3, R131, R3 ;  /* 0x0000000383037221 */ /* 0x004fc20000000000 */
[----:B----4-:R-:W-:-:S05]  /*f300*/  FADD R5, R135, R5 ;  /* 0x0000000587057221 */ /* 0x010fca0000000000 */
[----:B------:R0:W-:Y:S01]  /*f310*/  STL [R1+0x5c4], R5 ;  /* 0x0005c40501007387 */ /* 0x0001e20000100800 */
[----:B------:R-:W-:-:S05]  /*f320*/  FADD R4, R133, R4 ;  /* 0x0000000485047221 */ /* 0x000fca0000000000 */
[----:B------:R-:W-:Y:S04]  /*f330*/  STL [R1+0x5c8], R4 ;  /* 0x0005c80401007387 */ /* 0x000fe80000100800 */
[----:B------:R-:W2:Y:S04]  /*f340*/  LDL R147, [R1+0x188] ;  /* 0x0001880001937983 */ /* 0x000ea80000100800 */
[----:B------:R-:W-:Y:S04]  /*f350*/  STL [R1+0x5cc], R3 ;  /* 0x0005cc0301007387 */ /* 0x000fe80000100800 */
[----:B------:R-:W4:Y:S04]  /*f360*/  LDL R145, [R1+0x18c] ;  /* 0x00018c0001917983 */ /* 0x000f280000100800 */
[----:B------:R-:W-:Y:S04]  /*f370*/  STL [R1+0x5d0], R2 ;  /* 0x0005d00201007387 */ /* 0x000fe80000100800 */
[----:B------:R-:W2:Y:S04]  /*f380*/  LDL R139, [R1+0x190] ;  /* 0x00019000018b7983 */ /* 0x000ea80000100800 */
[----:B------:R1:W-:Y:S04]  /*f390*/  STL [R1+0x5d4], R0 ;  /* 0x0005d40001007387 */ /* 0x0003e80000100800 */
[----:B------:R-:W4:Y:S04]  /*f3a0*/  LDL R137, [R1+0x194] ;  /* 0x0001940001897983 */ /* 0x000f280000100800 */
[----:B------:R-:W2:Y:S04]  /*f3b0*/  LDL R135, [R1+0x198] ;  /* 0x0001980001877983 */ /* 0x000ea80000100800 */
[----:B0-----:R-:W2:Y:S04]  /*f3c0*/  LDL.LU R5, [R1+0x604] ;  /* 0x0006040001057983 */ /* 0x001ea80000300800 */
[----:B------:R-:W4:Y:S04]  /*f3d0*/  LDL R133, [R1+0x19c] ;  /* 0x00019c0001857983 */ /* 0x000f280000100800 */
[----:B-1----:R-:W4:Y:S04]  /*f3e0*/  LDL.LU R0, [R1+0x608] ;  /* 0x0006080001007983 */ /* 0x002f280000300800 */
[----:B------:R-:W4:Y:S04]  /*f3f0*/  LDL R131, [R1+0x1a0] ;  /* 0x0001a00001837983 */ /* 0x000f280000100800 */
[----:B------:R-:W4:Y:S04]  /*f400*/  LDL.LU R2, [R1+0x60c] ;  /* 0x00060c0001027983 */ /* 0x000f280000300800 */
[----:B------:R-:W4:Y:S04]  /*f410*/  LDL R129, [R1+0x1a4] ;  /* 0x0001a40001817983 */ /* 0x000f280000100800 */
[----:B------:R-:W4:Y:S04]  /*f420*/  LDL.LU R3, [R1+0x610] ;  /* 0x0006100001037983 */ /* 0x000f280000300800 */
[----:B------:R-:W4:Y:S04]  /*f430*/  LDL R127, [R1+0x1a8] ;  /* 0x0001a800017f7983 */ /* 0x000f280000100800 */
[----:B------:R-:W4:Y:S01]  /*f440*/  LDL.LU R4, [R1+0x614] ;  /* 0x0006140001047983 */ /* 0x000f220000300800 */
[----:B------:R-:W-:-:S01]  /*f450*/  FADD R6, R144, R6 ;  /* 0x0000000690067221 */ /* 0x000fc20000000000 */
[----:B------:R-:W-:-:S04]  /*f460*/  FADD R7, R143, R7 ;  /* 0x000000078f077221 */ /* 0x000fc80000000000 */
[----:B------:R0:W-:Y:S01]  /*f470*/  STL [R1+0x5d8], R6 ;  /* 0x0005d80601007387 */ /* 0x0001e20000100800 */
[----:B------:R-:W-:-:S03]  /*f480*/  FADD R141, R142, R141 ;  /* 0x0000008d8e8d7221 */ /* 0x000fc60000000000 */
[----:B0-----:R-:W4:Y:S04]  /*f490*/  LDL.LU R6, [R1+0x600] ;  /* 0x0006000001067983 */ /* 0x001f280000300800 */
[----:B------:R0:W-:Y:S04]  /*f4a0*/  STL [R1+0x5dc], R7 ;  /* 0x0005dc0701007387 */ /* 0x0001e80000100800 */
[----:B0-----:R-:W4:Y:S04]  /*f4b0*/  LDL.LU R7, [R1+0x5fc] ;  /* 0x0005fc0001077983 */ /* 0x001f280000300800 */
[----:B------:R-:W4:Y:S04]  /*f4c0*/  LDL.LU R146, [R1+0x5f4] ;  /* 0x0005f40001927983 */ /* 0x000f280000300800 */
[----:B------:R0:W-:Y:S04]  /*f4d0*/  STL [R1+0x5e0], R141 ;  /* 0x0005e08d01007387 */ /* 0x0001e80000100800 */
[----:B0-----:R-:W4:Y:S01]  /*f4e0*/  LDL.LU R141, [R1+0x5f8] ;  /* 0x0005f800018d7983 */ /* 0x001f220000300800 */
[----:B---3--:R-:W-:-:S01]  /*f4f0*/  FADD R138, R140, R138 ;  /* 0x0000008a8c8a7221 */ /* 0x008fc20000000000 */
[----:B------:R-:W-:Y:S01]  /*f500*/  FADD R126, R128, R126 ;  /* 0x0000007e807e7221 */ /* 0x000fe20000000000 */
[----:B------:R-:W-:-:S01]  /*f510*/  FADD R134, R136, R134 ;  /* 0x0000008688867221 */ /* 0x000fc20000000000 */
[----:B------:R-:W-:-:S02]  /*f520*/  FADD R130, R132, R130 ;  /* 0x0000008284827221 */ /* 0x000fc40000000000 */
[----:B------:R-:W-:Y:S04]  /*f530*/  STL [R1+0x5e4], R138 ;  /* 0x0005e48a01007387 */ /* 0x000fe80000100800 */
[----:B------:R0:W-:Y:S04]  /*f540*/  STL [R1+0x5f0], R126 ;  /* 0x0005f07e01007387 */ /* 0x0001e80000100800 */
[----:B------:R-:W-:Y:S04]  /*f550*/  STL [R1+0x5e8], R134 ;  /* 0x0005e88601007387 */ /* 0x000fe80000100800 */
[----:B0-----:R-:W3:Y:S04]  /*f560*/  LDL R126, [R1+0x1ac] ;  /* 0x0001ac00017e7983 */ /* 0x001ee80000100800 */
[----:B------:R0:W-:Y:S04]  /*f570*/  STL [R1+0x5ec], R130 ;  /* 0x0005ec8201007387 */ /* 0x0001e80000100800 */
[----:B------:R-:W3:Y:S04]  /*f580*/  LDL R128, [R1+0x1b0] ;  /* 0x0001b00001807983 */ /* 0x000ee80000100800 */
[----:B------:R-:W3:Y:S04]  /*f590*/  LDL R132, [R1+0x1b8] ;  /* 0x0001b80001847983 */ /* 0x000ee80000100800 */
[----:B0-----:R-:W3:Y:S04]  /*f5a0*/  LDL R130, [R1+0x1b4] ;  /* 0x0001b40001827983 */ /* 0x001ee80000100800 */
[----:B------:R-:W3:Y:S04]  /*f5b0*/  LDL R134, [R1+0x1bc] ;  /* 0x0001bc0001867983 */ /* 0x000ee80000100800 */
[----:B------:R-:W3:Y:S04]  /*f5c0*/  LDL R148, [R1+0x1c0] ;  /* 0x0001c00001947983 */ /* 0x000ee80000100800 */
[----:B------:R-:W3:Y:S04]  /*f5d0*/  LDL R144, [R1+0x1c4] ;  /* 0x0001c40001907983 */ /* 0x000ee80000100800 */
[----:B------:R-:W3:Y:S04]  /*f5e0*/  LDL R143, [R1+0x1c8] ;  /* 0x0001c800018f7983 */ /* 0x000ee80000100800 */
[----:B------:R-:W3:Y:S04]  /*f5f0*/  LDL R142, [R1+0x1cc] ;  /* 0x0001cc00018e7983 */ /* 0x000ee80000100800 */
[----:B------:R-:W3:Y:S04]  /*f600*/  LDL R140, [R1+0x1d0] ;  /* 0x0001d000018c7983 */ /* 0x000ee80000100800 */
[----:B------:R-:W3:Y:S04]  /*f610*/  LDL R138, [R1+0x1d4] ;  /* 0x0001d400018a7983 */ /* 0x000ee80000100800 */
[----:B------:R-:W3:Y:S01]  /*f620*/  LDL R136, [R1+0x1d8] ;  /* 0x0001d80001887983 */ /* 0x000ee20000100800 */
[----:B--2---:R-:W-:-:S01]  /*f630*/  FADD R5, R135, R5 ;  /* 0x0000000587057221 */ /* 0x004fc20000000000 */
[----:B----4-:R-:W-:Y:S01]  /*f640*/  FADD R0, R133, R0 ;  /* 0x0000000085007221 */ /* 0x010fe20000000000 */
[----:B------:R-:W-:-:S01]  /*f650*/  FADD R2, R131, R2 ;  /* 0x0000000283027221 */ /* 0x000fc20000000000 */
[----:B------:R-:W-:Y:S01]  /*f660*/  FADD R3, R129, R3 ;  /* 0x0000000381037221 */ /* 0x000fe20000000000 */
[----:B------:R-:W-:-:S01]  /*f670*/  FADD R4, R127, R4 ;  /* 0x000000047f047221 */ /* 0x000fc20000000000 */
[----:B------:R-:W-:Y:S01]  /*f680*/  FADD R6, R137, R6 ;  /* 0x0000000689067221 */ /* 0x000fe20000000000 */
[----:B------:R-:W-:-:S01]  /*f690*/  FADD R7, R139, R7 ;  /* 0x000000078b077221 */ /* 0x000fc20000000000 */
[----:B------:R-:W-:-:S05]  /*f6a0*/  FADD R146, R147, R146 ;  /* 0x0000009293927221 */ /* 0x000fca0000000000 */
[----:B------:R-:W-:Y:S01]  /*f6b0*/  STL [R1+0x5f4], R146 ;  /* 0x0005f49201007387 */ /* 0x000fe20000100800 */
[----:B------:R-:W-:-:S05]  /*f6c0*/  FADD R141, R145, R141 ;  /* 0x0000008d918d7221 */ /* 0x000fca0000000000 */
[----:B------:R-:W-:Y:S04]  /*f6d0*/  STL [R1+0x5f8], R141 ;  /* 0x0005f88d01007387 */ /* 0x000fe80000100800 */
[----:B------:R-:W-:Y:S04]  /*f6e0*/  STL [R1+0x5fc], R7 ;  /* 0x0005fc0701007387 */ /* 0x000fe80000100800 */
[----:B------:R0:W-:Y:S04]  /*f6f0*/  STL [R1+0x608], R0 ;  /* 0x0006080001007387 */ /* 0x0001e80000100800 */
[----:B------:R-:W-:Y:S04]  /*f700*/  STL [R1+0x600], R6 ;  /* 0x0006000601007387 */ /* 0x000fe80000100800 */
[----:B0-----:R-:W2:Y:S04]  /*f710*/  LDL.LU R0, [R1+0x648] ;  /* 0x0006480001007983 */ /* 0x001ea80000300800 */
[----:B------:R-:W-:Y:S04]  /*f720*/  STL [R1+0x604], R5 ;  /* 0x0006040501007387 */ /* 0x000fe80000100800 */
[----:B------:R0:W-:Y:S04]  /*f730*/  STL [R1+0x60c], R2 ;  /* 0x00060c0201007387 */ /* 0x0001e80000100800 */
[----:B0-----:R-:W4:Y:S04]  /*f740*/  LDL.LU R2, [R1+0x644] ;  /* 0x0006440001027983 */ /* 0x001f280000300800 */
[----:B------:R0:W-:Y:S04]  /*f750*/  STL [R1+0x610], R3 ;  /* 0x0006100301007387 */ /* 0x0001e80000100800 */
[----:B0-----:R-:W4:Y:S04]  /*f760*/  LDL.LU R3, [R1+0x640] ;  /* 0x0006400001037983 */ /* 0x001f280000300800 */
[----:B------:R-:W3:Y:S04]  /*f770*/  LDL.LU R127, [R1+0x618] ;  /* 0x00061800017f7983 */ /* 0x000ee80000300800 */
[----:B------:R-:W4:Y:S04]  /*f780*/  LDL.LU R129, [R1+0x61c] ;  /* 0x00061c0001817983 */ /* 0x000f280000300800 */
[----:B------:R-:W4:Y:S04]  /*f790*/  LDL.LU R131, [R1+0x620] ;  /* 0x0006200001837983 */ /* 0x000f280000300800 */
[----:B------:R0:W-:Y:S04]  /*f7a0*/  STL [R1+0x614], R4 ;  /* 0x0006140401007387 */ /* 0x0001e80000100800 */
[----:B------:R-:W4:Y:S04]  /*f7b0*/  LDL.LU R133, [R1+0x624] ;  /* 0x0006240001857983 */ /* 0x000f280000300800 */
[----:B------:R-:W4:Y:S04]  /*f7c0*/  LDL.LU R150, [R1+0x628] ;  /* 0x0006280001967983 */ /* 0x000f280000300800 */
[----:B------:R-:W4:Y:S04]  /*f7d0*/  LDL.LU R146, [R1+0x62c] ;  /* 0x00062c0001927983 */ /* 0x000f280000300800 */
[----:B------:R-:W4:Y:S04]  /*f7e0*/  LDL.LU R7, [R1+0x630] ;  /* 0x0006300001077983 */ /* 0x000f280000300800 */
[----:B------:R-:W4:Y:S04]  /*f7f0*/  LDL.LU R6, [R1+0x634] ;  /* 0x0006340001067983 */ /* 0x000f280000300800 */
[----:B------:R-:W4:Y:S04]  /*f800*/  LDL.LU R5, [R1+0x638] ;  /* 0x0006380001057983 */ /* 0x000f280000300800 */
[----:B0-----:R-:W4:Y:S04]  /*f810*/  LDL.LU R4, [R1+0x63c] ;  /* 0x00063c0001047983 */ /* 0x001f280000300800 */
        /* <DEDUP_REMOVED lines=8> */
[----:B--2---:R-:W-:-:S01]  /*f8a0*/  FADD R0, R8, R0 ;  /* 0x0000000008007221 */ /* 0x004fc20000000000 */
[----:B---3--:R-:W-:-:S02]  /*f8b0*/  FADD R127, R126, R127 ;  /* 0x0000007f7e7f7221 */ /* 0x008fc40000000000 */
[----:B------:R-:W2:Y:S01]  /*f8c0*/  LDL.LU R126, [R1+0x900] ;  /* 0x00090000017e7983 */ /* 0x000ea20000300800 */
[----:B----4-:R-:W-:-:S03]  /*f8d0*/  FADD R129, R128, R129 ;  /* 0x0000008180817221 */ /* 0x010fc60000000000 */
[----:B------:R0:W-:Y:S01]  /*f8e0*/  STL [R1+0x618], R127 ;  /* 0x0006187f01007387 */ /* 0x0001e20000100800 */
[----:B------:R-:W-:-:S03]  /*f8f0*/  FADD R131, R130, R131 ;  /* 0x0000008382837221 */ /* 0x000fc60000000000 */
[----:B0-----:R-:W3:Y:S01]  /*f900*/  LDL.LU R127, [R1+0x8fc] ;  /* 0x0008fc00017f7983 */ /* 0x001ee20000300800 */
[----:B------:R-:W-:-:S03]  /*f910*/  FADD R133, R132, R133 ;  /* 0x0000008584857221 */ /* 0x000fc60000000000 */
        /* <DEDUP_REMOVED lines=15> */
[----:B------:R-:W-:-:S02]  /*fa10*/  FADD R2, R136, R2 ;  /* 0x0000000288027221 */ /* 0x000fc40000000000 */
[----:B0-----:R-:W4:Y:S04]  /*fa20*/  LDL.LU R133, [R1+0x8e4] ;  /* 0x0008e40001857983 */ /* 0x001f280000300800 */
[----:B------:R-:W4:Y:S04]  /*fa30*/  LDL.LU R134, [R1+0x8e0] ;  /* 0x0008e00001867983 */ /* 0x000f280000300800 */
[----:B------:R0:W-:Y:S04]  /*fa40*/  STL [R1+0x628], R150 ;  /* 0x0006289601007387 */ /* 0x0001e80000100800 */
[----:B------:R1:W-:Y:S04]  /*fa50*/  STL [R1+0x62c], R146 ;  /* 0x00062c9201007387 */ /* 0x0003e80000100800 */
[----:B------:R1:W-:Y:S04]  /*fa60*/  STL [R1+0x630], R7 ;  /* 0x0006300701007387 */ /* 0x0003e80000100800 */
[----:B------:R1:W-:Y:S04]  /*fa70*/  STL [R1+0x634], R6 ;  /* 0x0006340601007387 */ /* 0x0003e80000100800 */
[----:B------:R1:W-:Y:S04]  /*fa80*/  STL [R1+0x638], R5 ;  /* 0x0006380501007387 */ /* 0x0003e80000100800 */
[----:B------:R1:W-:Y:S04]  /*fa90*/  STL [R1+0x63c], R4 ;  /* 0x00063c0401007387 */ /* 0x0003e80000100800 */
[----:B------:R-:W2:Y:S04]  /*faa0*/  LDL.LU R136, [R1+0x64c] ;  /* 0x00064c0001887983 */ /* 0x000ea80000300800 */
[----:B------:R1:W-:Y:S04]  /*fab0*/  STL [R1+0x640], R3 ;  /* 0x0006400301007387 */ /* 0x0003e80000100800 */
[----:B------:R-:W3:Y:S04]  /*fac0*/  LDL.LU R138, [R1+0x650] ;  /* 0x00065000018a7983 */ /* 0x000ee80000300800 */
[----:B------:R1:W-:Y:S04]  /*fad0*/  STL [R1+0x644], R2 ;  /* 0x0006440201007387 */ /* 0x0003e80000100800 */
[----:B------:R-:W4:Y:S04]  /*fae0*/  LDL.LU R140, [R1+0x654] ;  /* 0x00065400018c7983 */ /* 0x000f280000300800 */
[----:B------:R1:W-:Y:S04]  /*faf0*/  STL [R1+0x648], R0 ;  /* 0x0006480001007387 */ /* 0x0003e80000100800 */
[----:B------:R-:W4:Y:S04]  /*fb00*/  LDL.LU R142, [R1+0x658] ;  /* 0x00065800018e7983 */ /* 0x000f280000300800 */
        /* <DEDUP_REMOVED lines=21> */
[----:B------:R-:W-:-:S01]  /*fc60*/  FADD R142, R141, R142 ;  /* 0x0000008e8d8e7221 */ /* 0x000fc20000000000 */
[----:B------:R-:W-:Y:S02]  /*fc70*/  FADD R150, R151, R150 ;  /* 0x0000009697967221 */ /* 0x000fe40000000000 */
[----:B0-----:R-:W4:Y:S01]  /*fc80*/  LDL.LU R138, [R1+0x8d0] ;  /* 0x0008d000018a7983 */ /* 0x001f220000300800 */
[----:B------:R-:W-:-:S03]  /*fc90*/  FADD R148, R149, R148 ;  /* 0x0000009495947221 */ /* 0x000fc60000000000 */
[----:B------:R-:W4:Y:S01]  /*fca0*/  LDL.LU R139, [R1+0x8cc] ;  /* 0x0008cc00018b7983 */ /* 0x000f220000300800 */
[----:B------:R-:W-:-:S03]  /*fcb0*/  FADD R146, R147, R146 ;  /* 0x0000009293927221 */ /* 0x000fc60000000000 */
[----:B------:R0:W-:Y:S01]  /*fcc0*/  STL [R1+0x654], R140 ;  /* 0x0006548c01007387 */ /* 0x0001e20000100800 */
[----:B------:R-:W-:-:S01]  /*fcd0*/  FADD R144, R145, R144 ;  /* 0x0000009091907221 */ /* 0x000fc20000000000 */
[----:B------:R-:W-:Y:S01]  /*fce0*/  FADD R143, R24, R143 ;  /* 0x0000008f188f7221 */ /* 0x000fe20000000000 */
[----:B------:R-:W-:-:S01]  /*fcf0*/  FADD R8, R25, R8 ;  /* 0x0000000819087221 */ /* 0x000fc20000000000 */
[----:B0-----:R-:W4:Y:S04]  /*fd00*/  LDL.LU R140, [R1+0x8c8] ;  /* 0x0008c800018c7983 */ /* 0x001f280000300800 */
[----:B------:R-:W4:Y:S01]  /*fd10*/  LDL.LU R141, [R1+0x8c4] ;  /* 0x0008c400018d7983 */ /* 0x000f220000300800 */
[----:B------:R-:W-:-:S03]  /*fd20*/  FADD R7, R26, R7 ;  /* 0x000000071a077221 */ /* 0x000fc60000000000 */
[----:B------:R0:W-:Y:S01]  /*fd30*/  STL [R1+0x658], R142 ;  /* 0x0006588e01007387 */ /* 0x0001e20000100800 */
[----:B------:R-:W-:-:S01]  /*fd40*/  FADD R6, R27, R6 ;  /* 0x000000061b067221 */ /* 0x000fc20000000000 */
[----:B------:R-:W-:Y:S01]  /*fd50*/  FADD R5, R28, R5 ;  /* 0x000000051c057221 */ /* 0x000fe20000000000 */
[----:B------:R-:W-:-:S01]  /*fd60*/  FADD R4, R29, R4 ;  /* 0x000000041d047221 */ /* 0x000fc20000000000 */
[----:B0-----:R-:W4:Y:S04]  /*fd70*/  LDL.LU R142, [R1+0x8c0] ;  /* 0x0008c000018e7983 */ /* 0x001f280000300800 */
[----:B------:R0:W-:Y:S04]  /*fd80*/  STL [R1+0x65c], R150 ;  /* 0x00065c9601007387 */ /* 0x0001e80000100800 */
[----:B------:R1:W-:Y:S04]  /*fd90*/  STL [R1+0x660], R148 ;  /* 0x0006609401007387 */ /* 0x0003e80000100800 */
[----:B------:R1:W-:Y:S01]  /*fda0*/  STL [R1+0x664], R146 ;  /* 0x0006649201007387 */ /* 0x0003e20000100800 */
[----:B------:R-:W-:-:S03]  /*fdb0*/  FADD R3, R30, R3 ;  /* 0x000000031e037221 */ /* 0x000fc60000000000 */
[----:B------:R1:W-:Y:S04]  /*fdc0*/  STL [R1+0x668], R144 ;  /* 0x0006689001007387 */ /* 0x0003e80000100800 */
[----:B------:R1:W-:Y:S01]  /*fdd0*/  STL [R1+0x66c], R143 ;  /* 0x00066c8f01007387 */ /* 0x0003e20000100800 */
[----:B------:R-:W-:-:S03]  /*fde0*/  FADD R2, R31, R2 ;  /* 0x000000021f027221 */ /* 0x000fc60000000000 */
[----:B------:R1:W-:Y:S04]  /*fdf0*/  STL [R1+0x670], R8 ;  /* 0x0006700801007387 */ /* 0x0003e80000100800 */
[----:B------:R1:W-:Y:S01]  /*fe00*/  STL [R1+0x674], R7 ;  /* 0x0006740701007387 */ /* 0x0003e20000100800 */
[----:B------:R-:W-:-:S03]  /*fe10*/  FADD R0, R32, R0 ;  /* 0x0000000020007221 */ /* 0x000fc60000000000 */
[----:B------:R1:W-:Y:S04]  /*fe20*/  STL [R1+0x678], R6 ;  /* 0x0006780601007387 */ /* 0x0003e80000100800 */
[----:B------:R1:W-:Y:S04]  /*fe30*/  STL [R1+0x67c], R5 ;  /* 0x00067c0501007387 */ /* 0x0003e80000100800 */
[----:B------:R1:W-:Y:S04]  /*fe40*/  STL [R1+0x680], R4 ;  /* 0x0006800401007387 */ /* 0x0003e80000100800 */
[----:B------:R-:W2:Y:S04]  /*fe50*/  LDL.LU R151, [R1+0x690] ;  /* 0x0006900001977983 */ /* 0x000ea80000300800 */
[----:B------:R1:W-:Y:S04]  /*fe60*/  STL [R1+0x684], R3 ;  /* 0x0006840301007387 */ /* 0x0003e80000100800 */
[----:B0-----:R-:W3:Y:S04]  /*fe70*/  LDL.LU R150, [R1+0x694] ;  /* 0x0006940001967983 */ /* 0x001ee80000300800 */
[----:B------:R0:W-:Y:S04]  /*fe80*/  STL [R1+0x688], R2 ;  /* 0x0006880201007387 */ /* 0x0001e80000100800 */
[----:B------:R-:W4:Y:S04]  /*fe90*/  LDL.LU R149, [R1+0x698] ;  /* 0x0006980001957983 */ /* 0x000f280000300800 */
[----:B------:R0:W-:Y:S04]  /*fea0*/  STL [R1+0x68c], R0 ;  /* 0x00068c0001007387 */ /* 0x0001e80000100800 */
        /* <DEDUP_REMOVED lines=12> */
[----:B0-----:R-:W4:Y:S04]  /*ff70*/  LDL.LU R2, [R1+0x6cc] ;  /* 0x0006cc0001027983 */ /* 0x001f280000300800 */
[----:B------:R-:W4:Y:S01]  /*ff80*/  LDL.LU R0, [R1+0x6d0] ;  /* 0x0006d00001007983 */ /* 0x000f220000300800 */
[----:B--2---:R-:W-:-:S01]  /*ff90*/  FADD R151, R33, R151 ;  /* 0x0000009721977221 */ /* 0x004fc20000000000 */
[----:B---3--:R-:W-:-:S04]  /*ffa0*/  FADD R150, R34, R150 ;  /* 0x0000009622967221 */ /* 0x008fc80000000000 */
[----:B------:R0:W-:Y:S01]  /*ffb0*/  STL [R1+0x690], R151 ;  /* 0x0006909701007387 */ /* 0x0001e20000100800 */
[----:B----4-:R-:W-:-:S03]  /*ffc0*/  FADD R149, R35, R149 ;  /* 0x0000009523957221 */ /* 0x010fc60000000000 */
        /* <DEDUP_REMOVED lines=26> */
[----:B0-----:R-:W4:Y:S01]  /*10170*/  LDL.LU R151, [R1+0x6d4] ;  /* 0x0006d40001977983 */ /* 0x001f220000300800 */
[----:B------:R-:W-:-:S03]  /*10180*/  FADD R0, R49, R0 ;  /* 0x0000000031007221 */ /* 0x000fc60000000000 */
[----:B------:R0:W-:Y:S04]  /*10190*/  STL [R1+0x6c8], R3 ;  /* 0x0006c80301007387 */ /* 0x0001e80000100800 */
[----:B-1----:R-:W4:Y:S04]  /*101a0*/  LDL.LU R150, [R1+0x6d8] ;  /* 0x0006d80001967983 */ /* 0x002f280000300800 */
[----:B------:R1:W-:Y:S04]  /*101b0*/  STL [R1+0x6cc], R2 ;  /* 0x0006cc0201007387 */ /* 0x0003e80000100800 */
[----:B--2---:R-:W2:Y:S04]  /*101c0*/  LDL.LU R149, [R1+0x6dc] ;  /* 0x0006dc0001957983 */ /* 0x004ea80000300800 */
[----:B------:R1:W-:Y:S04]  /*101d0*/  STL [R1+0x6d0], R0 ;  /* 0x0006d00001007387 */ /* 0x0003e80000100800 */
[----:B---3--:R-:W3:Y:S04]  /*101e0*/  LDL.LU R148, [R1+0x6e0] ;  /* 0x0006e00001947983 */ /* 0x008ee80000300800 */
[----:B----4-:R-:W4:Y:S04]  /*101f0*/  LDL.LU R147, [R1+0x6e4] ;  /* 0x0006e40001937983 */ /* 0x010f280000300800 */
        /* <DEDUP_REMOVED lines=10> */
[----:B-1----:R-:W4:Y:S04]  /*102a0*/  LDL.LU R2, [R1+0x710] ;  /* 0x0007100001027983 */ /* 0x002f280000300800 */
[----:B------:R-:W4:Y:S01]  /*102b0*/  LDL.LU R0, [R1+0x714] ;  /* 0x0007140001007983 */ /* 0x000f220000300800 */
[----:B------:R-:W-:-:S01]  /*102c0*/  FADD R151, R50, R151 ;  /* 0x0000009732977221 */ /* 0x000fc20000000000 */
[----:B------:R-:W-:-:S04]  /*102d0*/  FADD R150, R51, R150 ;  /* 0x0000009633967221 */ /* 0x000fc80000000000 */
[----:B------:R0:W-:Y:S01]  /*102e0*/  STL [R1+0x6d4], R151 ;  /* 0x0006d49701007387 */ /* 0x0001e20000100800 */
[----:B--2---:R-:W-:-:S03]  /*102f0*/  FADD R149, R52, R149 ;  /* 0x0000009534957221 */ /* 0x004fc60000000000 */
[----:B------:R1:W-:Y:S01]  /*10300*/  STL [R1+0x6d8], R150 ;  /* 0x0006d89601007387 */ /* 0x0003e20000100800 */
[----:B---3--:R-:W-:-:S03]  /*10310*/  FADD R148, R53, R148 ;  /* 0x0000009435947221 */ /* 0x008fc60000000000 */
        /* <DEDUP_REMOVED lines=200> */
[----:B------:R-:W-:Y:S01]  /*10fa0*/  STL [R1+0x7e4], R151 ;  /* 0x0007e49701007387 */ /* 0x000fe20000100800 */
[----:B--2---:R-:W-:-:S03]  /*10fb0*/  FADD R149, R120, R149 ;  /* 0x0000009578957221 */ /* 0x004fc60000000000 */
[----:B------:R-:W-:Y:S01]  /*10fc0*/  STL [R1+0x7e8], R150 ;  /* 0x0007e89601007387 */ /* 0x000fe20000100800 */
[----:B---3--:R-:W-:-:S03]  /*10fd0*/  FADD R148, R121, R148 ;  /* 0x0000009479947221 */ /* 0x008fc60000000000 */
[----:B------:R-:W-:Y:S01]  /*10fe0*/  STL [R1+0x7ec], R149 ;  /* 0x0007ec9501007387 */ /* 0x000fe20000100800 */
[----:B----4-:R-:W-:-:S03]  /*10ff0*/  FADD R147, R122, R147 ;  /* 0x000000937a937221 */ /* 0x010fc60000000000 */
        /* <DEDUP_REMOVED lines=12> */
[----:B------:R-:W-:Y:S01]  /*110c0*/  STL [R1+0x808], R8 ;  /* 0x0008080801007387 */ /* 0x000fe20000100800 */
[----:B------:R-:W-:-:S03]  /*110d0*/  FADD R6, R129, R6 ;  /* 0x0000000681067221 */ /* 0x000fc60000000000 */
[----:B------:R1:W-:Y:S01]  /*110e0*/  STL [R1+0x80c], R7 ;  /* 0x00080c0701007387 */ /* 0x0003e20000100800 */
[----:B------:R-:W-:-:S03]  /*110f0*/  FADD R5, R130, R5 ;  /* 0x0000000582057221 */ /* 0x000fc60000000000 */
[----:B------:R2:W-:Y:S01]  /*11100*/  STL [R1+0x810], R6 ;  /* 0x0008100601007387 */ /* 0x0005e20000100800 */
[----:B------:R-:W-:-:S03]  /*11110*/  FADD R4, R131, R4 ;  /* 0x0000000483047221 */ /* 0x000fc60000000000 */
[----:B------:R3:W-:Y:S04]  /*11120*/  STL [R1+0x814], R5 ;  /* 0x0008140501007387 */ /* 0x0007e80000100800 */
[----:B------:R4:W-:Y:S04]  /*11130*/  STL [R1+0x818], R4 ;  /* 0x0008180401007387 */ /* 0x0009e80000100800 */
[----:B0-----:R-:W4:Y:S01]  /*11140*/  LDL.LU R143, [R1+0x828] ;  /* 0x00082800018f7983 */ /* 0x001f220000300800 */
[----:B------:R-:W-:-:S01]  /*11150*/  FADD R3, R132, R3 ;  /* 0x0000000384037221 */ /* 0x000fc20000000000 */
[----:B------:R-:W-:Y:S01]  /*11160*/  FADD R2, R133, R2 ;  /* 0x0000000285027221 */ /* 0x000fe20000000000 */
[----:B------:R-:W-:-:S03]  /*11170*/  FADD R0, R134, R0 ;  /* 0x0000000086007221 */ /* 0x000fc60000000000 */
[----:B------:R0:W-:Y:S04]  /*11180*/  STL [R1+0x81c], R3 ;  /* 0x00081c0301007387 */ /* 0x0001e80000100800 */
[----:B------:R-:W4:Y:S04]  /*11190*/  LDL.LU R144, [R1+0x82c] ;  /* 0x00082c0001907983 */ /* 0x000f280000300800 */
[----:B------:R0:W-:Y:S04]  /*111a0*/  STL [R1+0x820], R2 ;  /* 0x0008200201007387 */ /* 0x0001e80000100800 */
        /* <DEDUP_REMOVED lines=8> */
[----:B-1----:R-:W4:Y:S04]  /*11230*/  LDL.LU R7, [R1+0x84c] ;  /* 0x00084c0001077983 */ /* 0x002f280000300800 */
[----:B--2---:R-:W2:Y:S04]  /*11240*/  LDL.LU R6, [R1+0x850] ;  /* 0x0008500001067983 */ /* 0x004ea80000300800 */
[----:B---3--:R-:W3:Y:S04]  /*11250*/  LDL.LU R5, [R1+0x854] ;  /* 0x0008540001057983 */ /* 0x008ee80000300800 */
[----:B----4-:R-:W4:Y:S04]  /*11260*/  LDL.LU R4, [R1+0x858] ;  /* 0x0008580001047983 */ /* 0x010f280000300800 */
[----:B0-----:R-:W4:Y:S04]  /*11270*/  LDL.LU R3, [R1+0x85c] ;  /* 0x00085c0001037983 */ /* 0x001f280000300800 */
[----:B------:R-:W4:Y:S04]  /*11280*/  LDL.LU R2, [R1+0x860] ;  /* 0x0008600001027983 */ /* 0x000f280000300800 */
[----:B------:R-:W4:Y:S04]  /*11290*/  LDL.LU R0, [R1+0x864] ;  /* 0x0008640001007983 */ /* 0x000f280000300800 */
[----:B------:R-:W4:Y:S01]  /*112a0*/  LDL.LU R8, [R1+0x868] ;  /* 0x0008680001087983 */ /* 0x000f220000300800 */
[----:B------:R-:W-:-:S05]  /*112b0*/  FADD R143, R135, R143 ;  /* 0x0000008f878f7221 */ /* 0x000fca0000000000 */
[----:B------:R0:W-:Y:S04]  /*112c0*/  STL [R1+0x828], R143 ;  /* 0x0008288f01007387 */ /* 0x0001e80000100800 */
[----:B0-----:R-:W2:Y:S01]  /*112d0*/  LDL.LU R143, [R1+0x8bc] ;  /* 0x0008bc00018f7983 */ /* 0x001ea20000300800 */
[----:B------:R-:W-:-:S01]  /*112e0*/  FADD R144, R136, R144 ;  /* 0x0000009088907221 */ /* 0x000fc20000000000 */
[----:B------:R-:W-:-:S04]  /*112f0*/  FADD R145, R137, R145 ;  /* 0x0000009189917221 */ /* 0x000fc80000000000 */
[----:B------:R0:W-:Y:S01]  /*11300*/  STL [R1+0x82c], R144 ;  /* 0x00082c9001007387 */ /* 0x0001e20000100800 */
[----:B------:R-:W-:-:S01]  /*11310*/  FADD R146, R138, R146 ;  /* 0x000000928a927221 */ /* 0x000fc20000000000 */
[----:B------:R-:W-:Y:S02]  /*11320*/  FADD R147, R139, R147 ;  /* 0x000000938b937221 */ /* 0x000fe40000000000 */
[----:B0-----:R-:W3:Y:S01]  /*11330*/  LDL.LU R144, [R1+0x8b8] ;  /* 0x0008b80001907983 */ /* 0x001ee20000300800 */
[----:B------:R-:W-:-:S03]  /*11340*/  FADD R148, R140, R148 ;  /* 0x000000948c947221 */ /* 0x000fc60000000000 */
[----:B------:R0:W-:Y:S01]  /*11350*/  STL [R1+0x830], R145 ;  /* 0x0008309101007387 */ /* 0x0001e20000100800 */
[----:B------:R-:W-:-:S03]  /*11360*/  FADD R149, R141, R149 ;  /* 0x000000958d957221 */ /* 0x000fc60000000000 */
[----:B0-----:R-:W4:Y:S01]  /*11370*/  LDL.LU R145, [R1+0x8b4] ;  /* 0x0008b40001917983 */ /* 0x001f220000300800 */
[----:B------:R-:W-:-:S03]  /*11380*/  FADD R150, R142, R150 ;  /* 0x000000968e967221 */ /* 0x000fc60000000000 */
        /* <DEDUP_REMOVED lines=10> */
[----:B--2---:R-:W-:-:S05]  /*11430*/  FADD R151, R143, R151 ;  /* 0x000000978f977221 */ /* 0x004fca0000000000 */
[----:B------:R0:W-:Y:S04]  /*11440*/  STL [R1+0x848], R151 ;  /* 0x0008489701007387 */ /* 0x0001e80000100800 */
[----:B0-----:R-:W2:Y:S01]  /*11450*/  LDL.LU R151, [R1+0x89c] ;  /* 0x00089c0001977983 */ /* 0x001ea20000300800 */
[----:B---3--:R-:W-:-:S05]  /*11460*/  FADD R7, R144, R7 ;  /* 0x0000000790077221 */ /* 0x008fca0000000000 */
[----:B------:R0:W-:Y:S01]  /*11470*/  STL [R1+0x84c], R7 ;  /* 0x00084c0701007387 */ /* 0x0001e20000100800 */
[----:B----4-:R-:W-:-:S03]  /*11480*/  FADD R6, R145, R6 ;  /* 0x0000000691067221 */ /* 0x010fc60000000000 */
[----:B0-----:R0:W5:Y:S04]  /*11490*/  LDL.LU R7, [R1+0x898] ;  /* 0x0008980001077983 */ /* 0x0011680000300800 */
[----:B------:R1:W-:Y:S01]  /*114a0*/  STL [R1+0x850], R6 ;  /* 0x0008500601007387 */ /* 0x0003e20000100800 */
[----:B------:R-:W-:-:S03]  /*114b0*/  FADD R5, R146, R5 ;  /* 0x0000000592057221 */ /* 0x000fc60000000000 */
[----:B-1----:R0:W5:Y:S04]  /*114c0*/  LDL.LU R6, [R1+0x894] ;  /* 0x0008940001067983 */ /* 0x0021680000300800 */
        /* <DEDUP_REMOVED lines=12> */
[----:B------:R1:W-:Y:S04]  /*11590*/  STL [R1+0x864], R0 ;  /* 0x0008640001007387 */ /* 0x0003e80000100800 */
[----:B-1----:R0:W5:Y:S01]  /*115a0*/  LDL.LU R0, [R1+0x880] ;  /* 0x0008800001007983 */ /* 0x0021620000300800 */
[----:B------:R-:W-:Y:S01]  /*115b0*/  UMOV UR6, URZ ;  /* 0x0000003f00067c82 */ /* 0x000fe20008000000 */
[----:B--2---:R-:W-:-:S05]  /*115c0*/  FADD R8, R8, R151 ;  /* 0x0000009708087221 */ /* 0x004fca0000000000 */
[----:B------:R0:W-:Y:S02]  /*115d0*/  STL [R1+0x868], R8 ;  /* 0x0008680801007387 */ /* 0x0001e40000100800 */
.L_x_25:
[----:B------:R-:W-:Y:S05]  /*115e0*/  @!P1 BRA `(.L_x_26) ;  /* 0x0000000000049947 */ /* 0x000fea0003800000 */
[----:B------:R-:W-:Y:S01]  /*115f0*/  BPT.TRAP 0x1 ;  /* 0x000000040000795c */ /* 0x000fe20000300000 */
.L_x_26:
[----:B------:R-:W-:Y:S02]  /*11600*/  UISETP.GT.U32.AND UP0, UPT, UR13, 0x1, UPT ;  /* 0x000000010d00788c */ /* 0x000fe4000bf04070 */
[----:B------:R-:W-:-:S04]  /*11610*/  ULEA UR8, UR24, UR11, 0x3 ;  /* 0x0000000b18087291 */ /* 0x000fc8000f8e183f */
[----:B------:R-:W-:Y:S01]  /*11620*/  UIADD3 UR8, UR8, 0x58, URZ ;  /* 0x0000005808087890 */ /* 0x000fe2000fffe03f */
[----:B------:R-:W-:-:S03]  /*11630*/  PLOP3.LUT P0, PT, PT, PT, UP0, 0x80, 0x0 ;  /* 0x000000000000781c */ /* 0x000fc60003f0f008 */
[----:B------:R-:W-:-:S09]  /*11640*/  UPRMT UR8, URZ, 0x654, UR8 ;  /* 0x000006543f087896 */ /* 0x000fd20008000008 */
[----:B------:R-:W-:Y:S01]  /*11650*/  SYNCS.ARRIVE.TRANS64.RED.A1T0 RZ, [UR8], RZ ;  /* 0x000000ffffff79a7 */ /* 0x000fe20008100408 */
[----:B------:R-:W-:Y:S05]  /*11660*/  @P0 BRA `(.L_x_27) ;  /* 0x0000000000040947 */ /* 0x000fea0003800000 */
[----:B------:R-:W-:Y:S01]  /*11670*/  BPT.TRAP 0x1 ;  /* 0x000000040000795c */ /* 0x000fe20000300000 */
.L_x_27:
[----:B------:R-:W-:Y:S01]  /*11680*/  UIADD3 UR23, UR23, 0x1, URZ ;  /* 0x0000000117177890 */ /* 0x000fe2000fffe03f */
[C---:B-----5:R-:W-:Y:S01]  /*11690*/  ISETP.GT.AND P0, PT, R7.reuse, 0x1, PT ;  /* 0x000000010700780c */ /* 0x060fe20003f04270 */
[----:B------:R-:W-:Y:S01]  /*116a0*/  UIADD3 UR24, UR24, 0x1, URZ ;  /* 0x0000000118187890 */ /* 0x000fe2000fffe03f */
[----:B------:R-:W-:Y:S01]  /*116b0*/  VIADD R7, R7, 0xffffffff ;  /* 0xffffffff07077836 */ /* 0x000fe20000000000 */
[----:B------:R-:W-:Y:S02]  /*116c0*/  UISETP.NE.AND UP0, UPT, UR23, 0xb, UPT ;  /* 0x0000000b1700788c */ /* 0x000fe4000bf05270 */
[----:B------:R-:W-:Y:S02]  /*116d0*/  UISETP.NE.AND UP1, UPT, UR24, 0xb, UPT ;  /* 0x0000000b1800788c */ /* 0x000fe4000bf25270 */
[----:B------:R-:W-:Y:S02]  /*116e0*/  USEL UR8, URZ, 0x1, UP0 ;  /* 0x000000013f087887 */ /* 0x000fe40008000000 */
[----:B------:R-:W-:-:S02]  /*116f0*/  USEL UR23, UR23, URZ, UP0 ;  /* 0x0000003f17177287 */ /* 0x000fc40008000000 */
[----:B------:R-:W-:Y:S02]  /*11700*/  USEL UR24, UR24, URZ, UP1 ;  /* 0x0000003f18187287 */ /* 0x000fe40008800000 */
[----:B------:R-:W-:Y:S01]  /*11710*/  LOP3.LUT R6, R6, UR8, RZ, 0x3c, !PT ;  /* 0x0000000806067c12 */ /* 0x000fe2000f8e3cff */
[----:B------:R-:W-:Y:S01]  /*11720*/  UMOV UR8, 0x1 ;  /* 0x0000000100087882 */ /* 0x000fe20000000000 */
[----:B------:R-:W-:Y:S08]  /*11730*/  @P0 BRA `(.L_x_28) ;  /* 0xffffff8000bc0947 */ /* 0x000ff0000383ffff */
.L_x_20:
[----:B------:R-:W-:-:S04]  /*11740*/  UISETP.NE.AND UP0, UPT, UR6, URZ, UPT ;  /* 0x0000003f0600728c */ /* 0x000fc8000bf05270 */
[----:B------:R-:W-:-:S06]  /*11750*/  USEL UR6, URZ, 0x1, !UP0 ;  /* 0x000000013f067887 */ /* 0x000fcc000c000000 */
[----:B------:R-:W-:-:S13]  /*11760*/  ISETP.NE.AND P0, PT, RZ, UR6, PT ;  /* 0x00000006ff007c0c */ /* 0x000fda000bf05270 */
[----:B------:R-:W-:Y:S05]  /*11770*/  @!P0 BRA `(.L_x_29) ;  /* 0x0000005800a88947 */ /* 0x000fea0003800000 */
[----:B------:R4:W-:Y:S04]  /*11780*/  STL [R1+0xa64], R35 ;  /* 0x000a642301007387 */ /* 0x0009e80000100800 */
[----:B----4-:R-:W4:Y:S04]  /*11790*/  LDL.LU R35, [R1+0x200] ;  /* 0x0002000001237983 */ /* 0x010f280000300800 */
[----:B------:R0:W-:Y:S04]  /*117a0*/  STL [R1+0xa60], R36 ;  /* 0x000a602401007387 */ /* 0x0001e80000100800 */
[----:B0-----:R-:W2:Y:S04]  /*117b0*/  LDL.LU R36, [R1+0x204] ;  /* 0x0002040001247983 */ /* 0x001ea80000300800 */
[----:B------:R0:W-:Y:S04]  /*117c0*/  STL [R1+0xa5c], R37 ;  /* 0x000a5c2501007387 */ /* 0x0001e80000100800 */
[----:B0-----:R-:W3:Y:S04]  /*117d0*/  LDL.LU R37, [R1+0x208] ;  /* 0x0002080001257983 */ /* 0x001ee80000300800 */
        /* <DEDUP_REMOVED lines=120> */
[----:B------:R-:W3:Y:S04]  /*11f60*/  LDL.LU R6, [R1+0x428] ;  /* 0x0004280001067983 */ /* 0x000ee80000300800 */
[----:B------:R-:W3:Y:S04]  /*11f70*/  LDL.LU R7, [R1+0x3c0] ;  /* 0x0003c00001077983 */ /* 0x000ee80000300800 */
[----:B------:R-:W3:Y:S04]  /*11f80*/  LDL.LU R8, [R1+0x42c] ;  /* 0x00042c0001087983 */ /* 0x000ee80000300800 */
        /* <DEDUP_REMOVED lines=108> */
[----:B-----5:R0:W-:Y:S04]  /*12650*/  STL [R1+0x890], R5 ;  /* 0x0008900501007387 */ /* 0x0201e80000100800 */
        /* <DEDUP_REMOVED lines=8> */
[----:B0-----:R-:W3:Y:S01]  /*126e0*/  LDL.LU R0, [R1+0x2fc] ;  /* 0x0002fc0001007983 */ /* 0x001ee20000300800 */
[----:B----4-:R-:W-:Y:S01]  /*126f0*/  FADD R9, R35, R9 ;  /* 0x0000000923097221 */ /* 0x010fe20000000000 */
[----:B--2---:R-:W-:Y:S01]  /*12700*/  FADD R10, R36, R10 ;  /* 0x0000000a240a7221 */ /* 0x004fe20000000000 */
[----:B---3--:R-:W-:Y:S01]  /*12710*/  FADD R11, R37, R11 ;  /* 0x0000000b250b7221 */ /* 0x008fe20000000000 */
[----:B------:R-:W2:Y:S01]  /*12720*/  LDL.LU R35, [R1+0xa64] ;  /* 0x000a640001237983 */ /* 0x000ea20000300800 */
[----:B------:R-:W-:Y:S01]  /*12730*/  FADD R12, R38, R12 ;  /* 0x0000000c260c7221 */ /* 0x000fe20000000000 */
        /* <DEDUP_REMOVED lines=110> */
[----:B------:R-:W-:Y:S01]  /*12e20*/  FADD R196, R94, R196 ;  /* 0x000000c45ec47221 */ /* 0x000fe20000000000 */
[----:B------:R-:W-:Y:S02]  /*12e30*/  FADD R117, R118, R117 ;  /* 0x0000007576757221 */ /* 0x000fe40000000000 */
[----:B------:R-:W4:Y:S01]  /*12e40*/  LDL.LU R91, [R1+0x984] ;  /* 0x00098400015b7983 */ /* 0x000f220000300800 */
[----:B------:R-:W-:Y:S01]  /*12e50*/  FADD R197, R95, R197 ;  /* 0x000000c55fc57221 */ /* 0x000fe20000000000 */
[----:B------:R-:W-:Y:S02]  /*12e60*/  FADD R115, R116, R115 ;  /* 0x0000007374737221 */ /* 0x000fe40000000000 */
[----:B------:R-:W4:Y:S01]  /*12e70*/  LDL.LU R92, [R1+0x980] ;  /* 0x00098000015c7983 */ /* 0x000f220000300800 */
[----:B------:R-:W-:Y:S01]  /*12e80*/  FADD R198, R96, R198 ;  /* 0x000000c660c67221 */ /* 0x000fe20000000000 */
[----:B------:R-:W-:-:S02]  /*12e90*/  FADD R113, R114, R113 ;  /* 0x0000007172717221 */ /* 0x000fc40000000000 */
[----:B------:R-:W4:Y:S01]  /*12ea0*/  LDL.LU R93, [R1+0x97c] ;  /* 0x00097c00015d7983 */ /* 0x000f220000300800 */
[----:B------:R-:W-:Y:S01]  /*12eb0*/  FADD R199, R97, R199 ;  /* 0x000000c761c77221 */ /* 0x000fe20000000000 */
[----:B------:R-:W-:Y:S02]  /*12ec0*/  FADD R111, R112, R111 ;  /* 0x0000006f706f7221 */ /* 0x000fe40000000000 */
        /* <DEDUP_REMOVED lines=8> */
[----:B------:R-:W-:Y:S01]  /*12f50*/  FADD R101, R102, R101 ;  /* 0x0000006566657221 */ /* 0x000fe20000000000 */
[----:B------:R-:W-:Y:S01]  /*12f60*/  FADD R99, R100, R99 ;  /* 0x0000006364637221 */ /* 0x000fe20000000000 */
[----:B------:R0:W-:Y:S01]  /*12f70*/  STL [R1+0x400], R117 ;  /* 0x0004007501007387 */ /* 0x0001e20000100800 */
        /* <DEDUP_REMOVED lines=45> */
[----:B------:R-:W4:Y:S01]  /*13250*/  LDL.LU R0, [R1+0x3c4] ;  /* 0x0003c40001007983 */ /* 0x000f220000300800 */
[----:B------:R-:W-:Y:S01]  /*13260*/  FADD R235, R121, R235 ;  /* 0x000000eb79eb7221 */ /* 0x000fe20000000000 */
[----:B------:R-:W-:Y:S01]  /*13270*/  FADD R236, R120, R236 ;  /* 0x000000ec78ec7221 */ /* 0x000fe20000000000 */
[----:B------:R-:W-:Y:S01]  /*13280*/  FADD R237, R119, R237 ;  /* 0x000000ed77ed7221 */ /* 0x000fe20000000000 */
        /* <DEDUP_REMOVED lines=32> */
[----:B------:R-:W4:Y:S04]  /*13490*/  LDL.LU R126, [R1] ;  /* 0x00000000017e7983 */ /* 0x000f280000300800 */
        /* <DEDUP_REMOVED lines=16> */
[----:B--2---:R-:W2:Y:S04]  /*135a0*/  LDL.LU R109, [R1+0x48c] ;  /* 0x00048c00016d7983 */ /* 0x004ea80000300800 */
[----:B------:R-:W2:Y:S04]  /*135b0*/  LDL.LU R108, [R1+0x24] ;  /* 0x00002400016c7983 */ /* 0x000ea80000300800 */
[----:B------:R-:W2:Y:S04]  /*135c0*/  LDL.LU R107, [R1+0x490] ;  /* 0x00049000016b7983 */ /* 0x000ea80000300800 */
[----:B------:R-:W2:Y:S04]  /*135d0*/  LDL.LU R106, [R1+0x28] ;  /* 0x00002800016a7983 */ /* 0x000ea80000300800 */
[----:B------:R-:W2:Y:S04]  /*135e0*/  LDL.LU R105, [R1+0x494] ;  /* 0x0004940001697983 */ /* 0x000ea80000300800 */
[----:B------:R-:W2:Y:S04]  /*135f0*/  LDL.LU R104, [R1+0x2c] ;  /* 0x00002c0001687983 */ /* 0x000ea80000300800 */
[----:B---3--:R-:W3:Y:S04]  /*13600*/  LDL.LU R103, [R1+0x498] ;  /* 0x0004980001677983 */ /* 0x008ee80000300800 */
[----:B------:R-:W3:Y:S04]  /*13610*/  LDL.LU R102, [R1+0x30] ;  /* 0x0000300001667983 */ /* 0x000ee80000300800 */
[----:B------:R-:W3:Y:S04]  /*13620*/  LDL.LU R101, [R1+0x49c] ;  /* 0x00049c0001657983 */ /* 0x000ee80000300800 */
[----:B------:R-:W3:Y:S04]  /*13630*/  LDL.LU R100, [R1+0x34] ;  /* 0x0000340001647983 */ /* 0x000ee80000300800 */
[----:B------:R-:W3:Y:S04]  /*13640*/  LDL.LU R99, [R1+0x4a0] ;  /* 0x0004a00001637983 */ /* 0x000ee80000300800 */
[----:B------:R-:W3:Y:S04]  /*13650*/  LDL.LU R98, [R1+0x38] ;  /* 0x0000380001627983 */ /* 0x000ee80000300800 */
[----:B------:R-:W3:Y:S04]  /*13660*/  LDL.LU R6, [R1+0x4a4] ;  /* 0x0004a40001067983 */ /* 0x000ee80000300800 */
[----:B------:R-:W3:Y:S04]  /*13670*/  LDL.LU R7, [R1+0x3c] ;  /* 0x00003c0001077983 */ /* 0x000ee80000300800 */
[----:B------:R-:W3:Y:S01]  /*13680*/  LDL.LU R8, [R1+0x4a8] ;  /* 0x0004a80001087983 */ /* 0x000ee20000300800 */
[----:B----4-:R-:W-:-:S05]  /*13690*/  FADD R2, R0, R2 ;  /* 0x0000000200027221 */ /* 0x010fca0000000000 */
[----:B------:R0:W-:Y:S01]  /*136a0*/  STL [R1+0x430], R2 ;  /* 0x0004300201007387 */ /* 0x0001e20000100800 */
[----:B------:R-:W-:Y:S01]  /*136b0*/  FADD R4, R3, R4 ;  /* 0x0000000403047221 */ /* 0x000fe20000000000 */
[----:B------:R-:W-:-:S04]  /*136c0*/  FADD R151, R5, R151 ;  /* 0x0000009705977221 */ /* 0x000fc80000000000 */
        /* <DEDUP_REMOVED lines=41> */
[----:B--2---:R-:W-:-:S03]  /*13960*/  FADD R109, R110, R109 ;  /* 0x0000006d6e6d7221 */ /* 0x004fc60000000000 */
[----:B------:R2:W-:Y:S01]  /*13970*/  STL [R1+0x488], R111 ;  /* 0x0004886f01007387 */ /* 0x0005e20000100800 */
[----:B------:R-:W-:-:S03]  /*13980*/  FADD R107, R108, R107 ;  /* 0x0000006b6c6b7221 */ /* 0x000fc60000000000 */
[----:B------:R2:W-:Y:S01]  /*13990*/  STL [R1+0x48c], R109 ;  /* 0x00048c6d01007387 */ /* 0x0005e20000100800 */
[----:B------:R-:W-:-:S03]  /*139a0*/  FADD R105, R106, R105 ;  /* 0x000000696a697221 */ /* 0x000fc60000000000 */
[----:B------:R2:W-:Y:S01]  /*139b0*/  STL [R1+0x490], R107 ;  /* 0x0004906b01007387 */ /* 0x0005e20000100800 */
[----:B---3--:R-:W-:-:S03]  /*139c0*/  FADD R103, R104, R103 ;  /* 0x0000006768677221 */ /* 0x008fc60000000000 */
[----:B------:R3:W-:Y:S01]  /*139d0*/  STL [R1+0x494], R105 ;  /* 0x0004946901007387 */ /* 0x0007e20000100800 */
[----:B------:R-:W-:-:S03]  /*139e0*/  FADD R101, R102, R101 ;  /* 0x0000006566657221 */ /* 0x000fc60000000000 */
[----:B------:R3:W-:Y:S04]  /*139f0*/  STL [R1+0x498], R103 ;  /* 0x0004986701007387 */ /* 0x0007e80000100800 */
[----:B------:R3:W-:Y:S01]  /*13a00*/  STL [R1+0x49c], R101 ;  /* 0x00049c6501007387 */ /* 0x0007e20000100800 */
[----:B------:R-:W-:-:S03]  /*13a10*/  FADD R99, R100, R99 ;  /* 0x0000006364637221 */ /* 0x000fc60000000000 */
[----:B------:R-:W3:Y:S04]  /*13a20*/  LDL.LU R0, [R1+0x40] ;  /* 0x0000400001007983 */ /* 0x000ee80000300800 */
[----:B------:R3:W-:Y:S01]  /*13a30*/  STL [R1+0x4a0], R99 ;  /* 0x0004a06301007387 */ /* 0x0007e20000100800 */
[----:B------:R-:W-:-:S03]  /*13a40*/  FADD R6, R98, R6 ;  /* 0x0000000662067221 */ /* 0x000fc60000000000 */
[----:B0-----:R-:W3:Y:S04]  /*13a50*/  LDL.LU R2, [R1+0x4ac] ;  /* 0x0004ac0001027983 */ /* 0x001ee80000300800 */
[----:B------:R0:W-:Y:S01]  /*13a60*/  STL [R1+0x4a4], R6 ;  /* 0x0004a40601007387 */ /* 0x0001e20000100800 */
[----:B------:R-:W-:-:S03]  /*13a70*/  FADD R8, R7, R8 ;  /* 0x0000000807087221 */ /* 0x000fc60000000000 */
[----:B------:R-:W3:Y:S04]  /*13a80*/  LDL.LU R3, [R1+0x44] ;  /* 0x0000440001037983 */ /* 0x000ee80000300800 */
[----:B------:R0:W-:Y:S04]  /*13a90*/  STL [R1+0x4a8], R8 ;  /* 0x0004a80801007387 */ /* 0x0001e80000100800 */
[----:B-1----:R-:W3:Y:S04]  /*13aa0*/  LDL.LU R4, [R1+0x4b0] ;  /* 0x0004b00001047983 */ /* 0x002ee80000300800 */
[----:B------:R-:W3:Y:S04]  /*13ab0*/  LDL.LU R5, [R1+0x48] ;  /* 0x0000480001057983 */ /* 0x000ee80000300800 */
        /* <DEDUP_REMOVED lines=54> */
[----:B0-----:R-:W3:Y:S04]  /*13e20*/  LDL.LU R6, [R1+0x520] ;  /* 0x0005200001067983 */ /* 0x001ee80000300800 */
[----:B------:R-:W3:Y:S04]  /*13e30*/  LDL.LU R7, [R1+0xb8] ;  /* 0x0000b80001077983 */ /* 0x000ee80000300800 */
[----:B------:R-:W3:Y:S01]  /*13e40*/  LDL.LU R8, [R1+0x524] ;  /* 0x0005240001087983 */ /* 0x000ee20000300800 */
[----:B------:R-:W-:-:S05]  /*13e50*/  FADD R2, R0, R2 ;  /* 0x0000000200027221 */ /* 0x000fca0000000000 */
[----:B------:R0:W-:Y:S01]  /*13e60*/  STL [R1+0x4ac], R2 ;  /* 0x0004ac0201007387 */ /* 0x0001e20000100800 */
[----:B------:R-:W-:Y:S01]  /*13e70*/  FADD R4, R3, R4 ;  /* 0x0000000403047221 */ /* 0x000fe20000000000 */
[----:B----4-:R-:W-:-:S04]  /*13e80*/  FADD R151, R5, R151 ;  /* 0x0000009705977221 */ /* 0x010fc80000000000 */
        /* <DEDUP_REMOVED lines=121> */
[----:B------:R-:W-:Y:S01]  /*14620*/  STL [R1+0x528], R2 ;  /* 0x0005280201007387 */ /* 0x000fe20000100800 */
[----:B------:R-:W-:Y:S01]  /*14630*/  FADD R4, R3, R4 ;  /* 0x0000000403047221 */ /* 0x000fe20000000000 */
[----:B----4-:R-:W-:-:S04]  /*14640*/  FADD R151, R5, R151 ;  /* 0x0000009705977221 */ /* 0x010fc80000000000 */
        /* <DEDUP_REMOVED lines=37> */
[----:B--2---:R-:W-:-:S03]  /*148a0*/  FADD R113, R114, R113 ;  /* 0x0000007172717221 */ /* 0x004fc60000000000 */
[----:B------:R-:W-:Y:S01]  /*148b0*/  STL [R1+0x578], R115 ;  /* 0x0005787301007387 */ /* 0x000fe20000100800 */
[----:B------:R-:W-:-:S03]  /*148c0*/  FADD R111, R112, R111 ;  /* 0x0000006f706f7221 */ /* 0x000fc60000000000 */
[----:B------:R-:W-:Y:S01]  /*148d0*/  STL [R1+0x57c], R113 ;  /* 0x00057c7101007387 */ /* 0x000fe20000100800 */
[----:B------:R-:W-:-:S03]  /*148e0*/  FADD R109, R110, R109 ;  /* 0x0000006d6e6d7221 */ /* 0x000fc60000000000 */
[----:B------:R-:W-:Y:S01]  /*148f0*/  STL [R1+0x580], R111 ;  /* 0x0005806f01007387 */ /* 0x000fe20000100800 */
[----:B---3--:R-:W-:-:S03]  /*14900*/  FADD R107, R108, R107 ;  /* 0x0000006b6c6b7221 */ /* 0x008fc60000000000 */
[----:B------:R-:W-:Y:S01]  /*14910*/  STL [R1+0x584], R109 ;  /* 0x0005846d01007387 */ /* 0x000fe20000100800 */
[----:B------:R-:W-:-:S03]  /*14920*/  FADD R105, R106, R105 ;  /* 0x000000696a697221 */ /* 0x000fc60000000000 */
[----:B------:R-:W-:Y:S01]  /*14930*/  STL [R1+0x588], R107 ;  /* 0x0005886b01007387 */ /* 0x000fe20000100800 */
[----:B------:R-:W-:-:S03]  /*14940*/  FADD R103, R104, R103 ;  /* 0x0000006768677221 */ /* 0x000fc60000000000 */
[----:B------:R-:W-:Y:S01]  /*14950*/  STL [R1+0x58c], R105 ;  /* 0x00058c6901007387 */ /* 0x000fe20000100800 */
[----:B------:R-:W-:-:S03]  /*14960*/  FADD R101, R102, R101 ;  /* 0x0000006566657221 */ /* 0x000fc60000000000 */
[----:B------:R-:W-:Y:S04]  /*14970*/  STL [R1+0x590], R103 ;  /* 0x0005906701007387 */ /* 0x000fe80000100800 */
[----:B------:R-:W-:Y:S01]  /*14980*/  STL [R1+0x594], R101 ;  /* 0x0005946501007387 */ /* 0x000fe20000100800 */
[----:B------:R-:W-:Y:S01]  /*14990*/  FADD R99, R100, R99 ;  /* 0x0000006364637221 */ /* 0x000fe20000000000 */
[----:B------:R-:W-:Y:S02]  /*149a0*/  FADD R6, R98, R6 ;  /* 0x0000000662067221 */ /* 0x000fe40000000000 */
[----:B------:R-:W2:Y:S04]  /*149b0*/  LDL.LU R98, [R1+0x138] ;  /* 0x0001380001627983 */ /* 0x000ea80000300800 */
[----:B------:R0:W-:Y:S01]  /*149c0*/  STL [R1+0x598], R99 ;  /* 0x0005986301007387 */ /* 0x0001e20000100800 */
[----:B------:R-:W-:-:S03]  /*149d0*/  FADD R8, R7, R8 ;  /* 0x0000000807087221 */ /* 0x000fc60000000000 */
[----:B0-----:R-:W2:Y:S04]  /*149e0*/  LDL.LU R99, [R1+0x5a4] ;  /* 0x0005a40001637983 */ /* 0x001ea80000300800 */
[----:B------:R0:W-:Y:S04]  /*149f0*/  STL [R1+0x59c], R6 ;  /* 0x00059c0601007387 */ /* 0x0001e80000100800 */
[----:B------:R-:W3:Y:S04]  /*14a00*/  LDL.LU R100, [R1+0x13c] ;  /* 0x00013c0001647983 */ /* 0x000ee80000300800 */
[----:B------:R1:W-:Y:S04]  /*14a10*/  STL [R1+0x5a0], R8 ;  /* 0x0005a00801007387 */ /* 0x0003e80000100800 */
[----:B------:R-:W3:Y:S04]  /*14a20*/  LDL.LU R101, [R1+0x5a8] ;  /* 0x0005a80001657983 */ /* 0x000ee80000300800 */
        /* <DEDUP_REMOVED lines=57> */
[----:B-1----:R-:W4:Y:S01]  /*14dc0*/  LDL.LU R8, [R1+0x61c] ;  /* 0x00061c0001087983 */ /* 0x002f220000300800 */
[----:B--2---:R-:W-:-:S03]  /*14dd0*/  FADD R99, R98, R99 ;  /* 0x0000006362637221 */ /* 0x004fc60000000000 */
[----:B------:R-:W2:Y:S04]  /*14de0*/  LDL.LU R98, [R1+0x968] ;  /* 0x0009680001627983 */ /* 0x000ea80000300800 */
[----:B------:R0:W-:Y:S01]  /*14df0*/  STL [R1+0x5a4], R99 ;  /* 0x0005a46301007387 */ /* 0x0001e20000100800 */
[----:B---3--:R-:W-:-:S03]  /*14e00*/  FADD R101, R100, R101 ;  /* 0x0000006564657221 */ /* 0x008fc60000000000 */
[----:B0-----:R-:W3:Y:S04]  /*14e10*/  LDL.LU R99, [R1+0x964] ;  /* 0x0009640001637983 */ /* 0x001ee80000300800 */
[----:B------:R-:W3:Y:S01]  /*14e20*/  LDL.LU R100, [R1+0x960] ;  /* 0x0009600001647983 */ /* 0x000ee20000300800 */
[----:B----4-:R-:W-:-:S03]  /*14e30*/  FADD R103, R102, R103 ;  /* 0x0000006766677221 */ /* 0x010fc60000000000 */
[----:B------:R0:W-:Y:S01]  /*14e40*/  STL [R1+0x5a8], R101 ;  /* 0x0005a86501007387 */ /* 0x0001e20000100800 */
[----:B------:R-:W-:-:S03]  /*14e50*/  FADD R105, R104, R105 ;  /* 0x0000006968697221 */ /* 0x000fc60000000000 */
[----:B0-----:R-:W4:Y:S04]  /*14e60*/  LDL.LU R101, [R1+0x95c] ;  /* 0x00095c0001657983 */ /* 0x001f280000300800 */
[----:B------:R-:W4:Y:S01]  /*14e70*/  LDL.LU R102, [R1+0x958] ;  /* 0x0009580001667983 */ /* 0x000f220000300800 */
[----:B------:R-:W-:-:S03]  /*14e80*/  FADD R107, R106, R107 ;  /* 0x0000006b6a6b7221 */ /* 0x000fc60000000000 */
[----:B------:R0:W-:Y:S01]  /*14e90*/  STL [R1+0x5ac], R103 ;  /* 0x0005ac6701007387 */ /* 0x0001e20000100800 */
[----:B------:R-:W-:-:S03]  /*14ea0*/  FADD R109, R108, R109 ;  /* 0x0000006d6c6d7221 */ /* 0x000fc60000000000 */
[----:B0-----:R-:W4:Y:S04]  /*14eb0*/  LDL.LU R103, [R1+0x954] ;  /* 0x0009540001677983 */ /* 0x001f280000300800 */
[----:B------:R-:W4:Y:S04]  /*14ec0*/  LDL.LU R104, [R1+0x950] ;  /* 0x0009500001687983 */ /* 0x000f280000300800 */
[----:B------:R0:W-:Y:S01]  /*14ed0*/  STL [R1+0x5b0], R105 ;  /* 0x0005b06901007387 */ /* 0x0001e20000100800 */
[----:B------:R-:W-:Y:S01]  /*14ee0*/  FADD R111, R110, R111 ;  /* 0x0000006f6e6f7221 */ /* 0x000fe20000000000 */
        /* <DEDUP_REMOVED lines=27> */
[----:B------:R-:W-:Y:S01]  /*150a0*/  FADD R147, R148, R147 ;  /* 0x0000009394937221 */ /* 0x000fe20000000000 */
[----:B------:R-:W-:Y:S01]  /*150b0*/  FADD R145, R146, R145 ;  /* 0x0000009192917221 */ /* 0x000fe20000000000 */
        /* <DEDUP_REMOVED lines=13> */
[----:B------:R-:W-:Y:S04]  /*15190*/  STL [R1+0x5d4], R2 ;  /* 0x0005d40201007387 */ /* 0x000fe80000100800 */
[----:B------:R-:W-:Y:S04]  /*151a0*/  STL [R1+0x5d8], R4 ;  /* 0x0005d80401007387 */ /* 0x000fe80000100800 */
        /* <DEDUP_REMOVED lines=13> */
[----:B------:R-:W-:Y:S04]  /*15280*/  STL [R1+0x5fc], R135 ;  /* 0x0005fc8701007387 */ /* 0x000fe80000100800 */
[----:B------:R-:W-:Y:S01]  /*15290*/  STL [R1+0x600], R133 ;  /* 0x0006008501007387 */ /* 0x000fe20000100800 */
[----:B------:R-:W-:-:S03]  /*152a0*/  FADD R6, R122, R6 ;  /* 0x000000067a067221 */ /* 0x000fc60000000000 */
[----:B------:R-:W-:Y:S04]  /*152b0*/  STL [R1+0x604], R131 ;  /* 0x0006048301007387 */ /* 0x000fe80000100800 */
[----:B------:R-:W-:Y:S04]  /*152c0*/  STL [R1+0x608], R129 ;  /* 0x0006088101007387 */ /* 0x000fe80000100800 */
[----:B------:R-:W-:Y:S04]  /*152d0*/  STL [R1+0x60c], R127 ;  /* 0x00060c7f01007387 */ /* 0x000fe80000100800 */
[----:B------:R-:W-:Y:S04]  /*152e0*/  STL [R1+0x610], R125 ;  /* 0x0006107d01007387 */ /* 0x000fe80000100800 */
[----:B------:R-:W2:Y:S04]  /*152f0*/  LDL.LU R122, [R1+0x1b4] ;  /* 0x0001b400017a7983 */ /* 0x000ea80000300800 */
[----:B------:R0:W-:Y:S04]  /*15300*/  STL [R1+0x614], R123 ;  /* 0x0006147b01007387 */ /* 0x0001e80000100800 */
[----:B------:R-:W2:Y:S01]  /*15310*/  LDL.LU R3, [R1+0x620] ;  /* 0x0006200001037983 */ /* 0x000ea20000300800 */
[----:B------:R-:W-:-:S03]  /*15320*/  FADD R8, R7, R8 ;  /* 0x0000000807087221 */ /* 0x000fc60000000000 */
[----:B------:R1:W-:Y:S04]  /*15330*/  STL [R1+0x618], R6 ;  /* 0x0006180601007387 */ /* 0x0003e80000100800 */
[----:B0-----:R-:W3:Y:S04]  /*15340*/  LDL.LU R123, [R1+0x1b8] ;  /* 0x0001b800017b7983 */ /* 0x001ee80000300800 */
[----:B------:R0:W-:Y:S04]  /*15350*/  STL [R1+0x61c], R8 ;  /* 0x00061c0801007387 */ /* 0x0001e80000100800 */
[----:B-1----:R-:W3:Y:S04]  /*15360*/  LDL.LU R6, [R1+0x624] ;  /* 0x0006240001067983 */ /* 0x002ee80000300800 */
[----:B------:R-:W4:Y:S04]  /*15370*/  LDL.LU R124, [R1+0x1bc] ;  /* 0x0001bc00017c7983 */ /* 0x000f280000300800 */
[----:B------:R-:W4:Y:S04]  /*15380*/  LDL.LU R7, [R1+0x628] ;  /* 0x0006280001077983 */ /* 0x000f280000300800 */
[----:B------:R-:W4:Y:S04]  /*15390*/  LDL.LU R125, [R1+0x1c0] ;  /* 0x0001c000017d7983 */ /* 0x000f280000300800 */
[----:B0-----:R-:W4:Y:S04]  /*153a0*/  LDL.LU R8, [R1+0x62c] ;  /* 0x00062c0001087983 */ /* 0x001f280000300800 */
        /* <DEDUP_REMOVED lines=32> */
[----:B------:R0:W-:Y:S04]  /*155b0*/  STL [R1+0x620], R3 ;  /* 0x0006200301007387 */ /* 0x0001e80000100800 */
[----:B0-----:R-:W2:Y:S01]  /*155c0*/  LDL.LU R3, [R1+0x66c] ;  /* 0x00066c0001037983 */ /* 0x001ea20000300800 */
[----:B---3--:R-:W-:-:S03]  /*155d0*/  FADD R6, R123, R6 ;  /* 0x000000067b067221 */ /* 0x008fc60000000000 */
[----:B------:R-:W3:Y:S01]  /*155e0*/  LDL.LU R123, [R1+0x904] ;  /* 0x00090400017b7983 */ /* 0x000ee20000300800 */
[----:B----4-:R-:W-:-:S03]  /*155f0*/  FADD R7, R124, R7 ;  /* 0x000000077c077221 */ /* 0x010fc60000000000 */
[----:B------:R0:W-:Y:S01]  /*15600*/  STL [R1+0x624], R6 ;  /* 0x0006240601007387 */ /* 0x0001e20000100800 */
[----:B------:R-:W-:-:S03]  /*15610*/  FADD R8, R125, R8 ;  /* 0x000000087d087221 */ /* 0x000fc60000000000 */
[----:B0-----:R-:W4:Y:S04]  /*15620*/  LDL.LU R6, [R1+0x670] ;  /* 0x0006700001067983 */ /* 0x001f280000300800 */
[----:B------:R-:W3:Y:S01]  /*15630*/  LDL.LU R124, [R1+0x900] ;  /* 0x00090000017c7983 */ /* 0x000ee20000300800 */
[----:B------:R-:W-:-:S03]  /*15640*/  FADD R127, R126, R127 ;  /* 0x0000007f7e7f7221 */ /* 0x000fc60000000000 */
[----:B------:R0:W-:Y:S01]  /*15650*/  STL [R1+0x628], R7 ;  /* 0x0006280701007387 */ /* 0x0001e20000100800 */
[----:B------:R-:W-:-:S03]  /*15660*/  FADD R129, R128, R129 ;  /* 0x0000008180817221 */ /* 0x000fc60000000000 */
[----:B0-----:R-:W3:Y:S04]  /*15670*/  LDL.LU R7, [R1+0x674] ;  /* 0x0006740001077983 */ /* 0x001ee80000300800 */
[----:B------:R-:W3:Y:S04]  /*15680*/  LDL.LU R125, [R1+0x8fc] ;  /* 0x0008fc00017d7983 */ /* 0x000ee80000300800 */
[----:B------:R0:W-:Y:S01]  /*15690*/  STL [R1+0x62c], R8 ;  /* 0x00062c0801007387 */ /* 0x0001e20000100800 */
[----:B------:R-:W-:Y:S01]  /*156a0*/  FADD R131, R130, R131 ;  /* 0x0000008382837221 */ /* 0x000fe20000000000 */
[----:B------:R-:W-:-:S02]  /*156b0*/  FADD R133, R132, R133 ;  /* 0x0000008584857221 */ /* 0x000fc40000000000 */
[----:B0-----:R-:W3:Y:S04]  /*156c0*/  LDL.LU R8, [R1+0x678] ;  /* 0x0006780001087983 */ /* 0x001ee80000300800 */
[----:B------:R-:W3:Y:S04]  /*156d0*/  LDL.LU R126, [R1+0x8f8] ;  /* 0x0008f800017e7983 */ /* 0x000ee80000300800 */
[----:B------:R0:W-:Y:S01]  /*156e0*/  STL [R1+0x630], R127 ;  /* 0x0006307f01007387 */ /* 0x0001e20000100800 */
[----:B------:R-:W-:-:S03]  /*156f0*/  FADD R135, R134, R135 ;  /* 0x0000008786877221 */ /* 0x000fc60000000000 */
        /* <DEDUP_REMOVED lines=42> */
[----:B------:R0:W-:Y:S04]  /*159a0*/  STL [R1+0x65c], R150 ;  /* 0x00065c9601007387 */ /* 0x0001e80000100800 */
[----:B0-----:R-:W3:Y:S04]  /*159b0*/  LDL.LU R150, [R1+0x690] ;  /* 0x0006900001967983 */ /* 0x001ee80000300800 */
[----:B------:R-:W3:Y:S04]  /*159c0*/  LDL.LU R144, [R1+0x8b0] ;  /* 0x0008b00001907983 */ /* 0x000ee80000300800 */
[----:B------:R0:W-:Y:S04]  /*159d0*/  STL [R1+0x660], R151 ;  /* 0x0006609701007387 */ /* 0x0001e80000100800 */
[----:B0-----:R-:W3:Y:S04]  /*159e0*/  LDL.LU R151, [R1+0x694] ;  /* 0x0006940001977983 */ /* 0x001ee80000300800 */
[----:B------:R0:W-:Y:S01]  /*159f0*/  STL [R1+0x664], R5 ;  /* 0x0006640501007387 */ /* 0x0001e20000100800 */
[----:B--2---:R-:W-:-:S03]  /*15a00*/  FADD R3, R24, R3 ;  /* 0x0000000318037221 */ /* 0x004fc60000000000 */
[----:B0-----:R-:W2:Y:S04]  /*15a10*/  LDL.LU R5, [R1+0x698] ;  /* 0x0006980001057983 */ /* 0x001ea80000300800 */
[----:B------:R0:W-:Y:S04]  /*15a20*/  STL [R1+0x668], R4 ;  /* 0x0006680401007387 */ /* 0x0001e80000100800 */
[----:B0-----:R-:W2:Y:S04]  /*15a30*/  LDL.LU R4, [R1+0x69c] ;  /* 0x00069c0001047983 */ /* 0x001ea80000300800 */
[----:B------:R0:W-:Y:S04]  /*15a40*/  STL [R1+0x66c], R3 ;  /* 0x00066c0301007387 */ /* 0x0001e80000100800 */
[----:B0-----:R-:W2:Y:S04]  /*15a50*/  LDL.LU R3, [R1+0x6a0] ;  /* 0x0006a00001037983 */ /* 0x001ea80000300800 */
[----:B------:R-:W2:Y:S04]  /*15a60*/  LDL.LU R2, [R1+0x6a4] ;  /* 0x0006a40001027983 */ /* 0x000ea80000300800 */
[----:B------:R-:W2:Y:S01]  /*15a70*/  LDL.LU R0, [R1+0x6a8] ;  /* 0x0006a80001007983 */ /* 0x000ea20000300800 */
[----:B----4-:R-:W-:Y:S01]  /*15a80*/  FADD R6, R25, R6 ;  /* 0x0000000619067221 */ /* 0x010fe20000000000 */
[----:B---3--:R-:W-:-:S04]  /*15a90*/  FADD R7, R26, R7 ;  /* 0x000000071a077221 */ /* 0x008fc80000000000 */
[----:B------:R0:W-:Y:S01]  /*15aa0*/  STL [R1+0x670], R6 ;  /* 0x0006700601007387 */ /* 0x0001e20000100800 */
[----:B------:R-:W-:-:S03]  /*15ab0*/  FADD R8, R27, R8 ;  /* 0x000000081b087221 */ /* 0x000fc60000000000 */
[----:B------:R-:W3:Y:S04]  /*15ac0*/  LDL.LU R27, [R1+0x6dc] ;  /* 0x0006dc00011b7983 */ /* 0x000ee80000300800 */
[----:B------:R1:W-:Y:S04]  /*15ad0*/  STL [R1+0x674], R7 ;  /* 0x0006740701007387 */ /* 0x0003e80000100800 */
[----:B------:R-:W4:Y:S04]  /*15ae0*/  LDL.LU R26, [R1+0x6e0] ;  /* 0x0006e000011a7983 */ /* 0x000f280000300800 */
[----:B------:R-:W4:Y:S04]  /*15af0*/  LDL.LU R25, [R1+0x6e4] ;  /* 0x0006e40001197983 */ /* 0x000f280000300800 */
[----:B------:R1:W-:Y:S04]  /*15b00*/  STL [R1+0x678], R8 ;  /* 0x0006780801007387 */ /* 0x0003e80000100800 */
[----:B------:R-:W4:Y:S04]  /*15b10*/  LDL.LU R24, [R1+0x6e8] ;  /* 0x0006e80001187983 */ /* 0x000f280000300800 */
[----:B0-----:R-:W4:Y:S04]  /*15b20*/  LDL.LU R6, [R1+0x6ec] ;  /* 0x0006ec0001067983 */ /* 0x001f280000300800 */
[----:B-1----:R-:W4:Y:S04]  /*15b30*/  LDL.LU R7, [R1+0x6f0] ;  /* 0x0006f00001077983 */ /* 0x002f280000300800 */
[----:B------:R-:W4:Y:S01]  /*15b40*/  LDL.LU R8, [R1+0x6f4] ;  /* 0x0006f40001087983 */ /* 0x000f220000300800 */
[----:B------:R-:W-:-:S05]  /*15b50*/  FADD R145, R28, R145 ;  /* 0x000000911c917221 */ /* 0x000fca0000000000 */
[----:B------:R0:W-:Y:S04]  /*15b60*/  STL [R1+0x67c], R145 ;  /* 0x00067c9101007387 */ /* 0x0001e80000100800 */
[----:B0-----:R-:W4:Y:S01]  /*15b70*/  LDL.LU R145, [R1+0x8ac] ;  /* 0x0008ac0001917983 */ /* 0x001f220000300800 */
[----:B------:R-:W-:-:S03]  /*15b80*/  FADD R146, R29, R146 ;  /* 0x000000921d927221 */ /* 0x000fc60000000000 */
[----:B------:R-:W4:Y:S04]  /*15b90*/  LDL.LU R28, [R1+0x6d8] ;  /* 0x0006d800011c7983 */ /* 0x000f280000300800 */
        /* <DEDUP_REMOVED lines=20> */
[----:B------:R0:W-:Y:S01]  /*15ce0*/  STL [R1+0x694], R151 ;  /* 0x0006949701007387 */ /* 0x0001e20000100800 */
[----:B--2---:R-:W-:-:S03]  /*15cf0*/  FADD R5, R35, R5 ;  /* 0x0000000523057221 */ /* 0x004fc60000000000 */
[----:B0-----:R-:W2:Y:S04]  /*15d00*/  LDL.LU R151, [R1+0x894] ;  /* 0x0008940001977983 */ /* 0x001ea80000300800 */
[----:B------:R-:W2:Y:S04]  /*15d10*/  LDL.LU R34, [R1+0x6c0] ;  /* 0x0006c00001227983 */ /* 0x000ea80000300800 */
[----:B------:R0:W-:Y:S01]  /*15d20*/  STL [R1+0x698], R5 ;  /* 0x0006980501007387 */ /* 0x0001e20000100800 */
[----:B------:R-:W-:-:S03]  /*15d30*/  FADD R4, R36, R4 ;  /* 0x0000000424047221 */ /* 0x000fc60000000000 */
[----:B0-----:R0:W5:Y:S04]  /*15d40*/  LDL.LU R5, [R1+0x890] ;  /* 0x0008900001057983 */ /* 0x0011680000300800 */
[----:B------:R-:W2:Y:S01]  /*15d50*/  LDL.LU R35, [R1+0x6bc] ;  /* 0x0006bc0001237983 */ /* 0x000ea20000300800 */
[----:B------:R-:W-:-:S03]  /*15d60*/  FADD R3, R37, R3 ;  /* 0x0000000325037221 */ /* 0x000fc60000000000 */
[----:B------:R1:W-:Y:S01]  /*15d70*/  STL [R1+0x69c], R4 ;  /* 0x00069c0401007387 */ /* 0x0003e20000100800 */
[----:B------:R-:W-:Y:S01]  /*15d80*/  FADD R2, R38, R2 ;  /* 0x0000000226027221 */ /* 0x000fe20000000000 */
[----:B------:R-:W-:Y:S02]  /*15d90*/  FADD R0, R39, R0 ;  /* 0x0000000027007221 */ /* 0x000fe40000000000 */
[----:B-1----:R0:W5:Y:S04]  /*15da0*/  LDL.LU R4, [R1+0x88c] ;  /* 0x00088c0001047983 */ /* 0x0021680000300800 */
[----:B------:R-:W2:Y:S04]  /*15db0*/  LDL.LU R36, [R1+0x6b8] ;  /* 0x0006b80001247983 */ /* 0x000ea80000300800 */
[----:B------:R1:W-:Y:S04]  /*15dc0*/  STL [R1+0x6a0], R3 ;  /* 0x0006a00301007387 */ /* 0x0003e80000100800 */
[----:B-1----:R0:W5:Y:S04]  /*15dd0*/  LDL.LU R3, [R1+0x888] ;  /* 0x0008880001037983 */ /* 0x0021680000300800 */
[----:B------:R-:W2:Y:S04]  /*15de0*/  LDL.LU R37, [R1+0x6b4] ;  /* 0x0006b40001257983 */ /* 0x000ea80000300800 */
[----:B------:R1:W-:Y:S04]  /*15df0*/  STL [R1+0x6a4], R2 ;  /* 0x0006a40201007387 */ /* 0x0003e80000100800 */
[----:B-1----:R0:W5:Y:S04]  /*15e00*/  LDL.LU R2, [R1+0x884] ;  /* 0x0008840001027983 */ /* 0x0021680000300800 */
[----:B------:R-:W2:Y:S04]  /*15e10*/  LDL.LU R38, [R1+0x6b0] ;  /* 0x0006b00001267983 */ /* 0x000ea80000300800 */
[----:B------:R1:W-:Y:S04]  /*15e20*/  STL [R1+0x6a8], R0 ;  /* 0x0006a80001007387 */ /* 0x0003e80000100800 */
[----:B-1----:R0:W5:Y:S04]  /*15e30*/  LDL.LU R0, [R1+0x880] ;  /* 0x0008800001007983 */ /* 0x0021680000300800 */
[----:B------:R-:W2:Y:S01]  /*15e40*/  LDL.LU R39, [R1+0x6ac] ;  /* 0x0006ac0001277983 */ /* 0x000ea20000300800 */
[----:B---3--:R-:W-:Y:S01]  /*15e50*/  FADD R27, R52, R27 ;  /* 0x0000001b341b7221 */ /* 0x008fe20000000000 */
[----:B----4-:R-:W-:Y:S01]  /*15e60*/  FADD R26, R53, R26 ;  /* 0x0000001a351a7221 */ /* 0x010fe20000000000 */
        /* <DEDUP_REMOVED lines=11> */
[----:B--2---:R-:W-:Y:S01]  /*15f20*/  FADD R34, R45, R34 ;  /* 0x000000222d227221 */ /* 0x004fe20000000000 */
[----:B------:R-:W-:Y:S01]  /*15f30*/  FADD R35, R44, R35 ;  /* 0x000000232c237221 */ /* 0x000fe20000000000 */
[----:B------:R-:W-:Y:S01]  /*15f40*/  FADD R36, R43, R36 ;  /* 0x000000242b247221 */ /* 0x000fe20000000000 */
[----:B------:R-:W-:Y:S01]  /*15f50*/  FADD R37, R42, R37 ;  /* 0x000000252a257221 */ /* 0x000fe20000000000 */
[----:B------:R-:W-:Y:S01]  /*15f60*/  FADD R38, R41, R38 ;  /* 0x0000002629267221 */ /* 0x000fe20000000000 */
[----:B------:R-:W-:-:S05]  /*15f70*/  FADD R39, R40, R39 ;  /* 0x0000002728277221 */ /* 0x000fca0000000000 */
[----:B------:R1:W-:Y:S04]  /*15f80*/  STL [R1+0x6ac], R39 ;  /* 0x0006ac2701007387 */ /* 0x0003e80000100800 */
        /* <DEDUP_REMOVED lines=15> */
[----:B------:R-:W4:Y:S04]  /*16080*/  LDL.LU R51, [R1+0x6f8] ;  /* 0x0006f80001337983 */ /* 0x000f280000300800 */
        /* <DEDUP_REMOVED lines=276> */
[----:B------:R-:W-:Y:S01]  /*171d0*/  FADD R7, R150, R7 ;  /* 0x0000000796077221 */ /* 0x000fe20000000000 */
[----:B------:R-:W-:-:S05]  /*171e0*/  FADD R8, R8, R151 ;  /* 0x0000009708087221 */ /* 0x000fca0000000000 */
[----:B------:R0:W-:Y:S04]  /*171f0*/  STL [R1+0x868], R8 ;  /* 0x0008680801007387 */ /* 0x0001e80000100800 */
[----:B------:R0:W-:Y:S04]  /*17200*/  STL [R1+0x860], R6 ;  /* 0x0008600601007387 */ /* 0x0001e80000100800 */
[----:B------:R0:W-:Y:S02]  /*17210*/  STL [R1+0x864], R7 ;  /* 0x0008640701007387 */ /* 0x0001e40000100800 */
.L_x_29:
[----:B0-----:R-:W0:Y:S02]  /*17220*/  LDC R6, c[0x0][0x28c] ;  /* 0x0000a300ff067b82 */ /* 0x001e240000000800 */
[----:B0-----:R-:W-:-:S13]  /*17230*/  ISETP.GE.AND P0, PT, R6, 0x1, PT ;  /* 0x000000010600780c */ /* 0x001fda0003f06270 */
[----:B------:R-:W-:Y:S05]  /*17240*/  @!P0 BRA `(.L_x_30) ;  /* 0x0000000000488947 */ /* 0x000fea0003800000 */
[----:B------:R-:W-:-:S06]  /*17250*/  UISETP.NE.AND UP0, UPT, UR22, 0x3, UPT ;  /* 0x000000031600788c */ /* 0x000fcc000bf05270 */
[----:B------:R-:W-:-:S13]  /*17260*/  PLOP3.LUT P0, PT, PT, PT, UP0, 0x80, 0x0 ;  /* 0x000000000000781c */ /* 0x000fda0003f0f008 */
[----:B------:R-:W-:Y:S05]  /*17270*/  @!P0 BRA `(.L_x_31) ;  /* 0x0000000000048947 */ /* 0x000fea0003800000 */
[----:B------:R-:W-:Y:S01]  /*17280*/  BPT.TRAP 0x1 ;  /* 0x000000040000795c */ /* 0x000fe20000300000 */
.L_x_31:
[----:B------:R-:W-:-:S04]  /*17290*/  UISETP.LT.AND UP0, UPT, UR9, 0x1, UPT ;  /* 0x000000010900788c */ /* 0x000fc8000bf01270 */
[----:B------:R-:W-:Y:S02]  /*172a0*/  USEL UR8, UR9, 0x1, UP0 ;  /* 0x0000000109087887 */ /* 0x000fe40008000000 */
[----:B------:R-:W-:Y:S02]  /*172b0*/  UISETP.GT.U32.AND UP0, UPT, UR13, 0x1, UPT ;  /* 0x000000010d00788c */ /* 0x000fe4000bf04070 */
[----:B------:R-:W-:-:S04]  /*172c0*/  UIADD3 UR8, UR5, UR9, -UR8 ;  /* 0x0000000905087290 */ /* 0x000fc8000fffe808 */
[----:B------:R-:W-:Y:S01]  /*172d0*/  UIMAD.WIDE.U32 UR6, UR8, -0x45d1745d, URZ ;  /* 0xba2e8ba3080678a5 */ /* 0x000fe2000f8e003f */
[----:B------:R-:W-:-:S03]  /*172e0*/  PLOP3.LUT P0, PT, PT, PT, UP0, 0x80, 0x0 ;  /* 0x000000000000781c */ /* 0x000fc60003f0f008 */
[----:B------:R-:W-:-:S04]  /*172f0*/  USHF.R.U32.HI UR6, URZ, 0x3, UR7 ;  /* 0x000000033f067899 */ /* 0x000fc80008011607 */
[----:B------:R-:W-:-:S04]  /*17300*/  UIMAD UR8, UR6, -0xb, UR8 ;  /* 0xfffffff5060878a4 */ /* 0x000fc8000f8e0208 */
[----:B------:R-:W-:-:S04]  /*17310*/  ULEA UR8, UR8, UR11, 0x3 ;  /* 0x0000000b08087291 */ /* 0x000fc8000f8e183f */
[----:B------:R-:W-:-:S04]  /*17320*/  UIADD3 UR8, UR8, 0x58, URZ ;  /* 0x0000005808087890 */ /* 0x000fc8000fffe03f */
[----:B------:R-:W-:-:S09]  /*17330*/  UPRMT UR8, URZ, 0x654, UR8 ;  /* 0x000006543f087896 */ /* 0x000fd20008000008 */
[----:B------:R-:W-:Y:S01]  /*17340*/  SYNCS.ARRIVE.TRANS64.RED.A1T0 RZ, [UR8], RZ ;  /* 0x000000ffffff79a7 */ /* 0x000fe20008100408 */
[----:B------:R-:W-:Y:S05]  /*17350*/  @P0 BRA `(.L_x_30) ;  /* 0x0000000000040947 */ /* 0x000fea0003800000 */
[----:B------:R-:W-:Y:S01]  /*17360*/  BPT.TRAP 0x1 ;  /* 0x000000040000795c */ /* 0x000fe20000300000 */
.L_x_30:
[----:B------:R-:W4:Y:S01]  /*17370*/  LDL.LU R26, [R1+0x86c] ;  /* 0x00086c00011a7983 */ /* 0x000f220000300800 */
[----:B------:R-:W0:Y:S01]  /*17380*/  LDC R27, c[0x0][0x288] ;  /* 0x0000a200ff1b7b82 */ /* 0x000e220000000800 */
[----:B------:R-:W1:Y:S01]  /*17390*/  S2R R6, SR_TID.X ;  /* 0x0000000000067919 */ /* 0x000e620000002100 */
[----:B------:R-:W-:Y:S02]  /*173a0*/  UISETP.GE.U32.AND UP1, UPT, UR9, 0xb, UPT ;  /* 0x0000000b0900788c */ /* 0x000fe4000bf26070 */
[----:B------:R-:W-:Y:S01]  /*173b0*/  UIADD3 UR5, UR9, UR5, URZ ;  /* 0x0000000509057290 */ /* 0x000fe2000fffe03f */
[----:B------:R-:W2:Y:S01]  /*173c0*/  LDL.LU R28, [R1+0x870] ;  /* 0x00087000011c7983 */ /* 0x000ea20000300800 */
[----:B------:R-:W-:Y:S01]  /*173d0*/  USHF.R.S32.HI UR11, URZ, 0x1f, UR10 ;  /* 0x0000001f3f0b7899 */ /* 0x000fe2000801140a */
[----:B------:R-:W-:Y:S01]  /*173e0*/  ULDC UR6, c[0x0][0x284] ;  /* 0x0000a10000067ab9 */ /* 0x000fe20000000800 */
[----:B------:R-:W-:Y:S01]  /*173f0*/  ULDC.64 UR16, c[0x0][0x5d0] ;  /* 0x0001740000107ab9 */ /* 0x000fe20000000a00 */
[--C-:B-1----:R-:W-:Y:S01]  /*17400*/  SHF.R.U32.HI R25, RZ, 0x7, R6.reuse ;  /* 0x00000007ff197819 */ /* 0x102fe20000011606 */
[----:B------:R-:W-:Y:S01]  /*17410*/  IMAD.SHL.U32 R24, R6, 0x2, RZ ;  /* 0x0000000206187824 */ /* 0x000fe200078e00ff */
[----:B------:R-:W-:-:S02]  /*17420*/  SHF.R.U32.HI R7, RZ, 0x2, R6 ;  /* 0x00000002ff077819 */ /* 0x000fc40000011606 */
[----:B------:R-:W-:Y:S02]  /*17430*/  LOP3.LUT R25, R25, 0x1, RZ, 0xc0, !PT ;  /* 0x0000000119197812 */ /* 0x000fe400078ec0ff */
[----:B------:R-:W-:Y:S02]  /*17440*/  LOP3.LUT R34, R6, 0x60, RZ, 0xc0, !PT ;  /* 0x0000006006227812 */ /* 0x000fe400078ec0ff */
[----:B------:R-:W-:Y:S01]  /*17450*/  LOP3.LUT R7, R7, 0x7, RZ, 0xc0, !PT ;  /* 0x0000000707077812 */ /* 0x000fe200078ec0ff */
[----:B------:R-:W-:Y:S01]  /*17460*/  IMAD.SHL.U32 R8, R25, 0x40, RZ ;  /* 0x0000004019087824 */ /* 0x000fe200078e00ff */
[----:B------:R-:W-:Y:S02]  /*17470*/  LOP3.LUT R24, R24, 0x6, RZ, 0xc0, !PT ;  /* 0x0000000618187812 */ /* 0x000fe400078ec0ff */
[----:B------:R-:W-:Y:S02]  /*17480*/  LOP3.LUT R6, R6, 0x3, RZ, 0xc0, !PT ;  /* 0x0000000306067812 */ /* 0x000fe400078ec0ff */
[----:B------:R-:W-:-:S02]  /*17490*/  SHF.R.U32.HI R34, RZ, 0x1, R34 ;  /* 0x00000001ff227819 */ /* 0x000fc40000011622 */
[----:B------:R-:W-:Y:S01]  /*174a0*/  LOP3.LUT R8, R8, 0x40, R7, 0xe2, !PT ;  /* 0x0000004008087812 */ /* 0x000fe200078ee207 */
[----:B0-----:R-:W-:Y:S01]  /*174b0*/  IMAD R6, R6, -0x2, R27 ;  /* 0xfffffffe06067824 */ /* 0x001fe200078e021b */
[----:B------:R-:W-:Y:S01]  /*174c0*/  IADD3 R7, RZ, -R34, -R7 ;  /* 0x80000022ff077210 */ /* 0x000fe20007ffe807 */
[----:B------:R-:W-:-:S04]  /*174d0*/  UISETP.GT.U32.AND UP0, UPT, UR5, 0xa, UPT ;  /* 0x0000000a0500788c */ /* 0x000fc8000bf04070 */
[----:B------:R-:W-:Y:S01]  /*174e0*/  IMAD R7, R25, -0x40, R7 ;  /* 0xffffffc019077824 */ /* 0x000fe200078e0207 */
[----:B------:R-:W-:Y:S02]  /*174f0*/  UIMAD UR8, UR11, UR16, URZ ;  /* 0x000000100b0872a4 */ /* 0x000fe4000f8e023f */
[----:B------:R-:W-:Y:S02]  /*17500*/  UISETP.LT.U32.AND UP0, UPT, UR9, 0xb, UP0 ;  /* 0x0000000b0900788c */ /* 0x000fe40008701070 */
[----:B------:R-:W-:Y:S01]  /*17510*/  UIMAD UR8, UR10, UR17, UR8 ;  /* 0x000000110a0872a4 */ /* 0x000fe2000f8e0208 */
[----:B----4-:R-:W-:Y:S01]  /*17520*/  PRMT R24, R24, 0x6540, R26 ;  /* 0x0000654018187816 */ /* 0x010fe2000000001a */
[----:B------:R-:W-:Y:S02]  /*17530*/  IMAD.SHL.U32 R26, R26, 0x100, RZ ;  /* 0x000001001a1a7824 */ /* 0x000fe400078e00ff */
[----:B--2---:R-:W-:-:S03]  /*17540*/  IMAD.WIDE R36, R28, 0x180, RZ ;  /* 0x000001801c247825 */ /* 0x004fc600078e02ff */
[----:B------:R-:W-:Y:S02]  /*17550*/  ISETP.GE.AND P0, PT, R26, R27, PT ;  /* 0x0000001b1a00720c */ /* 0x000fe40003f06270 */
[----:B------:R-:W-:Y:S01]  /*17560*/  LOP3.LUT R34, R36, R8, R34, 0xfe, !PT ;  /* 0x0000000824227212 */ /* 0x000fe200078efe22 */
[----:B------:R-:W-:Y:S02]  /*17570*/  IMAD.MOV.U32 R8, RZ, RZ, -0x1 ;  /* 0xffffffffff087424 */ /* 0x000fe400078e00ff */
[----:B------:R-:W-:Y:S02]  /*17580*/  IMAD.IADD R26, R6, 0x1, -R26 ;  /* 0x00000001061a7824 */ /* 0x000fe400078e0a1a */
[----:B------:R-:W-:Y:S01]  /*17590*/  IMAD R6, R28, 0x180, RZ ;  /* 0x000001801c067824 */ /* 0x000fe200078e02ff */
[----:B------:R0:W-:Y:S01]  /*175a0*/  STL [R1+0xdc], R8 ;  /* 0x0000dc0801007387 */ /* 0x0001e20000100800 */
[----:B------:R-:W-:-:S03]  /*175b0*/  SHF.R.S32.HI R25, RZ, 0x1f, R24 ;  /* 0x0000001fff197819 */ /* 0x000fc60000011418 */
[C---:B------:R-:W-:Y:S02]  /*175c0*/  IADD3 R27, -R6.reuse, UR6, R7 ;  /* 0x00000006061b7c10 */ /* 0x040fe4000fffe107 */
[----:B------:R-:W-:Y:S01]  /*175d0*/  ISETP.GE.OR P0, PT, R6, UR6, P0 ;  /* 0x0000000606007c0c */ /* 0x000fe20008706670 */
[----:B------:R-:W-:Y:S01]  /*175e0*/  @UP1 UIMAD.WIDE.U32 UR6, UR5, -0x45d1745d, URZ ;  /* 0xba2e8ba3050618a5 */ /* 0x000fe2000f8e003f */
[----:B------:R-:W-:Y:S01]  /*175f0*/  IMAD.U32 R6, RZ, RZ, UR16 ;  /* 0x00000010ff067e24 */ /* 0x000fe2000f8e00ff */
[----:B------:R-:W-:Y:S02]  /*17600*/  ULDC.64 UR16, c[0x0][0x5c8] ;  /* 0x0001720000107ab9 */ /* 0x000fe40000000a00 */
[----:B------:R-:W-:Y:S01]  /*17610*/  @UP1 USHF.R.U32.HI UR6, URZ, 0x3, UR7 ;  /* 0x000000033f061899 */ /* 0x000fe20008011607 */
[----:B------:R-:W-:Y:S01]  /*17620*/  IMAD.WIDE.U32 R6, R6, UR10, R24 ;  /* 0x0000000a06067c25 */ /* 0x000fe2000f8e0018 */
[----:B------:R-:W-:-:S03]  /*17630*/  USEL UR7, URZ, 0x1, !UP0 ;  /* 0x000000013f077887 */ /* 0x000fc6000c000000 */
[----:B------:R-:W-:Y:S01]  /*17640*/  VIADD R7, R7, UR8 ;  /* 0x0000000807077c36 */ /* 0x000fe20008000000 */
[----:B------:R-:W-:Y:S01]  /*17650*/  ULOP3.LUT UR4, UR4, UR7, URZ, 0x3c, !UPT ;  /* 0x0000000704047292 */ /* 0x000fe2000f8e3c3f */
[----:B------:R-:W-:Y:S02]  /*17660*/  IMAD R29, R37, UR16, RZ ;  /* 0x00000010251d7c24 */ /* 0x000fe4000f8e02ff */
[----:B------:R-:W-:Y:S01]  /*17670*/  IMAD.WIDE.U32 R6, R34, UR16, R6 ;  /* 0x0000001022067c25 */ /* 0x000fe2000f8e0006 */
[----:B------:R-:W-:-:S03]  /*17680*/  @UP1 ULOP3.LUT UR4, UR4, 0x1, UR6, 0x78, !UPT ;  /* 0x0000000104041892 */ /* 0x000fc6000f8e7806 */
[----:B------:R-:W-:Y:S01]  /*17690*/  IMAD R29, R34, UR17, R29 ;  /* 0x00000011221d7c24 */ /* 0x000fe2000f8e021d */
[----:B0-----:R-:W-:Y:S08]  /*176a0*/  @P0 BRA `(.L_x_32) ;  /* 0x0000025400ec0947 */ /* 0x001ff00003800000 */
[----:B------:R-:W-:Y:S01]  /*176b0*/  FSETP.NEU.AND P0, PT, RZ, UR21, PT ;  /* 0x00000015ff007c0b */ /* 0x000fe2000bf0d000 */
[----:B------:R-:W-:Y:S01]  /*176c0*/  BSSY B0, `(.L_x_32) ;  /* 0x0002579000007945 */ /* 0x000fe20003800000 */
[----:B------:R-:W-:-:S11]  /*176d0*/  IMAD.IADD R29, R7, 0x1, R29 ;  /* 0x00000001071d7824 */ /* 0x000fd600078e021d */
[----:B------:R-:W-:Y:S05]  /*176e0*/  @!P0 BRA `(.L_x_33) ;  /* 0x0000015c00688947 */ /* 0x000fea0003800000 */
[----:B------:R-:W-:Y:S01]  /*176f0*/  ULDC.64 UR6, c[0x0][0x5b8] ;  /* 0x00016e0000067ab9 */ /* 0x000fe20000000a00 */
[----:B------:R-:W-:Y:S01]  /*17700*/  ISETP.GE.AND P1, PT, R27, 0x1, PT ;  /* 0x000000011b00780c */ /* 0x000fe20003f26270 */
[----:B------:R-:W-:Y:S01]  /*17710*/  IMAD.U32 R8, RZ, RZ, UR6 ;  /* 0x00000006ff087e24 */ /* 0x000fe2000f8e00ff */
[----:B------:R-:W-:Y:S01]  /*17720*/  UIMAD UR6, UR11, UR6, URZ ;  /* 0x000000060b0672a4 */ /* 0x000fe2000f8e023f */
[----:B------:R-:W2:Y:S01]  /*17730*/  LDL.LU R39, [R1+0x400] ;  /* 0x0004000001277983 */ /* 0x000ea20000300800 */
[----:B------:R-:W-:Y:S02]  /*17740*/  ULDC.64 UR16, c[0x0][0x5a8] ;  /* 0x00016a0000107ab9 */ /* 0x000fe40000000a00 */
[----:B------:R-:W-:Y:S02]  /*17750*/  UIMAD UR6, UR10, UR7, UR6 ;  /* 0x000000070a0672a4 */ /* 0x000fe4000f8e0206 */
[----:B------:R-:W-:Y:S01]  /*17760*/  IMAD.WIDE.U32 R24, R8, UR10, R24 ;  /* 0x0000000a08187c25 */ /* 0x000fe2000f8e0018 */
[C---:B------:R-:W-:Y:S01]  /*17770*/  ISETP.LT.OR P2, PT, R26.reuse, 0x1, !P1 ;  /* 0x000000011a00780c */ /* 0x040fe20004f41670 */
[----:B------:R-:W-:Y:S01]  /*17780*/  ULDC.64 UR10, c[0x0][0x5b0] ;  /* 0x00016c00000a7ab9 */ /* 0x000fe20000000a00 */
[----:B------:R-:W-:Y:S01]  /*17790*/  ISETP.LT.OR P3, PT, R26, 0x2, !P1 ;  /* 0x000000021a00780c */ /* 0x000fe20004f61670 */
[----:B------:R-:W-:Y:S01]  /*177a0*/  IMAD.MOV.U32 R32, RZ, RZ, R24 ;  /* 0x000000ffff207224 */ /* 0x000fe200078e0018 */
[----:B------:R-:W4:Y:S01]  /*177b0*/  LDL.LU R38, [R1+0x404] ;  /* 0x0004040001267983 */ /* 0x000f220000300800 */
[----:B------:R-:W-:Y:S01]  /*177c0*/  VIADD R33, R25, UR6 ;  /* 0x0000000619217c36 */ /* 0x000fe20008000000 */
[----:B------:R-:W-:Y:S01]  /*177d0*/  ULDC.64 UR6, c[0x0][0x5c8] ;  /* 0x0001720000067ab9 */ /* 0x000fe20000000a00 */
[----:B------:R-:W-:Y:S01]  /*177e0*/  IMAD R8, R37, UR10, RZ ;  /* 0x0000000a25087c24 */ /* 0x000fe2000f8e02ff */
[----:B------:R-:W3:Y:S01]  /*177f0*/  LDL.LU R35, [R1+0x408] ;  /* 0x0004080001237983 */ /* 0x000ee20000300800 */
[----:B------:R-:W-:-:S04]  /*17800*/  IMAD.WIDE.U32 R24, R34, UR10, R32 ;  /* 0x0000000a22187c25 */ /* 0x000fc8000f8e0020 */
[----:B------:R-:W-:Y:S01]  /*17810*/  IMAD R8, R34, UR11, R8 ;  /* 0x0000000b22087c24 */ /* 0x000fe2000f8e0208 */
[----:B------:R-:W-:Y:S01]  /*17820*/  IADD3 R24, P0, R24, UR16, RZ ;  /* 0x0000001018187c10 */ /* 0x000fe2000ff1e0ff */
[----:B------:R-:W0:Y:S03]  /*17830*/  @!P2 LDC.64 R30, c[0x0][0x5c0] ;  /* 0x00017000ff1eab82 */ /* 0x000e260000000a00 */
[--C-:B------:R-:W-:Y:S02]  /*17840*/  IADD3.X R25, R25, UR17, R8.reuse, P0, !PT ;  /* 0x0000001119197c10 */ /* 0x100fe400087fe408 */
[----:B------:R-:W-:-:S06]  /*17850*/  PRMT R8, RZ, 0x7610, R8 ;  /* 0x00007610ff087816 */ /* 0x000fcc0000000008 */
[----:B------:R-:W2:Y:S02]  /*17860*/  @!P2 LDG.E.U8 R8, desc[UR14][R24.64] ;  /* 0x0000000e1808a981 */ /* 0x000ea4000c1e1100 */
[----:B--2---:R-:W-:-:S04]  /*17870*/  LOP3.LUT R8, R8, 0xff, RZ, 0xc0, !PT ;  /* 0x000000ff08087812 */ /* 0x004fc800078ec0ff */
[----:B------:R-:W-:-:S05]  /*17880*/  F2FP.F16.E4M3.UNPACK_B R8, R8 ;  /* 0x00000008ff08723e */ /* 0x000fca00020006ff */
[----:B------:R-:W-:-:S05]  /*17890*/  HADD2.F32 R8, -RZ, R8.H0_H0 ;  /* 0x20000008ff087230 */ /* 0x000fca0000004100 */
[----:B------:R-:W-:-:S04]  /*178a0*/  FMUL R8, R8, UR21 ;  /* 0x0000001508087c20 */ /* 0x000fc80008400000 */
[----:B------:R-:W-:Y:S01]  /*178b0*/  FFMA R28, R9, UR20, R8 ;  /* 0x00000014091c7c23 */ /* 0x000fe20008000008 */
[----:B0-----:R-:W-:-:S04]  /*178c0*/  @!P2 IADD3 R8, P0, R6, R30, RZ ;  /* 0x0000001e0608a210 */ /* 0x001fc80007f1e0ff */
[----:B------:R-:W-:Y:S01]  /*178d0*/  F2FP.SATFINITE.E4M3.F32.PACK_AB_MERGE_C R28, RZ, R28, RZ ;  /* 0x0000001cff1c723e */ /* 0x000fe200048070ff */
[----:B------:R-:W-:-:S05]  /*178e0*/  @!P2 IMAD.X R9, R29, 0x1, R31, P0 ;  /* 0x000000011d09a824 */ /* 0x000fca00000e061f */
[----:B------:R0:W-:Y:S02]  /*178f0*/  @!P2 STG.E.U8 desc[UR14][R8.64], R28 ;  /* 0x0000001c0800a986 */ /* 0x0001e4000c10110e */
[----:B0-----:R-:W-:Y:S01]  /*17900*/  PRMT R28, RZ, 0x7610, R28 ;  /* 0x00007610ff1c7816 */ /* 0x001fe2000000001c */
[----:B------:R-:W0:Y:S05]  /*17910*/  @!P3 LDC.64 R8, c[0x0][0x5c0] ;  /* 0x00017000ff08bb82 */ /* 0x000e2a0000000a00 */
[----:B------:R-:W2:Y:S01]  /*17920*/  @!P3 LDG.E.U8 R28, desc[UR14][R24.64+0x1] ;  /* 0x0000010e181cb981 */ /* 0x000ea2000c1e1100 */
[----:B0-----:R-:W-:-:S05]  /*17930*/  @!P3 IADD3 R8, P0, R6, R8, RZ ;  /* 0x000000080608b210 */ /* 0x001fca0007f1e0ff */
[----:B------:R-:W-:Y:S01]  /*17940*/  @!P3 IMAD.X R9, R29, 0x1, R9, P0 ;  /* 0x000000011d09b824 */ /* 0x000fe200000e0609 */
[----:B--2---:R-:W-:-:S04]  /*17950*/  LOP3.LUT R28, R28, 0xff, RZ, 0xc0, !PT ;  /* 0x000000ff1c1c7812 */ /* 0x004fc800078ec0ff */
[----:B------:R-:W-:-:S05]  /*17960*/  F2FP.F16.E4M3.UNPACK_B R28, R28 ;  /* 0x0000001cff1c723e */ /* 0x000fca00020006ff */
[----:B------:R-:W-:-:S05]  /*17970*/  HADD2.F32 R28, -RZ, R28.H0_H0 ;  /* 0x2000001cff1c7230 */ /* 0x000fca0000004100 */
[----:B------:R-:W-:-:S04]  /*17980*/  FMUL R28, R28, UR21 ;  /* 0x000000151c1c7c20 */ /* 0x000fc80008400000 */
[----:B------:R-:W-:-:S05]  /*17990*/  FFMA R28, R10, UR20, R28 ;  /* 0x000000140a1c7c23 */ /* 0x000fca000800001c */
[----:B------:R-:W-:-:S05]  /*179a0*/  F2FP.SATFINITE.E4M3.F32.PACK_AB_MERGE_C R28, RZ, R28, RZ ;  /* 0x0000001cff1c723e */ /* 0x000fca00048070ff */
[----:B------:R0:W-:Y:S02]  /*179b0*/  @!P3 STG.E.U8 desc[UR14][R8.64+0x1], R28 ;  /* 0x0000011c0800b986 */ /* 0x0001e4000c10110e */
[----:B0-----:R-:W-:-:S05]  /*179c0*/  IADD3 R8, P0, R34, 0x8, RZ ;  /* 0x0000000822087810 */ /* 0x001fca0007f1e0ff */
[----:B------:R-:W-:Y:S01]  /*179d0*/  IMAD.X R10, RZ, RZ, R37, P0 ;  /* 0x000000ffff0a7224 */ /* 0x000fe200000e0625 */
[----:B------:R-:W-:-:S03]  /*179e0*/  ISETP.GE.AND P0, PT, R27, 0x9, PT ;  /* 0x000000091b00780c */ /* 0x000fc60003f06270 */
[----:B------:R-:W-:Y:S01]  /*179f0*/  IMAD R10, R10, UR10, RZ ;  /* 0x0000000a0a0a7c24 */ /* 0x000fe2000f8e02ff */
[----:B------:R-:W-:-:S03]  /*17a00*/  ISETP.LT.OR P2, PT, R26, 0x1, !P0 ;  /* 0x000000011a00780c */ /* 0x000fc60004741670 */
[C---:B------:R-:W-:Y:S02]  /*17a10*/  IMAD R10, R8.reuse, UR11, R10 ;  /* 0x0000000b080a7c24 */ /* 0x040fe4000f8e020a */
[----:B------:R-:W-:-:S03]  /*17a20*/  IMAD.WIDE.U32 R8, R8, UR10, R32 ;  /* 0x0000000a08087c25 */ /* 0x000fc6000f8e0020 */
[----:B------:R-:W-:-:S05]  /*17a30*/  IADD3 R8, P3, R8, UR16, RZ ;  /* 0x0000001008087c10 */ /* 0x000fca000ff7e0ff */
[----:B------:R-:W0:Y:S01]  /*17a40*/  @!P2 LDC.64 R30, c[0x0][0x5c0] ;  /* 0x00017000ff1eab82 */ /* 0x000e220000000a00 */
[--C-:B------:R-:W-:Y:S02]  /*17a50*/  IADD3.X R9, R9, UR17, R10.reuse, P3, !PT ;  /* 0x0000001109097c10 */ /* 0x100fe40009ffe40a */
[----:B------:R-:W-:-:S06]  /*17a60*/  PRMT R10, RZ, 0x7610, R10 ;  /* 0x00007610ff0a7816 */ /* 0x000fcc000000000a */
[----:B------:R-:W2:Y:S01]  /*17a70*/  @!P2 LDG.E.U8 R10, desc[UR14][R8.64] ;  /* 0x0000000e080aa981 */ /* 0x000ea2000c1e1100 */
[----:B------:R-:W-:Y:S02]  /*17a80*/  ISETP.LT.OR P3, PT, R26, 0x2, !P0 ;  /* 0x000000021a00780c */ /* 0x000fe40004761670 */
[----:B--2---:R-:W-:-:S04]  /*17a90*/  LOP3.LUT R10, R10, 0xff, RZ, 0xc0, !PT ;  /* 0x000000ff0a0a7812 */ /* 0x004fc800078ec0ff */
[----:B------:R-:W-:-:S05]  /*17aa0*/  F2FP.F16.E4M3.UNPACK_B R10, R10 ;  /* 0x0000000aff0a723e */ /* 0x000fca00020006ff */
[----:B------:R-:W-:-:S05]  /*17ab0*/  HADD2.F32 R10, -RZ, R10.H0_H0 ;  /* 0x2000000aff0a7230 */ /* 0x000fca0000004100 */
[----:B------:R-:W-:-:S04]  /*17ac0*/  FMUL R10, R10, UR21 ;  /* 0x000000150a0a7c20 */ /* 0x000fc80008400000 */
[----:B------:R-:W-:Y:S01]  /*17ad0*/  FFMA R28, R11, UR20, R10 ;  /* 0x000000140b1c7c23 */ /* 0x000fe2000800000a */
[----:B0----5:R-:W-:-:S04]  /*17ae0*/  @!P2 IADD3 R10, P4, P5, R6, R30, R3 ;  /* 0x0000001e060aa210 */ /* 0x021fc80007d9e003 */
[----:B------:R-:W-:Y:S02]  /*17af0*/  @!P2 IADD3.X R11, R29, R31, R0, P4, P5 ;  /* 0x0000001f1d0ba210 */ /* 0x000fe400027ea400 */
[----:B------:R-:W-:-:S05]  /*17b00*/  F2FP.SATFINITE.E4M3.F32.PACK_AB_MERGE_C R28, RZ, R28, RZ ;  /* 0x0000001cff1c723e */ /* 0x000fca00048070ff */
[----:B------:R0:W-:Y:S02]  /*17b10*/  @!P2 STG.E.U8 desc[UR14][R10.64], R28 ;  /* 0x0000001c0a00a986 */ /* 0x0001e4000c10110e */
[----:B0-----:R-:W-:Y:S01]  /*17b20*/  PRMT R28, RZ, 0x7610, R28 ;  /* 0x00007610ff1c7816 */ /* 0x001fe2000000001c */
[----:B------:R-:W0:Y:S05]  /*17b30*/  @!P3 LDC.64 R10, c[0x0][0x5c0] ;  /* 0x00017000ff0abb82 */ /* 0x000e2a0000000a00 */
[----:B------:R-:W2:Y:S01]  /*17b40*/  @!P3 LDG.E.U8 R28, desc[UR14][R8.64+0x1] ;  /* 0x0000010e081cb981 */ /* 0x000ea2000c1e1100 */
[----:B------:R-:W-:Y:S02]  /*17b50*/  ISETP.LT.OR P2, PT, R26, 0x9, !P1 ;  /* 0x000000091a00780c */ /* 0x000fe40004f41670 */
[----:B0-----:R-:W-:-:S04]  /*17b60*/  @!P3 IADD3 R10, P4, P5, R6, R10, R3 ;  /* 0x0000000a060ab210 */ /* 0x001fc80007d9e003 */
[----:B------:R-:W-:Y:S02]  /*17b70*/  @!P3 IADD3.X R11, R29, R11, R0, P4, P5 ;  /* 0x0000000b1d0bb210 */ /* 0x000fe400027ea400 */
[----:B--2---:R-:W-:-:S04]  /*17b80*/  LOP3.LUT R28, R28, 0xff, RZ, 0xc0, !PT ;  /* 0x000000ff1c1c7812 */ /* 0x004fc800078ec0ff */
[----:B------:R-:W-:-:S05]  /*17b90*/  F2FP.F16.E4M3.UNPACK_B R28, R28 ;  /* 0x0000001cff1c723e */ /* 0x000fca00020006ff */
[----:B------:R-:W-:-:S05]  /*17ba0*/  HADD2.F32 R28, -RZ, R28.H0_H0 ;  /* 0x2000001cff1c7230 */ /* 0x000fca0000004100 */
[----:B------:R-:W-:-:S04]  /*17bb0*/  FMUL R28, R28, UR21 ;  /* 0x000000151c1c7c20 */ /* 0x000fc80008400000 */
[----:B------:R-:W-:Y:S01]  /*17bc0*/  FFMA R28, R12, UR20, R28 ;  /* 0x000000140c1c7c23 */ /* 0x000fe2000800001c */
[----:B------:R-:W-:-:S04]  /*17bd0*/  PRMT R12, RZ, 0x7610, R12 ;  /* 0x00007610ff0c7816 */ /* 0x000fc8000000000c */
[----:B------:R-:W-:-:S05]  /*17be0*/  F2FP.SATFINITE.E4M3.F32.PACK_AB_MERGE_C R28, RZ, R28, RZ ;  /* 0x0000001cff1c723e */ /* 0x000fca00048070ff */
[----:B------:R0:W-:Y:S04]  /*17bf0*/  @!P3 STG.E.U8 desc[UR14][R10.64+0x1], R28 ;  /* 0x0000011c0a00b986 */ /* 0x0001e8000c10110e */
[----:B------:R-:W2:Y:S01]  /*17c00*/  @!P2 LDG.E.U8 R12, desc[UR14][R24.64+0x8] ;  /* 0x0000080e180ca981 */ /* 0x000ea2000c1e1100 */
[----:B------:R-:W-:Y:S01]  /*17c10*/  ISETP.LT.OR P3, PT, R26, 0xa, !P1 ;  /* 0x0000000a1a00780c */ /* 0x000fe20004f61670 */
[----:B0-----:R-:W0:Y:S02]  /*17c20*/  @!P2 LDC.64 R10, c[0x0][0x5c0] ;  /* 0x00017000ff0aab82 */ /* 0x001e240000000a00 */
        /* <DEDUP_REMOVED lines=9> */
[----:B0-----:R-:W-:Y:S01]  /*17cc0*/  PRMT R12, RZ, 0x7610, R12 ;  /* 0x00007610ff0c7816 */ /* 0x001fe2000000000c */
[----:B------:R-:W0:Y:S05]  /*17cd0*/  @!P3 LDC.64 R10, c[0x0][0x5c0] ;  /* 0x00017000ff0abb82 */ /* 0x000e2a0000000a00 */
[----:B------:R-:W2:Y:S01]  /*17ce0*/  @!P3 LDG.E.U8 R12, desc[UR14][R24.64+0x9] ;  /* 0x0000090e180cb981 */ /* 0x000ea2000c1e1100 */
[----:B------:R-:W-:Y:S02]  /*17cf0*/  ISETP.LT.OR P2, PT, R26, 0x9, !P0 ;  /* 0x000000091a00780c */ /* 0x000fe40004741670 */
        /* <DEDUP_REMOVED lines=202> */
[----:B------:R-:W-:Y:S02]  /*189a0*/  F2FP.SATFINITE.E4M3.F32.PACK_AB_MERGE_C R13, RZ, R12, RZ ;  /* 0x0000000cff0d723e */ /* 0x000fe400048070ff */
[----:B------:R-:W-:-:S03]  /*189b0*/  PRMT R12, RZ, 0x7610, R12 ;  /* 0x00007610ff0c7816 */ /* 0x000fc6000000000c */
        /* <DEDUP_REMOVED lines=17> */
[----:B0-----:R-:W-:-:S04]  /*18ad0*/  @!P2 IADD3 R10, P4, P5, R6, R10, R3 ;  /* 0x0000000a060aa210 */ /* 0x001fc80007d9e003 */
[----:B------:R-:W-:Y:S02]  /*18ae0*/  @!P2 IADD3.X R11, R29, R11, R0, P4, P5 ;  /* 0x0000000b1d0ba210 */ /* 0x000fe400027ea400 */
[----:B--2---:R-:W-:-:S04]  /*18af0*/  LOP3.LUT R12, R12, 0xff, RZ, 0xc0, !PT ;  /* 0x000000ff0c0c7812 */ /* 0x004fc800078ec0ff */
[----:B------:R-:W-:-:S05]  /*18b00*/  F2FP.F16.E4M3.UNPACK_B R12, R12 ;  /* 0x0000000cff0c723e */ /* 0x000fca00020006ff */
[----:B------:R-:W-:-:S05]  /*18b10*/  HADD2.F32 R12, -RZ, R12.H0_H0 ;  /* 0x2000000cff0c7230 */ /* 0x000fca0000004100 */
[----:B------:R-:W-:-:S04]  /*18b20*/  FMUL R12, R12, UR21 ;  /* 0x000000150c0c7c20 */ /* 0x000fc80008400000 */
[--C-:B------:R-:W-:Y:S01]  /*18b30*/  FFMA R159, R159, UR20, R12.reuse ;  /* 0x000000149f9f7c23 */ /* 0x100fe2000800000c */
[----:B------:R-:W-:-:S04]  /*18b40*/  PRMT R12, RZ, 0x7610, R12 ;  /* 0x00007610ff0c7816 */ /* 0x000fc8000000000c */
[----:B------:R-:W-:-:S05]  /*18b50*/  F2FP.SATFINITE.E4M3.F32.PACK_AB_MERGE_C R159, RZ, R159, RZ ;  /* 0x0000009fff9f723e */ /* 0x000fca00048070ff */
        /* <DEDUP_REMOVED lines=1024> */
[----:B------:R-:W-:Y:S02]  /*1cb60*/  FFMA R12, R39, UR20, R12 ;  /* 0x00000014270c7c23 */ /* 0x000fe4000800000c */
[----:B------:R-:W2:Y:S03]  /*1cb70*/  LDL.LU R39, [R1+0x40c] ;  /* 0x00040c0001277983 */ /* 0x000ea60000300800 */
[----:B------:R-:W-:Y:S02]  /*1cb80*/  F2FP.SATFINITE.E4M3.F32.PACK_AB_MERGE_C R13, RZ, R12, RZ ;  /* 0x0000000cff0d723e */ /* 0x000fe400048070ff */
[----:B------:R-:W-:-:S03]  /*1cb90*/  PRMT R12, RZ, 0x7610, R12 ;  /* 0x00007610ff0c7816 */ /* 0x000fc6000000000c */
[----:B------:R0:W-:Y:S04]  /*1cba0*/  @!P3 STG.E.U8 desc[UR14][R10.64+0xc9], R13 ;  /* 0x0000c90d0a00b986 */ /* 0x0001e8000c10110e */
[----:B------:R-:W4:Y:S01]  /*1cbb0*/  @!P2 LDG.E.U8 R12, desc[UR14][R8.64+0xc8] ;  /* 0x0000c80e080ca981 */ /* 0x000f22000c1e1100 */
[----:B------:R-:W-:Y:S01]  /*1cbc0*/  ISETP.LT.OR P3, PT, R26, 0xca, !P0 ;  /* 0x000000ca1a00780c */ /* 0x000fe20004761670 */
[----:B0-----:R-:W0:Y:S02]  /*1cbd0*/  @!P2 LDC.64 R10, c[0x0][0x5c0] ;  /* 0x00017000ff0aab82 */ /* 0x001e240000000a00 */
[----:B0-----:R-:W-:-:S04]  /*1cbe0*/  @!P2 IADD3 R10, P4, P5, R6, R10, R3 ;  /* 0x0000000a060aa210 */ /* 0x001fc80007d9e003 */
[----:B------:R-:W-:Y:S02]  /*1cbf0*/  @!P2 IADD3.X R11, R29, R11, R0, P4, P5 ;  /* 0x0000000b1d0ba210 */ /* 0x000fe400027ea400 */
[----:B----4-:R-:W-:-:S04]  /*1cc00*/  LOP3.LUT R12, R12, 0xff, RZ, 0xc0, !PT ;  /* 0x000000ff0c0c7812 */ /* 0x010fc800078ec0ff */
[----:B------:R-:W-:-:S05]  /*1cc10*/  F2FP.F16.E4M3.UNPACK_B R12, R12 ;  /* 0x0000000cff0c723e */ /* 0x000fca00020006ff */
[----:B------:R-:W-:-:S05]  /*1cc20*/  HADD2.F32 R12, -RZ, R12.H0_H0 ;  /* 0x2000000cff0c7230 */ /* 0x000fca0000004100 */
[----:B------:R-:W-:-:S04]  /*1cc30*/  FMUL R12, R12, UR21 ;  /* 0x000000150c0c7c20 */ /* 0x000fc80008400000 */
[----:B------:R-:W-:Y:S02]  /*1cc40*/  FFMA R12, R38, UR20, R12 ;  /* 0x00000014260c7c23 */ /* 0x000fe4000800000c */
[----:B------:R-:W4:Y:S03]  /*1cc50*/  LDL.LU R38, [R1+0x410] ;  /* 0x0004100001267983 */ /* 0x000f260000300800 */
[----:B------:R-:W-:Y:S02]  /*1cc60*/  F2FP.SATFINITE.E4M3.F32.PACK_AB_MERGE_C R13, RZ, R12, RZ ;  /* 0x0000000cff0d723e */ /* 0x000fe400048070ff */
[----:B------:R-:W-:-:S03]  /*1cc70*/  PRMT R12, RZ, 0x7610, R12 ;  /* 0x00007610ff0c7816 */ /* 0x000fc6000000000c */
[----:B------:R0:W-:Y:S04]  /*1cc80*/  @!P2 STG.E.U8 desc[UR14][R10.64+0xc8], R13 ;  /* 0x0000c80d0a00a986 */ /* 0x0001e8000c10110e */
[----:B------:R-:W3:Y:S01]  /*1cc90*/  @!P3 LDG.E.U8 R12, desc[UR14][R8.64+0xc9] ;  /* 0x0000c90e080cb981 */ /* 0x000ee2000c1e1100 */
[----:B------:R-:W-:Y:S01]  /*1cca0*/  ISETP.LT.OR P2, PT, R26, 0xd1, !P1 ;  /* 0x000000d11a00780c */ /* 0x000fe20004f41670 */
[----:B0-----:R-:W0:Y:S02]  /*1ccb0*/  @!P3 LDC.64 R10, c[0x0][0x5c0] ;  /* 0x00017000ff0abb82 */ /* 0x001e240000000a00 */
[----:B0-----:R-:W-:-:S04]  /*1ccc0*/  @!P3 IADD3 R10, P4, P5, R6, R10, R3 ;  /* 0x0000000a060ab210 */ /* 0x001fc80007d9e003 */
[----:B------:R-:W-:Y:S02]  /*1ccd0*/  @!P3 IADD3.X R11, R29, R11, R0, P4, P5 ;  /* 0x0000000b1d0bb210 */ /* 0x000fe400027ea400 */
[----:B---3--:R-:W-:-:S04]  /*1cce0*/  LOP3.LUT R12, R12, 0xff, RZ, 0xc0, !PT ;  /* 0x000000ff0c0c7812 */ /* 0x008fc800078ec0ff */
[----:B------:R-:W-:-:S05]  /*1ccf0*/  F2FP.F16.E4M3.UNPACK_B R12, R12 ;  /* 0x0000000cff0c723e */ /* 0x000fca00020006ff */
[----:B------:R-:W-:-:S05]  /*1cd00*/  HADD2.F32 R12, -RZ, R12.H0_H0 ;  /* 0x2000000cff0c7230 */ /* 0x000fca0000004100 */
[----:B------:R-:W-:-:S04]  /*1cd10*/  FMUL R12, R12, UR21 ;  /* 0x000000150c0c7c20 */ /* 0x000fc80008400000 */
[----:B------:R-:W-:Y:S02]  /*1cd20*/  FFMA R12, R35, UR20, R12 ;  /* 0x00000014230c7c23 */ /* 0x000fe4000800000c */
[----:B------:R-:W3:Y:S03]  /*1cd30*/  LDL.LU R35, [R1+0x414] ;  /* 0x0004140001237983 */ /* 0x000ee60000300800 */
        /* <DEDUP_REMOVED lines=20> */
[----:B0-----:R-:W-:-:S05]  /*1ce80*/  @!P3 IADD3 R10, P4, R6, R10, RZ ;  /* 0x0000000a060ab210 */ /* 0x001fca0007f9e0ff */
[----:B------:R-:W-:Y:S01]  /*1ce90*/  @!P3 IMAD.X R11, R29, 0x1, R11, P4 ;  /* 0x000000011d0bb824 */ /* 0x000fe200020e060b */
        /* <DEDUP_REMOVED lines=54> */
[----:B0-----:R-:W-:-:S05]  /*1d200*/  @!P3 IADD3 R10, P4, R6, R10, RZ ;  /* 0x0000000a060ab210 */ /* 0x001fca0007f9e0ff */
[----:B------:R-:W-:Y:S01]  /*1d210*/  @!P3 IMAD.X R11, R29, 0x1, R11, P4 ;  /* 0x000000011d0bb824 */ /* 0x000fe200020e060b */
        /* <DEDUP_REMOVED lines=200> */
[----:B------:R-:W-:Y:S01]  /*1dea0*/  FFMA R12, R38, UR20, R12 ;  /* 0x00000014260c7c23 */ /* 0x000fe2000800000c */
[----:B------:R-:W-:Y:S01]  /*1deb0*/  ISETP.LT.OR P1, PT, R26, 0xfa, !P1 ;  /* 0x000000fa1a00780c */ /* 0x000fe20004f21670 */
[----:B------:R-:W4:Y:S03]  /*1dec0*/  LDL.LU R38, [R1+0x464] ;  /* 0x0004640001267983 */ /* 0x000f260000300800 */
[----:B------:R-:W-:Y:S02]  /*1ded0*/  F2FP.SATFINITE.E4M3.F32.PACK_AB_MERGE_C R13, RZ, R12, RZ ;  /* 0x0000000cff0d723e */ /* 0x000fe400048070ff */
[----:B------:R-:W-:-:S03]  /*1dee0*/  PRMT R12, RZ, 0x7610, R12 ;  /* 0x00007610ff0c7816 */ /* 0x000fc6000000000c */
[----:B------:R0:W-:Y:S04]  /*1def0*/  @!P3 STG.E.U8 desc[UR14][R10.64+0xf1], R13 ;  /* 0x0000f10d0a00b986 */ /* 0x0001e8000c10110e */
[----:B------:R-:W3:Y:S01]  /*1df00*/  @!P2 LDG.E.U8 R12, desc[UR14][R24.64+0xf8] ;  /* 0x0000f80e180ca981 */ /* 0x000ee2000c1e1100 */
        /* <DEDUP_REMOVED lines=34> */
[----:B----4-:R-:W-:Y:S02]  /*1e130*/  FFMA R12, R38, UR20, R12 ;  /* 0x00000014260c7c23 */ /* 0x010fe4000800000c */
[----:B------:R-:W2:Y:S03]  /*1e140*/  LDL.LU R38, [R1+0x46c] ;  /* 0x00046c0001267983 */ /* 0x000ea60000300800 */
[----:B------:R-:W-:Y:S02]  /*1e150*/  F2FP.SATFINITE.E4M3.F32.PACK_AB_MERGE_C R13, RZ, R12, RZ ;  /* 0x0000000cff0d723e */ /* 0x000fe400048070ff */
[----:B------:R-:W-:-:S03]  /*1e160*/  PRMT R12, RZ, 0x7610, R12 ;  /* 0x00007610ff0c7816 */ /* 0x000fc6000000000c */
[----:B------:R0:W-:Y:S04]  /*1e170*/  @!P2 STG.E.U8 desc[UR14][R10.64+0xf8], R13 ;  /* 0x0000f80d0a00a986 */ /* 0x0001e8000c10110e */
[----:B------:R-:W4:Y:S01]  /*1e180*/  @!P1 LDG.E.U8 R12, desc[UR14][R8.64+0xf9] ;  /* 0x0000f90e080c9981 */ /* 0x000f22000c1e1100 */
[----:B0-----:R-:W0:Y:S02]  /*1e190*/  @!P1 LDC.64 R10, c[0x0][0x5c0] ;  /* 0x00017000ff0a9b82 */ /* 0x001e240000000a00 */
[----:B0-----:R-:W-:-:S04]  /*1e1a0*/  @!P1 IADD3 R10, P4, P5, R6, R10, R3 ;  /* 0x0000000a060a9210 */ /* 0x001fc80007d9e003 */
[----:B------:R-:W-:Y:S02]  /*1e1b0*/  @!P1 IADD3.X R11, R29, R11, R0, P4, P5 ;  /* 0x0000000b1d0b9210 */ /* 0x000fe400027ea400 */
[----:B----4-:R-:W-:Y:S02]  /*1e1c0*/  LOP3.LUT R8, R12, 0xff, RZ, 0xc0, !PT ;  /* 0x000000ff0c087812 */ /* 0x010fe400078ec0ff */
[----:B------:R-:W-:Y:S02]  /*1e1d0*/  IADD3 R12, P0, R34, 0x80, RZ ;  /* 0x00000080220c7810 */ /* 0x000fe40007f1e0ff */
[----:B------:R-:W-:-:S03]  /*1e1e0*/  F2FP.F16.E4M3.UNPACK_B R8, R8 ;  /* 0x00000008ff08723e */ /* 0x000fc600020006ff */
[----:B------:R-:W-:Y:S01]  /*1e1f0*/  IMAD.X R14, RZ, RZ, R37, P0 ;  /* 0x000000ffff0e7224 */ /* 0x000fe200000e0625 */
[----:B------:R-:W-:Y:S01]  /*1e200*/  ISETP.GE.AND P0, PT, R27, 0x81, PT ;  /* 0x000000811b00780c */ /* 0x000fe20003f06270 */
[----:B------:R-:W-:Y:S02]  /*1e210*/  HADD2.F32 R8, -RZ, R8.H0_H0 ;  /* 0x20000008ff087230 */ /* 0x000fe40000004100 */
[----:B------:R-:W-:-:S03]  /*1e220*/  IMAD R14, R14, UR10, RZ ;  /* 0x0000000a0e0e7c24 */ /* 0x000fc6000f8e02ff */
[----:B------:R-:W-:Y:S01]  /*1e230*/  FMUL R13, R8, UR21 ;  /* 0x00000015080d7c20 */ /* 0x000fe20008400000 */
[----:B------:R-:W-:Y:S01]  /*1e240*/  IMAD.WIDE.U32 R8, R12, UR10, R32 ;  /* 0x0000000a0c087c25 */ /* 0x000fe2000f8e0020 */
[----:B------:R-:W-:-:S03]  /*1e250*/  ISETP.LT.OR P3, PT, R26, 0x1, !P0 ;  /* 0x000000011a00780c */ /* 0x000fc60004761670 */
[----:B---3--:R-:W-:Y:S01]  /*1e260*/  FFMA R13, R35, UR20, R13 ;  /* 0x00000014230d7c23 */ /* 0x008fe2000800000d */
[----:B------:R-:W-:Y:S01]  /*1e270*/  IMAD R12, R12, UR11, R14 ;  /* 0x0000000b0c0c7c24 */ /* 0x000fe2000f8e020e */
[----:B------:R-:W-:Y:S01]  /*1e280*/  IADD3 R8, P2, R8, UR16, RZ ;  /* 0x0000001008087c10 */ /* 0x000fe2000ff5e0ff */
[----:B------:R-:W3:Y:S02]  /*1e290*/  LDL.LU R35, [R1+0x470] ;  /* 0x0004700001237983 */ /* 0x000ee40000300800 */
[----:B------:R-:W-:Y:S02]  /*1e2a0*/  F2FP.SATFINITE.E4M3.F32.PACK_AB_MERGE_C R13, RZ, R13, RZ ;  /* 0x0000000dff0d723e */ /* 0x000fe400048070ff */
[--C-:B------:R-:W-:Y:S02]  /*1e2b0*/  IADD3.X R9, R9, UR17, R12.reuse, P2, !PT ;  /* 0x0000001109097c10 */ /* 0x100fe400097fe40c */
[----:B------:R-:W-:Y:S01]  /*1e2c0*/  PRMT R12, RZ, 0x7610, R12 ;  /* 0x00007610ff0c7816 */ /* 0x000fe2000000000c */
[----:B------:R0:W-:Y:S05]  /*1e2d0*/  @!P1 STG.E.U8 desc[UR14][R10.64+0xf9], R13 ;  /* 0x0000f90d0a009986 */ /* 0x0001ea000c10110e */
        /* <DEDUP_REMOVED lines=9> */
[----:B--2---:R-:W-:Y:S01]  /*1e370*/  FFMA R12, R38, UR20, R12 ;  /* 0x00000014260c7c23 */ /* 0x004fe2000800000c */
[----:B------:R-:W-:Y:S01]  /*1e380*/  IADD3 R15, P1, R34, 0x88, RZ ;  /* 0x00000088220f7810 */ /* 0x000fe20007f3e0ff */
[----:B------:R-:W2:Y:S03]  /*1e390*/  LDL.LU R38, [R1+0x474] ;  /* 0x0004740001267983 */ /* 0x000ea60000300800 */
[----:B------:R-:W-:Y:S02]  /*1e3a0*/  F2FP.SATFINITE.E4M3.F32.PACK_AB_MERGE_C R13, RZ, R12, RZ ;  /* 0x0000000cff0d723e */ /* 0x000fe400048070ff */
[----:B------:R-:W-:-:S03]  /*1e3b0*/  PRMT R12, RZ, 0x7610, R12 ;  /* 0x00007610ff0c7816 */ /* 0x000fc6000000000c */
[----:B------:R0:W-:Y:S04]  /*1e3c0*/  @!P3 STG.E.U8 desc[UR14][R10.64], R13 ;  /* 0x0000000d0a00b986 */ /* 0x0001e8000c10110e */
[----:B------:R-:W4:Y:S01]  /*1e3d0*/  @!P2 LDG.E.U8 R12, desc[UR14][R8.64+0x1] ;  /* 0x0000010e080ca981 */ /* 0x000f22000c1e1100 */
[----:B------:R-:W-:Y:S01]  /*1e3e0*/  IMAD.X R17, RZ, RZ, R37, P1 ;  /* 0x000000ffff117224 */ /* 0x000fe200008e0625 */
[----:B------:R-:W-:-:S03]  /*1e3f0*/  ISETP.GE.AND P1, PT, R27, 0x89, PT ;  /* 0x000000891b00780c */ /* 0x000fc60003f26270 */
[----:B------:R-:W-:Y:S01]  /*1e400*/  IMAD R17, R17, UR10, RZ ;  /* 0x0000000a11117c24 */ /* 0x000fe2000f8e02ff */
[----:B------:R-:W-:Y:S01]  /*1e410*/  ISETP.LT.OR P3, PT, R26, 0x1, !P1 ;  /* 0x000000011a00780c */ /* 0x000fe20004f61670 */
[----:B0-----:R-:W0:Y:S02]  /*1e420*/  @!P2 LDC.64 R10, c[0x0][0x5c0] ;  /* 0x00017000ff0aab82 */ /* 0x001e240000000a00 */
[----:B------:R-:W-:Y:S01]  /*1e430*/  IMAD R17, R15, UR11, R17 ;  /* 0x0000000b0f117c24 */ /* 0x000fe2000f8e0211 */
[----:B0-----:R-:W-:Y:S02]  /*1e440*/  @!P2 IADD3 R14, P4, P5, R6, R10, R4 ;  /* 0x0000000a060ea210 */ /* 0x001fe40007d9e004 */
[----:B----4-:R-:W-:-:S04]  /*1e450*/  LOP3.LUT R12, R12, 0xff, RZ, 0xc0, !PT ;  /* 0x000000ff0c0c7812 */ /* 0x010fc800078ec0ff */
[----:B------:R-:W-:-:S05]  /*1e460*/  F2FP.F16.E4M3.UNPACK_B R12, R12 ;  /* 0x0000000cff0c723e */ /* 0x000fca00020006ff */
[----:B------:R-:W-:-:S05]  /*1e470*/  HADD2.F32 R12, -RZ, R12.H0_H0 ;  /* 0x2000000cff0c7230 */ /* 0x000fca0000004100 */
[----:B------:R-:W-:Y:S01]  /*1e480*/  FMUL R16, R12, UR21 ;  /* 0x000000150c107c20 */ /* 0x000fe20008400000 */
[----:B------:R-:W-:Y:S01]  /*1e490*/  IMAD.WIDE.U32 R12, R15, UR10, R32 ;  /* 0x0000000a0f0c7c25 */ /* 0x000fe2000f8e0020 */
[----:B------:R-:W-:-:S03]  /*1e4a0*/  @!P2 IADD3.X R15, R29, R11, R2, P4, P5 ;  /* 0x0000000b1d0fa210 */ /* 0x000fc600027ea402 */
[----:B---3--:R-:W-:Y:S01]  /*1e4b0*/  FFMA R16, R35, UR20, R16 ;  /* 0x0000001423107c23 */ /* 0x008fe20008000010 */
[----:B------:R-:W-:Y:S01]  /*1e4c0*/  IADD3 R10, P4, R12, UR16, RZ ;  /* 0x000000100c0a7c10 */ /* 0x000fe2000ff9e0ff */
[----:B------:R-:W3:Y:S03]  /*1e4d0*/  LDL.LU R35, [R1+0x478] ;  /* 0x0004780001237983 */ /* 0x000ee60000300800 */
[----:B------:R-:W-:Y:S02]  /*1e4e0*/  F2FP.SATFINITE.E4M3.F32.PACK_AB_MERGE_C R12, RZ, R16, RZ ;  /* 0x00000010ff0c723e */ /* 0x000fe400048070ff */
[----:B------:R-:W-:Y:S01]  /*1e4f0*/  PRMT R16, RZ, 0x7610, R16 ;  /* 0x00007610ff107816 */ /* 0x000fe20000000010 */
[----:B------:R-:W4:Y:S01]  /*1e500*/  LDL.LU R39, [R1+0x47c] ;  /* 0x00047c0001277983 */ /* 0x000f220000300800 */
[----:B------:R-:W-:-:S03]  /*1e510*/  IADD3.X R11, R13, UR17, R17, P4, !PT ;  /* 0x000000110d0b7c10 */ /* 0x000fc6000a7fe411 */
[----:B------:R0:W-:Y:S04]  /*1e520*/  @!P2 STG.E.U8 desc[UR14][R14.64+0x1], R12 ;  /* 0x0000010c0e00a986 */ /* 0x0001e8000c10110e */
[----:B------:R-:W2:Y:S01]  /*1e530*/  @!P3 LDG.E.U8 R16, desc[UR14][R10.64] ;  /* 0x0000000e0a10b981 */ /* 0x000ea2000c1e1100 */
[----:B------:R-:W-:Y:S01]  /*1e540*/  ISETP.LT.OR P2, PT, R26, 0x2, !P1 ;  /* 0x000000021a00780c */ /* 0x000fe20004f41670 */
[----:B0-----:R-:W0:Y:S01]  /*1e550*/  @!P3 LDC.64 R12, c[0x0][0x5c0] ;  /* 0x00017000ff0cbb82 */ /* 0x001e220000000a00 */
[----:B--2---:R-:W-:-:S04]  /*1e560*/  LOP3.LUT R14, R16, 0xff, RZ, 0xc0, !PT ;  /* 0x000000ff100e7812 */ /* 0x004fc800078ec0ff */
[----:B------:R-:W-:-:S05]  /*1e570*/  F2FP.F16.E4M3.UNPACK_B R14, R14 ;  /* 0x0000000eff0e723e */ /* 0x000fca00020006ff */
[----:B------:R-:W-:Y:S01]  /*1e580*/  HADD2.F32 R15, -RZ, R14.H0_H0 ;  /* 0x2000000eff0f7230 */ /* 0x000fe20000004100 */
[----:B------:R-:W-:-:S04]  /*1e590*/  @!P3 IADD3 R14, P4, P5, R4, R6, R3 ;  /* 0x00000006040eb210 */ /* 0x000fc80007d9e003 */
[----:B------:R-:W-:Y:S01]  /*1e5a0*/  FMUL R15, R15, UR21 ;  /* 0x000000150f0f7c20 */ /* 0x000fe20008400000 */
[----:B------:R-:W-:Y:S02]  /*1e5b0*/  @!P3 IADD3.X R16, R2, R29, R0, P4, P5 ;  /* 0x0000001d0210b210 */ /* 0x000fe400027ea400 */
[----:B0-----:R-:W-:Y:S01]  /*1e5c0*/  @!P3 IADD3 R12, P4, R14, R12, RZ ;  /* 0x0000000c0e0cb210 */ /* 0x001fe20007f9e0ff */
[----:B------:R-:W-:Y:S02]  /*1e5d0*/  FFMA R14, R38, UR20, R15 ;  /* 0x00000014260e7c23 */ /* 0x000fe4000800000f */
[----:B------:R-:W2:Y:S02]  /*1e5e0*/  LDL.LU R38, [R1+0x480] ;  /* 0x0004800001267983 */ /* 0x000ea40000300800 */
[----:B------:R-:W-:Y:S01]  /*1e5f0*/  @!P3 IMAD.X R13, R16, 0x1, R13, P4 ;  /* 0x00000001100db824 */ /* 0x000fe200020e060d */
[----:B------:R-:W-:Y:S02]  /*1e600*/  F2FP.SATFINITE.E4M3.F32.PACK_AB_MERGE_C R15, RZ, R14, RZ ;  /* 0x0000000eff0f723e */ /* 0x000fe400048070ff */
[----:B------:R-:W-:-:S03]  /*1e610*/  PRMT R14, RZ, 0x7610, R14 ;  /* 0x00007610ff0e7816 */ /* 0x000fc6000000000e */
[----:B------:R0:W-:Y:S04]  /*1e620*/  @!P3 STG.E.U8 desc[UR14][R12.64], R15 ;  /* 0x0000000f0c00b986 */ /* 0x0001e8000c10110e */
[----:B------:R-:W3:Y:S01]  /*1e630*/  @!P2 LDG.E.U8 R14, desc[UR14][R10.64+0x1] ;  /* 0x0000010e0a0ea981 */ /* 0x000ee2000c1e1100 */
[----:B------:R-:W-:Y:S01]  /*1e640*/  ISETP.LT.OR P3, PT, R26, 0x9, !P0 ;  /* 0x000000091a00780c */ /* 0x000fe20004761670 */
[----:B0-----:R-:W0:Y:S01]  /*1e650*/  @!P2 LDC.64 R12, c[0x0][0x5c0] ;  /* 0x00017000ff0cab82 */ /* 0x001e220000000a00 */
[----:B---3--:R-:W-:-:S04]  /*1e660*/  LOP3.LUT R14, R14, 0xff, RZ, 0xc0, !PT ;  /* 0x000000ff0e0e7812 */ /* 0x008fc800078ec0ff */
[----:B------:R-:W-:-:S05]  /*1e670*/  F2FP.F16.E4M3.UNPACK_B R14, R14 ;  /* 0x0000000eff0e723e */ /* 0x000fca00020006ff */
[----:B------:R-:W-:Y:S01]  /*1e680*/  HADD2.F32 R15, -RZ, R14.H0_H0 ;  /* 0x2000000eff0f7230 */ /* 0x000fe20000004100 */
[----:B------:R-:W-:-:S04]  /*1e690*/  @!P2 IADD3 R14, P4, P5, R4, R6, R3 ;  /* 0x00000006040ea210 */ /* 0x000fc80007d9e003 */
[----:B------:R-:W-:Y:S01]  /*1e6a0*/  FMUL R15, R15, UR21 ;  /* 0x000000150f0f7c20 */ /* 0x000fe20008400000 */
[----:B------:R-:W-:Y:S02]  /*1e6b0*/  @!P2 IADD3.X R16, R2, R29, R0, P4, P5 ;  /* 0x0000001d0210a210 */ /* 0x000fe400027ea400 */
[----:B0-----:R-:W-:Y:S01]  /*1e6c0*/  @!P2 IADD3 R12, P4, R14, R12, RZ ;  /* 0x0000000c0e0ca210 */ /* 0x001fe20007f9e0ff */
[----:B------:R-:W-:Y:S02]  /*1e6d0*/  FFMA R14, R35, UR20, R15 ;  /* 0x00000014230e7c23 */ /* 0x000fe4000800000f */
[----:B------:R-:W3:Y:S02]  /*1e6e0*/  LDL.LU R35, [R1+0x484] ;  /* 0x0004840001237983 */ /* 0x000ee40000300800 */
[----:B------:R-:W-:Y:S01]  /*1e6f0*/  @!P2 IMAD.X R13, R16, 0x1, R13, P4 ;  /* 0x00000001100da824 */ /* 0x000fe200020e060d */
        /* <DEDUP_REMOVED lines=12> */
[----:B------:R-:W-:-:S05]  /*1e7c0*/  FFMA R14, R39, UR20, R14 ;  /* 0x00000014270e7c23 */ /* 0x000fca000800000e */
        /* <DEDUP_REMOVED lines=12> */
[----:B--2---:R-:W-:Y:S02]  /*1e890*/  FFMA R14, R38, UR20, R14 ;  /* 0x00000014260e7c23 */ /* 0x004fe4000800000e */
[----:B------:R-:W2:Y:S03]  /*1e8a0*/  LDL.LU R38, [R1+0x488] ;  /* 0x0004880001267983 */ /* 0x000ea60000300800 */
[----:B------:R-:W-:Y:S01]  /*1e8b0*/  F2FP.SATFINITE.E4M3.F32.PACK_AB_MERGE_C R15, RZ, R14, RZ ;  /* 0x0000000eff0f723e */ /* 0x000fe200048070ff */
[----:B------:R-:W4:Y:S01]  /*1e8c0*/  LDL.LU R39, [R1+0x48c] ;  /* 0x00048c0001277983 */ /* 0x000f220000300800 */
        /* <DEDUP_REMOVED lines=56> */
[----:B---3--:R-:W-:Y:S02]  /*1ec50*/  FFMA R14, R35, UR20, R14 ;  /* 0x00000014230e7c23 */ /* 0x008fe4000800000e */
[----:B------:R-:W3:Y:S03]  /*1ec60*/  LDL.LU R35, [R1+0x498] ;  /* 0x0004980001237983 */ /* 0x000ee60000300800 */
[----:B------:R-:W-:Y:S01]  /*1ec70*/  F2FP.SATFINITE.E4M3.F32.PACK_AB_MERGE_C R15, RZ, R14, RZ ;  /* 0x0000000eff0f723e */ /* 0x000fe200048070ff */
[----:B------:R-:W4:Y:S01]  /*1ec80*/  LDL.LU R39, [R1+0x49c] ;  /* 0x00049c0001277983 */ /* 0x000f220000300800 */
        /* <DEDUP_REMOVED lines=417> */
[----:B------:R-:W-:Y:S01]  /*206a0*/  @!P3 IADD3 R16, P4, P5, R4, R6, R3 ;  /* 0x000000060410b210 */ /* 0x000fe20007d9e003 */
        /* <DEDUP_REMOVED lines=11> */
[----:B------:R-:W-:Y:S02]  /*20760*/  @!P3 IADD3.X R14, R2, R29, R0, P4, P5 ;  /* 0x0000001d020eb210 */ /* 0x000fe400027ea400 */
[----:B0-----:R-:W-:Y:S02]  /*20770*/  @!P3 IADD3 R12, P4, R16, R12, RZ ;  /* 0x0000000c100cb210 */ /* 0x001fe40007f9e0ff */
[----:B------:R-:W-:-:S04]  /*20780*/  FMUL R15, R15, UR21 ;  /* 0x000000150f0f7c20 */ /* 0x000fc80008400000 */
[----:B------:R-:W-:Y:S01]  /*20790*/  FFMA R15, R35, UR20, R15 ;  /* 0x00000014230f7c23 */ /* 0x000fe2000800000f */
[----:B------:R-:W-:Y:S01]  /*207a0*/  @!P3 IMAD.X R13, R14, 0x1, R13, P4 ;  /* 0x000000010e0db824 */ /* 0x000fe200020e060d */
[----:B------:R-:W-:Y:S01]  /*207b0*/  PRMT R14, RZ, 0x7610, R14 ;  /* 0x00007610ff0e7816 */ /* 0x000fe2000000000e */
[----:B------:R-:W3:Y:S02]  /*207c0*/  LDL.LU R35, [R1+0x510] ;  /* 0x0005100001237983 */ /* 0x000ee40000300800 */
[----:B------:R-:W-:-:S05]  /*207d0*/  F2FP.SATFINITE.E4M3.F32.PACK_AB_MERGE_C R15, RZ, R15, RZ ;  /* 0x0000000fff0f723e */ /* 0x000fca00048070ff */
[----:B------:R0:W-:Y:S04]  /*207e0*/  @!P3 STG.E.U8 desc[UR14][R12.64+0x48], R15 ;  /* 0x0000480f0c00b986 */ /* 0x0001e8000c10110e */
[----:B------:R-:W2:Y:S01]  /*207f0*/  @!P2 LDG.E.U8 R14, desc[UR14][R10.64+0x49] ;  /* 0x0000490e0a0ea981 */ /* 0x000ea2000c1e1100 */
[----:B------:R-:W-:Y:S02]  /*20800*/  @!P2 IADD3 R16, P4, P5, R4, R6, R3 ;  /* 0x000000060410a210 */ /* 0x000fe40007d9e003 */
[----:B------:R-:W-:Y:S01]  /*20810*/  ISETP.LT.OR P3, PT, R26, 0x51, !P0 ;  /* 0x000000511a00780c */ /* 0x000fe20004761670 */
[----:B0-----:R-:W0:Y:S01]  /*20820*/  @!P2 LDC.64 R12, c[0x0][0x5c0] ;  /* 0x00017000ff0cab82 */ /* 0x001e220000000a00 */
[----:B------:R-:W-:Y:S02]  /*20830*/  @!P2 IADD3.X R15, R2, R29, R0, P4, P5 ;  /* 0x0000001d020fa210 */ /* 0x000fe400027ea400 */
        /* <DEDUP_REMOVED lines=33> */
[----:B---3--:R-:W-:Y:S01]  /*20a50*/  FFMA R14, R35, UR20, R14 ;  /* 0x00000014230e7c23 */ /* 0x008fe2000800000e */
[----:B------:R-:W-:Y:S01]  /*20a60*/  @!P3 IADD3 R16, P4, P5, R4, R6, R3 ;  /* 0x000000060410b210 */ /* 0x000fe20007d9e003 */
        /* <DEDUP_REMOVED lines=15> */
[----:B------:R-:W-:Y:S01]  /*20b60*/  FFMA R14, R38, UR20, R14 ;  /* 0x00000014260e7c23 */ /* 0x000fe2000800000e */
[----:B------:R-:W-:Y:S01]  /*20b70*/  @!P2 IADD3 R16, P4, P5, R4, R6, R3 ;  /* 0x000000060410a210 */ /* 0x000fe20007d9e003 */
[----:B------:R-:W2:Y:S03]  /*20b80*/  LDL.LU R38, [R1+0x520] ;  /* 0x0005200001267983 */ /* 0x000ea60000300800 */
[----:B------:R-:W-:Y:S02]  /*20b90*/  F2FP.SATFINITE.E4M3.F32.PACK_AB_MERGE_C R15, RZ, R14, RZ ;  /* 0x0000000eff0f723e */ /* 0x000fe400048070ff */
[----:B------:R-:W-:-:S03]  /*20ba0*/  PRMT R14, RZ, 0x7610, R14 ;  /* 0x00007610ff0e7816 */ /* 0x000fc6000000000e */
[----:B------:R0:W-:Y:S04]  /*20bb0*/  @!P3 STG.E.U8 desc[UR14][R12.64+0x50], R15 ;  /* 0x0000500f0c00b986 */ /* 0x0001e8000c10110e */
[----:B------:R-:W3:Y:S01]  /*20bc0*/  @!P2 LDG.E.U8 R14, desc[UR14][R10.64+0x51] ;  /* 0x0000510e0a0ea981 */ /* 0x000ee2000c1e1100 */
[----:B------:R-:W-:Y:S01]  /*20bd0*/  ISETP.LT.OR P3, PT, R26, 0x59, !P0 ;  /* 0x000000591a00780c */ /* 0x000fe20004761670 */
[----:B0-----:R-:W0:Y:S01]  /*20be0*/  @!P2 LDC.64 R12, c[0x0][0x5c0] ;  /* 0x00017000ff0cab82 */ /* 0x001e220000000a00 */
[----:B------:R-:W-:Y:S02]  /*20bf0*/  @!P2 IADD3.X R15, R2, R29, R0, P4, P5 ;  /* 0x0000001d020fa210 */ /* 0x000fe400027ea400 */
        /* <DEDUP_REMOVED lines=50> */
[----:B------:R-:W-:Y:S01]  /*20f20*/  FFMA R14, R35, UR20, R14 ;  /* 0x00000014230e7c23 */ /* 0x000fe2000800000e */
[----:B------:R-:W-:Y:S01]  /*20f30*/  @!P2 IADD3 R16, P4, P5, R4, R6, R3 ;  /* 0x000000060410a210 */ /* 0x000fe20007d9e003 */
[----:B------:R-:W3:Y:S03]  /*20f40*/  LDL.LU R35, [R1+0x530] ;  /* 0x0005300001237983 */ /* 0x000ee60000300800 */
[----:B------:R-:W-:Y:S02]  /*20f50*/  F2FP.SATFINITE.E4M3.F32.PACK_AB_MERGE_C R17, RZ, R14, RZ ;  /* 0x0000000eff11723e */ /* 0x000fe400048070ff */
[----:B------:R-:W-:-:S03]  /*20f60*/  PRMT R14, RZ, 0x7610, R14 ;  /* 0x00007610ff0e7816 */ /* 0x000fc6000000000e */
[----:B------:R0:W-:Y:S04]  /*20f70*/  @!P3 STG.E.U8 desc[UR14][R12.64+0x58], R17 ;  /* 0x000058110c00b986 */ /* 0x0001e8000c10110e */
[----:B------:R-:W2:Y:S01]  /*20f80*/  @!P2 LDG.E.U8 R14, desc[UR14][R10.64+0x59] ;  /* 0x0000590e0a0ea981 */ /* 0x000ea2000c1e1100 */
[----:B------:R-:W-:Y:S02]  /*20f90*/  @!P2 IADD3.X R15, R2, R29, R0, P4, P5 ;  /* 0x0000001d020fa210 */ /* 0x000fe400027ea400 */
        /* <DEDUP_REMOVED lines=47> */
[----:B------:R-:W-:-:S05]  /*21290*/  HADD2.F32 R14, -RZ, R14.H0_H0 ;  /* 0x2000000eff0e7230 */ /* 0x000fca0000004100 */
        /* <DEDUP_REMOVED lines=10> */
[----:B------:R-:W-:Y:S02]  /*21340*/  @!P2 IADD3 R17, P4, P5, R4, R6, R3 ;  /* 0x000000060411a210 */ /* 0x000fe40007d9e003 */
[----:B------:R-:W-:Y:S02]  /*21350*/  ISETP.LT.OR P3, PT, R26, 0x69, !P0 ;  /* 0x000000691a00780c */ /* 0x000fe40004761670 */
[----:B------:R-:W-:Y:S01]  /*21360*/  @!P2 IADD3.X R16, R2, R29, R0, P4, P5 ;  /* 0x0000001d0210a210 */ /* 0x000fe200027ea400 */
        /* <DEDUP_REMOVED lines=58> */
[----:B------:R-:W-:Y:S02]  /*21710*/  ISETP.LT.OR P3, PT, R26, 0x71, !P0 ;  /* 0x000000711a00780c */ /* 0x000fe40004761670 */
[----:B------:R-:W-:Y:S01]  /*21720*/  @!P2 IADD3.X R16, R2, R29, R0, P4, P5 ;  /* 0x0000001d0210a210 */ /* 0x000fe200027ea400 */
        /* <DEDUP_REMOVED lines=942> */
[----:B0-----:R-:W0:Y:S01]  /*25210*/  @!P3 LDC.64 R12, c[0x0][0x5c0] ;  /* 0x00017000ff0cbb82 */ /* 0x001e220000000a00 */
[----:B------:R-:W-:Y:S02]  /*25220*/  ISETP.LT.OR P2, PT, R26, 0xea, !P1 ;  /* 0x000000ea1a00780c */ /* 0x000fe40004f41670 */
        /* <DEDUP_REMOVED lines=13> */
[----:B------:R-:W4:Y:S01]  /*25300*/  @!P2 LDG.E.U8 R14, desc[UR14][R10.64+0xe9] ;  /* 0x0000e90e0a0ea981 */ /* 0x000f22000c1e1100 */
[----:B0-----:R-:W0:Y:S01]  /*25310*/  @!P2 LDC.64 R12, c[0x0][0x5c0] ;  /* 0x00017000ff0cab82 */ /* 0x001e220000000a00 */
[----:B------:R-:W-:Y:S02]  /*25320*/  ISETP.LT.OR P3, PT, R26, 0xf1, !P0 ;  /* 0x000000f11a00780c */ /* 0x000fe40004761670 */
[----:B------:R-:W-:Y:S02]  /*25330*/  @!P2 IADD3.X R16, R2, R29, R0, P4, P5 ;  /* 0x0000001d0210a210 */ /* 0x000fe400027ea400 */
        /* <DEDUP_REMOVED lines=12> */
[----:B0-----:R-:W0:Y:S01]  /*25400*/  @!P3 LDC.64 R12, c[0x0][0x5c0] ;  /* 0x00017000ff0cbb82 */ /* 0x001e220000000a00 */
[----:B------:R-:W-:Y:S02]  /*25410*/  ISETP.LT.OR P2, PT, R26, 0xf2, !P0 ;  /* 0x000000f21a00780c */ /* 0x000fe40004741670 */
        /* <DEDUP_REMOVED lines=11> */
[----:B------:R-:W3:Y:S01]  /*254d0*/  @!P2 LDG.E.U8 R14, desc[UR14][R8.64+0xf1] ;  /* 0x0000f10e080ea981 */ /* 0x000ee2000c1e1100 */
[----:B0-----:R-:W0:Y:S01]  /*254e0*/  @!P2 LDC.64 R12, c[0x0][0x5c0] ;  /* 0x00017000ff0cab82 */ /* 0x001e220000000a00 */
[----:B------:R-:W-:Y:S02]  /*254f0*/  ISETP.LT.OR P3, PT, R26, 0xf1, !P1 ;  /* 0x000000f11a00780c */ /* 0x000fe40004f61670 */
[----:B0-----:R-:W-:-:S04]  /*25500*/  @!P2 IADD3 R12, P4, P5, R6, R12, R4 ;  /* 0x0000000c060ca210 */ /* 0x001fc80007d9e004 */
[----:B------:R-:W-:Y:S02]  /*25510*/  @!P2 IADD3.X R13, R29, R13, R2, P4, P5 ;  /* 0x0000000d1d0da210 */ /* 0x000fe400027ea402 */
        /* <DEDUP_REMOVED lines=20> */
[----:B------:R-:W-:Y:S01]  /*25660*/  FFMA R14, R39, UR20, R14 ;  /* 0x00000014270e7c23 */ /* 0x000fe2000800000e */
[----:B------:R-:W-:Y:S01]  /*25670*/  @!P2 IADD3 R17, P4, P5, R4, R6, R3 ;  /* 0x000000060411a210 */ /* 0x000fe20007d9e003 */
[----:B------:R-:W4:Y:S03]  /*25680*/  LDL.LU R39, [R1+0x660] ;  /* 0x0006600001277983 */ /* 0x000f260000300800 */
[----:B------:R-:W-:Y:S02]  /*25690*/  F2FP.SATFINITE.E4M3.F32.PACK_AB_MERGE_C R15, RZ, R14, RZ ;  /* 0x0000000eff0f723e */ /* 0x000fe400048070ff */
[----:B------:R-:W-:-:S03]  /*256a0*/  PRMT R14, RZ, 0x7610, R14 ;  /* 0x00007610ff0e7816 */ /* 0x000fc6000000000e */
[----:B------:R0:W-:Y:S04]  /*256b0*/  @!P3 STG.E.U8 desc[UR14][R12.64+0xf0], R15 ;  /* 0x0000f00f0c00b986 */ /* 0x0001e8000c10110e */
[----:B------:R-:W2:Y:S01]  /*256c0*/  @!P2 LDG.E.U8 R14, desc[UR14][R10.64+0xf1] ;  /* 0x0000f10e0a0ea981 */ /* 0x000ea2000c1e1100 */
[----:B0-----:R-:W0:Y:S01]  /*256d0*/  @!P2 LDC.64 R12, c[0x0][0x5c0] ;  /* 0x00017000ff0cab82 */ /* 0x001e220000000a00 */
[----:B------:R-:W-:Y:S02]  /*256e0*/  ISETP.LT.OR P3, PT, R26, 0xf9, !P0 ;  /* 0x000000f91a00780c */ /* 0x000fe40004761670 */
        /* <DEDUP_REMOVED lines=8> */
[----:B------:R-:W-:Y:S01]  /*25770*/  ISETP.LT.OR P0, PT, R26, 0xfa, !P0 ;  /* 0x000000fa1a00780c */ /* 0x000fe20004701670 */
[----:B------:R-:W2:Y:S03]  /*25780*/  LDL.LU R38, [R1+0x664] ;  /* 0x0006640001267983 */ /* 0x000ea60000300800 */
[----:B------:R-:W-:Y:S02]  /*25790*/  F2FP.SATFINITE.E4M3.F32.PACK_AB_MERGE_C R15, RZ, R14, RZ ;  /* 0x0000000eff0f723e */ /* 0x000fe400048070ff */
[----:B------:R-:W-:-:S03]  /*257a0*/  PRMT R14, RZ, 0x7610, R14 ;  /* 0x00007610ff0e7816 */ /* 0x000fc6000000000e */
[----:B------:R0:W-:Y:S04]  /*257b0*/  @!P2 STG.E.U8 desc[UR14][R12.64+0xf1], R15 ;  /* 0x0000f10f0c00a986 */ /* 0x0001e8000c10110e */
[----:B------:R-:W3:Y:S01]  /*257c0*/  @!P3 LDG.E.U8 R14, desc[UR14][R8.64+0xf8] ;  /* 0x0000f80e080eb981 */ /* 0x000ee2000c1e1100 */
[----:B0-----:R-:W0:Y:S02]  /*257d0*/  @!P3 LDC.64 R12, c[0x0][0x5c0] ;  /* 0x00017000ff0cbb82 */ /* 0x001e240000000a00 */
[----:B0-----:R-:W-:-:S04]  /*257e0*/  @!P3 IADD3 R12, P2, P4, R6, R12, R4 ;  /* 0x0000000c060cb210 */ /* 0x001fc80007c5e004 */
[----:B------:R-:W-:Y:S02]  /*257f0*/  @!P3 IADD3.X R13, R29, R13, R2, P2, P4 ;  /* 0x0000000d1d0db210 */ /* 0x000fe400017e8402 */
[----:B---3--:R-:W-:-:S04]  /*25800*/  LOP3.LUT R14, R14, 0xff, RZ, 0xc0, !PT ;  /* 0x000000ff0e0e7812 */ /* 0x008fc800078ec0ff */
[----:B------:R-:W-:-:S05]  /*25810*/  F2FP.F16.E4M3.UNPACK_B R14, R14 ;  /* 0x0000000eff0e723e */ /* 0x000fca00020006ff */
[----:B------:R-:W-:-:S05]  /*25820*/  HADD2.F32 R14, -RZ, R14.H0_H0 ;  /* 0x2000000eff0e7230 */ /* 0x000fca0000004100 */
[----:B------:R-:W-:-:S04]  /*25830*/  FMUL R14, R14, UR21 ;  /* 0x000000150e0e7c20 */ /* 0x000fc80008400000 */
[----:B------:R-:W-:Y:S01]  /*25840*/  FFMA R14, R35, UR20, R14 ;  /* 0x00000014230e7c23 */ /* 0x000fe2000800000e */
[----:B------:R-:W-:Y:S01]  /*25850*/  ISETP.LT.OR P2, PT, R26, 0xf9, !P1 ;  /* 0x000000f91a00780c */ /* 0x000fe20004f41670 */
[----:B------:R-:W3:Y:S03]  /*25860*/  LDL.LU R35, [R1+0x668] ;  /* 0x0006680001237983 */ /* 0x000ee60000300800 */
[----:B------:R-:W-:Y:S02]  /*25870*/  F2FP.SATFINITE.E4M3.F32.PACK_AB_MERGE_C R15, RZ, R14, RZ ;  /* 0x0000000eff0f723e */ /* 0x000fe400048070ff */
[----:B------:R-:W-:-:S03]  /*25880*/  PRMT R14, RZ, 0x7610, R14 ;  /* 0x00007610ff0e7816 */ /* 0x000fc6000000000e */
[----:B------:R0:W-:Y:S04]  /*25890*/  @!P3 STG.E.U8 desc[UR14][R12.64+0xf8], R15 ;  /* 0x0000f80f0c00b986 */ /* 0x0001e8000c10110e */
[----:B------:R1:W4:Y:S02]  /*258a0*/  @!P0 LDG.E.U8 R14, desc[UR14][R8.64+0xf9] ;  /* 0x0000f90e080e8981 */ /* 0x000324000c1e1100 */
[----:B-1----:R-:W1:Y:S01]  /*258b0*/  @!P0 LDC.64 R8, c[0x0][0x5c0] ;  /* 0x00017000ff088b82 */ /* 0x002e620000000a00 */
[----:B0-----:R-:W-:Y:S02]  /*258c0*/  PRMT R12, RZ, 0x7610, R12 ;  /* 0x00007610ff0c7816 */ /* 0x001fe4000000000c */
[----:B-1----:R-:W-:-:S04]  /*258d0*/  @!P0 IADD3 R8, P3, P4, R6, R8, R4 ;  /* 0x0000000806088210 */ /* 0x002fc80007c7e004 */
[----:B------:R-:W-:Y:S02]  /*258e0*/  @!P0 IADD3.X R9, R29, R9, R2, P3, P4 ;  /* 0x000000091d098210 */ /* 0x000fe40001fe8402 */
[----:B----4-:R-:W-:-:S04]  /*258f0*/  LOP3.LUT R14, R14, 0xff, RZ, 0xc0, !PT ;  /* 0x000000ff0e0e7812 */ /* 0x010fc800078ec0ff */
[----:B------:R-:W-:-:S05]  /*25900*/  F2FP.F16.E4M3.UNPACK_B R14, R14 ;  /* 0x0000000eff0e723e */ /* 0x000fca00020006ff */
[----:B------:R-:W-:-:S05]  /*25910*/  HADD2.F32 R14, -RZ, R14.H0_H0 ;  /* 0x2000000eff0e7230 */ /* 0x000fca0000004100 */
[----:B------:R-:W-:-:S04]  /*25920*/  FMUL R14, R14, UR21 ;  /* 0x000000150e0e7c20 */ /* 0x000fc80008400000 */
[----:B------:R-:W-:-:S05]  /*25930*/  FFMA R14, R39, UR20, R14 ;  /* 0x00000014270e7c23 */ /* 0x000fca000800000e */
[----:B------:R-:W-:-:S05]  /*25940*/  F2FP.SATFINITE.E4M3.F32.PACK_AB_MERGE_C R13, RZ, R14, RZ ;  /* 0x0000000eff0d723e */ /* 0x000fca00048070ff */
[----:B------:R0:W-:Y:S04]  /*25950*/  @!P0 STG.E.U8 desc[UR14][R8.64+0xf9], R13 ;  /* 0x0000f90d08008986 */ /* 0x0001e8000c10110e */
[----:B------:R-:W4:Y:S01]  /*25960*/  @!P2 LDG.E.U8 R12, desc[UR14][R10.64+0xf8] ;  /* 0x0000f80e0a0ca981 */ /* 0x000f22000c1e1100 */
[----:B0-----:R-:W0:Y:S01]  /*25970*/  @!P2 LDC.64 R8, c[0x0][0x5c0] ;  /* 0x00017000ff08ab82 */ /* 0x001e220000000a00 */
[----:B------:R-:W-:Y:S02]  /*25980*/  @!P2 IADD3 R15, P0, P3, R4, R6, R3 ;  /* 0x00000006040fa210 */ /* 0x000fe40007b1e003 */
[----:B------:R-:W-:Y:S02]  /*25990*/  ISETP.LT.OR P1, PT, R26, 0xfa, !P1 ;  /* 0x000000fa1a00780c */ /* 0x000fe40004f21670 */
[----:B------:R-:W-:-:S02]  /*259a0*/  @!P2 IADD3.X R14, R2, R29, R0, P0, P3 ;  /* 0x0000001d020ea210 */ /* 0x000fc400007e6400 */
[----:B0-----:R-:W-:-:S05]  /*259b0*/  @!P2 IADD3 R8, P4, R15, R8, RZ ;  /* 0x000000080f08a210 */ /* 0x001fca0007f9e0ff */
[----:B------:R-:W-:Y:S01]  /*259c0*/  @!P2 IMAD.X R9, R14, 0x1, R9, P4 ;  /* 0x000000010e09a824 */ /* 0x000fe200020e0609 */
        /* <DEDUP_REMOVED lines=10> */
[----:B------:R1:W4:Y:S02]  /*25a70*/  @!P1 LDG.E.U8 R12, desc[UR14][R10.64+0xf9] ;  /* 0x0000f90e0a0c9981 */ /* 0x000324000c1e1100 */
[----:B-1----:R-:W1:Y:S01]  /*25a80*/  @!P1 LDC.64 R10, c[0x0][0x5c0] ;  /* 0x00017000ff0a9b82 */ /* 0x002e620000000a00 */
[----:B------:R-:W-:Y:S01]  /*25a90*/  IMAD.X R14, RZ, RZ, R37, P0 ;  /* 0x000000ffff0e7224 */ /* 0x000fe200000e0625 */
[----:B------:R-:W-:Y:S01]  /*25aa0*/  ISETP.GE.AND P0, PT, R27, 0x101, PT ;  /* 0x000001011b00780c */ /* 0x000fe20003f06270 */
[----:B0-----:R-:W-:Y:S01]  /*25ab0*/  IMAD.WIDE.U32 R8, R13, UR10, R32 ;  /* 0x0000000a0d087c25 */ /* 0x001fe2000f8e0020 */
[----:B------:R-:W-:-:S02]  /*25ac0*/  @!P1 IADD3 R17, P4, P5, R4, R6, R3 ;  /* 0x0000000604119210 */ /* 0x000fc40007d9e003 */
[----:B------:R-:W-:Y:S01]  /*25ad0*/  ISETP.LT.OR P2, PT, R26, 0x1, !P0 ;  /* 0x000000011a00780c */ /* 0x000fe20004741670 */
[----:B------:R-:W-:Y:S01]  /*25ae0*/  IMAD R14, R14, UR10, RZ ;  /* 0x0000000a0e0e7c24 */ /* 0x000fe2000f8e02ff */
[----:B------:R-:W-:Y:S02]  /*25af0*/  @!P1 IADD3.X R16, R2, R29, R0, P4, P5 ;  /* 0x0000001d02109210 */ /* 0x000fe400027ea400 */
[----:B------:R-:W-:Y:S01]  /*25b00*/  IADD3 R8, P4, R8, UR16, RZ ;  /* 0x0000001008087c10 */ /* 0x000fe2000ff9e0ff */
[----:B------:R-:W-:-:S05]  /*25b10*/  IMAD R13, R13, UR11, R14 ;  /* 0x0000000b0d0d7c24 */ /* 0x000fca000f8e020e */
[----:B------:R-:W-:Y:S02]  /*25b20*/  IADD3.X R9, R9, UR17, R13, P4, !PT ;  /* 0x0000001109097c10 */ /* 0x000fe4000a7fe40d */
[----:B-1----:R-:W-:-:S05]  /*25b30*/  @!P1 IADD3 R10, P3, R17, R10, RZ ;  /* 0x0000000a110a9210 */ /* 0x002fca0007f7e0ff */
[----:B------:R-:W-:Y:S01]  /*25b40*/  @!P1 IMAD.X R11, R16, 0x1, R11, P3 ;  /* 0x00000001100b9824 */ /* 0x000fe200018e060b */
[----:B----4-:R-:W-:-:S04]  /*25b50*/  LOP3.LUT R12, R12, 0xff, RZ, 0xc0, !PT ;  /* 0x000000ff0c0c7812 */ /* 0x010fc800078ec0ff */
[----:B------:R-:W-:-:S05]  /*25b60*/  F2FP.F16.E4M3.UNPACK_B R12, R12 ;  /* 0x0000000cff0c723e */ /* 0x000fca00020006ff */
[----:B------:R-:W-:-:S05]  /*25b70*/  HADD2.F32 R12, -RZ, R12.H0_H0 ;  /* 0x2000000cff0c7230 */ /* 0x000fca0000004100 */
[----:B------:R-:W-:-:S04]  /*25b80*/  FMUL R12, R12, UR21 ;  /* 0x000000150c0c7c20 */ /* 0x000fc80008400000 */
[----:B---3--:R-:W-:Y:S01]  /*25b90*/  FFMA R12, R35, UR20, R12 ;  /* 0x00000014230c7c23 */ /* 0x008fe2000800000c */
[----:B------:R-:W-:Y:S01]  /*25ba0*/  USHF.L.U32 UR8, UR6, 0x8, URZ ;  /* 0x0000000806087899 */ /* 0x000fe2000800063f */
[----:B------:R-:W-:Y:S01]  /*25bb0*/  ISETP.LT.OR P3, PT, R26, 0x2, !P0 ;  /* 0x000000021a00780c */ /* 0x000fe20004761670 */
[----:B------:R-:W-:Y:S01]  /*25bc0*/  USHF.L.U64.HI UR7, UR6, 0x8, UR7 ;  /* 0x0000000806077899 */ /* 0x000fe20008010207 */
[----:B------:R-:W-:Y:S01]  /*25bd0*/  PRMT R14, RZ, 0x7610, R14 ;  /* 0x00007610ff0e7816 */ /* 0x000fe2000000000e */
[----:B------:R-:W3:Y:S01]  /*25be0*/  LDL.LU R35, [R1+0x670] ;  /* 0x0006700001237983 */ /* 0x000ee20000300800 */
[----:B------:R-:W-:Y:S02]  /*25bf0*/  F2FP.SATFINITE.E4M3.F32.PACK_AB_MERGE_C R15, RZ, R12, RZ ;  /* 0x0000000cff0f723e */ /* 0x000fe400048070ff */
[----:B------:R-:W-:-:S03]  /*25c00*/  PRMT R12, RZ, 0x7610, R12 ;  /* 0x00007610ff0c7816 */ /* 0x000fc6000000000c */
[----:B------:R0:W-:Y:S04]  /*25c10*/  @!P1 STG.E.U8 desc[UR14][R10.64+0xf9], R15 ;  /* 0x0000f90f0a009986 */ /* 0x0001e8000c10110e */
[----:B------:R-:W4:Y:S01]  /*25c20*/  @!P2 LDG.E.U8 R12, desc[UR14][R8.64] ;  /* 0x0000000e080ca981 */ /* 0x000f22000c1e1100 */
[----:B0-----:R-:W0:Y:S02]  /*25c30*/  @!P2 LDC.64 R10, c[0x0][0x5c0] ;  /* 0x00017000ff0aab82 */ /* 0x001e240000000a00 */
[----:B0-----:R-:W-:-:S04]  /*25c40*/  @!P2 IADD3 R10, P1, P4, R6, UR8, R10 ;  /* 0x00000008060aac10 */ /* 0x001fc8000fc3e00a */
[----:B------:R-:W-:Y:S02]  /*25c50*/  @!P2 IADD3.X R11, R29, UR7, R11, P1, P4 ;  /* 0x000000071d0bac10 */ /* 0x000fe40008fe840b */
        /* <DEDUP_REMOVED lines=8> */
[----:B------:R-:W0:Y:S03]  /*25ce0*/  @!P3 LDC.64 R12, c[0x0][0x5c0] ;  /* 0x00017000ff0cbb82 */ /* 0x000e260000000a00 */
[----:B------:R1:W-:Y:S04]  /*25cf0*/  @!P2 STG.E.U8 desc[UR14][R10.64], R17 ;  /* 0x000000110a00a986 */ /* 0x0003e8000c10110e */
[----:B------:R-:W4:Y:S01]  /*25d00*/  @!P3 LDG.E.U8 R14, desc[UR14][R8.64+0x1] ;  /* 0x0000010e080eb981 */ /* 0x000f22000c1e1100 */
[----:B------:R-:W-:Y:S01]  /*25d10*/  IMAD.X R36, RZ, RZ, R37, P1 ;  /* 0x000000ffff247224 */ /* 0x000fe200008e0625 */
[----:B------:R-:W-:-:S03]  /*25d20*/  ISETP.GE.AND P1, PT, R27, 0x109, PT ;  /* 0x000001091b00780c */ /* 0x000fc60003f26270 */
[----:B------:R-:W-:Y:S01]  /*25d30*/  IMAD R36, R36, UR10, RZ ;  /* 0x0000000a24247c24 */ /* 0x000fe2000f8e02ff */
[----:B------:R-:W-:Y:S01]  /*25d40*/  ISETP.LT.OR P2, PT, R26, 0x1, !P1 ;  /* 0x000000011a00780c */ /* 0x000fe20004f41670 */
[----:B-1----:R-:W-:-:S04]  /*25d50*/  IMAD.WIDE.U32 R10, R15, UR10, R32 ;  /* 0x0000000a0f0a7c25 */ /* 0x002fc8000f8e0020 */
[----:B------:R-:W-:Y:S01]  /*25d60*/  IMAD R15, R15, UR11, R36 ;  /* 0x0000000b0f0f7c24 */ /* 0x000fe2000f8e0224 */
[----:B0-----:R-:W-:-:S04]  /*25d70*/  @!P3 IADD3 R12, P4, P5, R6, UR8, R12 ;  /* 0x00000008060cbc10 */ /* 0x001fc8000fd9e00c */
[----:B------:R-:W-:Y:S02]  /*25d80*/  @!P3 IADD3.X R13, R29, UR7, R13, P4, P5 ;  /* 0x000000071d0dbc10 */ /* 0x000fe4000a7ea40d */
[----:B------:R-:W-:-:S04]  /*25d90*/  IADD3 R10, P4, R10, UR16, RZ ;  /* 0x000000100a0a7c10 */ /* 0x000fc8000ff9e0ff */
[----:B------:R-:W-:Y:S02]  /*25da0*/  IADD3.X R11, R11, UR17, R15, P4, !PT ;  /* 0x000000110b0b7c10 */ /* 0x000fe4000a7fe40f */
[----:B----4-:R-:W-:-:S04]  /*25db0*/  LOP3.LUT R14, R14, 0xff, RZ, 0xc0, !PT ;  /* 0x000000ff0e0e7812 */ /* 0x010fc800078ec0ff */
[----:B------:R-:W-:-:S05]  /*25dc0*/  F2FP.F16.E4M3.UNPACK_B R14, R14 ;  /* 0x0000000eff0e723e */ /* 0x000fca00020006ff */
[----:B------:R-:W-:-:S05]  /*25dd0*/  HADD2.F32 R14, -RZ, R14.H0_H0 ;  /* 0x2000000eff0e7230 */ /* 0x000fca0000004100 */
[----:B------:R-:W-:-:S04]  /*25de0*/  FMUL R14, R14, UR21 ;  /* 0x000000150e0e7c20 */ /* 0x000fc80008400000 */
[----:B---3--:R-:W-:Y:S01]  /*25df0*/  FFMA R14, R35, UR20, R14 ;  /* 0x00000014230e7c23 */ /* 0x008fe2000800000e */
[----:B------:R-:W-:Y:S01]  /*25e00*/  @!P2 IADD3 R15, P4, P5, R6, UR8, R3 ;  /* 0x00000008060fac10 */ /* 0x000fe2000fd9e003 */
[----:B------:R-:W3:Y:S03]  /*25e10*/  LDL.LU R35, [R1+0x678] ;  /* 0x0006780001237983 */ /* 0x000ee60000300800 */
[----:B------:R-:W-:Y:S01]  /*25e20*/  F2FP.SATFINITE.E4M3.F32.PACK_AB_MERGE_C R17, RZ, R14, RZ ;  /* 0x0000000eff11723e */ /* 0x000fe200048070ff */
[----:B------:R-:W4:Y:S01]  /*25e30*/  LDL.LU R39, [R1+0x67c] ;  /* 0x00067c0001277983 */ /* 0x000f220000300800 */
[----:B------:R-:W-:-:S03]  /*25e40*/  PRMT R14, RZ, 0x7610, R14 ;  /* 0x00007610ff0e7816 */ /* 0x000fc6000000000e */
[----:B------:R0:W-:Y:S04]  /*25e50*/  @!P3 STG.E.U8 desc[UR14][R12.64+0x1], R17 ;  /* 0x000001110c00b986 */ /* 0x0001e8000c10110e */
[----:B------:R-:W2:Y:S01]  /*25e60*/  @!P2 LDG.E.U8 R14, desc[UR14][R10.64] ;  /* 0x0000000e0a0ea981 */ /* 0x000ea2000c1e1100 */
[----:B0-----:R-:W0:Y:S01]  /*25e70*/  @!P2 LDC.64 R12, c[0x0][0x5c0] ;  /* 0x00017000ff0cab82 */ /* 0x001e220000000a00 */
[----:B------:R-:W-:Y:S02]  /*25e80*/  ISETP.LT.OR P3, PT, R26, 0x2, !P1 ;  /* 0x000000021a00780c */ /* 0x000fe40004f61670 */
[----:B------:R-:W-:Y:S02]  /*25e90*/  @!P2 IADD3.X R16, R29, UR7, R0, P4, P5 ;  /* 0x000000071d10ac10 */ /* 0x000fe4000a7ea400 */
[----:B0-----:R-:W-:-:S05]  /*25ea0*/  @!P2 IADD3 R12, P4, R15, R12, RZ ;  /* 0x0000000c0f0ca210 */ /* 0x001fca0007f9e0ff */
[----:B------:R-:W-:Y:S01]  /*25eb0*/  @!P2 IMAD.X R13, R16, 0x1, R13, P4 ;  /* 0x00000001100da824 */ /* 0x000fe200020e060d */
[----:B--2---:R-:W-:-:S04]  /*25ec0*/  LOP3.LUT R14, R14, 0xff, RZ, 0xc0, !PT ;  /* 0x000000ff0e0e7812 */ /* 0x004fc800078ec0ff */
[----:B------:R-:W-:-:S05]  /*25ed0*/  F2FP.F16.E4M3.UNPACK_B R14, R14 ;  /* 0x0000000eff0e723e */ /* 0x000fca00020006ff */
[----:B------:R-:W-:-:S05]  /*25ee0*/  HADD2.F32 R14, -RZ, R14.H0_H0 ;  /* 0x2000000eff0e7230 */ /* 0x000fca0000004100 */
[----:B------:R-:W-:-:S04]  /*25ef0*/  FMUL R14, R14, UR21 ;  /* 0x000000150e0e7c20 */ /* 0x000fc80008400000 */
[----:B------:R-:W-:Y:S01]  /*25f00*/  FFMA R14, R38, UR20, R14 ;  /* 0x00000014260e7c23 */ /* 0x000fe2000800000e */
[----:B------:R-:W-:Y:S01]  /*25f10*/  @!P3 IADD3 R17, P4, P5, R6, UR8, R3 ;  /* 0x000000080611bc10 */ /* 0x000fe2000fd9e003 */
[----:B------:R-:W2:Y:S03]  /*25f20*/  LDL.LU R38, [R1+0x680] ;  /* 0x0006800001267983 */ /* 0x000ea60000300800 */
[----:B------:R-:W-:Y:S02]  /*25f30*/  F2FP.SATFINITE.E4M3.F32.PACK_AB_MERGE_C R15, RZ, R14, RZ ;  /* 0x0000000eff0f723e */ /* 0x000fe400048070ff */
[----:B------:R-:W-:-:S03]  /*25f40*/  PRMT R14, RZ, 0x7610, R14 ;  /* 0x00007610ff0e7816 */ /* 0x000fc6000000000e */
[----:B------:R0:W-:Y:S04]  /*25f50*/  @!P2 STG.E.U8 desc[UR14][R12.64], R15 ;  /* 0x0000000f0c00a986 */ /* 0x0001e8000c10110e */
[----:B------:R-:W3:Y:S01]  /*25f60*/  @!P3 LDG.E.U8 R14, desc[UR14][R10.64+0x1] ;  /* 0x0000010e0a0eb981 */ /* 0x000ee2000c1e1100 */
[----:B0-----:R-:W0:Y:S01]  /*25f70*/  @!P3 LDC.64 R12, c[0x0][0x5c0] ;  /* 0x00017000ff0cbb82 */ /* 0x001e220000000a00 */
[----:B------:R-:W-:Y:S02]  /*25f80*/  ISETP.LT.OR P2, PT, R26, 0x9, !P0 ;  /* 0x000000091a00780c */ /* 0x000fe40004741670 */
[----:B------:R-:W-:Y:S02]  /*25f90*/  @!P3 IADD3.X R16, R29, UR7, R0, P4, P5 ;  /* 0x000000071d10bc10 */ /* 0x000fe4000a7ea400 */
        /* <DEDUP_REMOVED lines=12> */
[----:B0-----:R-:W0:Y:S01]  /*26060*/  @!P2 LDC.64 R12, c[0x0][0x5c0] ;  /* 0x00017000ff0cab82 */ /* 0x001e220000000a00 */
[----:B------:R-:W-:Y:S02]  /*26070*/  ISETP.LT.OR P3, PT, R26, 0xa, !P0 ;  /* 0x0000000a1a00780c */ /* 0x000fe40004761670 */
[----:B0-----:R-:W-:-:S04]  /*26080*/  @!P2 IADD3 R12, P4, P5, R6, UR8, R12 ;  /* 0x00000008060cac10 */ /* 0x001fc8000fd9e00c */
[----:B------:R-:W-:Y:S02]  /*26090*/  @!P2 IADD3.X R13, R29, UR7, R13, P4, P5 ;  /* 0x000000071d0dac10 */ /* 0x000fe4000a7ea40d */
        /* <DEDUP_REMOVED lines=17> */
[----:B--2---:R-:W-:Y:S01]  /*261b0*/  FFMA R14, R38, UR20, R14 ;  /* 0x00000014260e7c23 */ /* 0x004fe2000800000e */
[----:B------:R-:W-:Y:S01]  /*261c0*/  @!P2 IADD3 R17, P4, P5, R6, UR8, R3 ;  /* 0x000000080611ac10 */ /* 0x000fe2000fd9e003 */
[----:B------:R-:W2:Y:S03]  /*261d0*/  LDL.LU R38, [R1+0x688] ;  /* 0x0006880001267983 */ /* 0x000ea60000300800 */
[----:B------:R-:W-:Y:S01]  /*261e0*/  F2FP.SATFINITE.E4M3.F32.PACK_AB_MERGE_C R15, RZ, R14, RZ ;  /* 0x0000000eff0f723e */ /* 0x000fe200048070ff */
[----:B------:R-:W4:Y:S01]  /*261f0*/  LDL.LU R39, [R1+0x68c] ;  /* 0x00068c0001277983 */ /* 0x000f220000300800 */
        /* <DEDUP_REMOVED lines=12> */
[----:B------:R-:W-:Y:S01]  /*262c0*/  FFMA R14, R35, UR20, R14 ;  /* 0x00000014230e7c23 */ /* 0x000fe2000800000e */
[----:B------:R-:W-:Y:S01]  /*262d0*/  @!P3 IADD3 R17, P4, P5, R6, UR8, R3 ;  /* 0x000000080611bc10 */ /* 0x000fe2000fd9e003 */
[----:B------:R-:W3:Y:S03]  /*262e0*/  LDL.LU R35, [R1+0x690] ;  /* 0x0006900001237983 */ /* 0x000ee60000300800 */
[----:B------:R-:W-:Y:S02]  /*262f0*/  F2FP.SATFINITE.E4M3.F32.PACK_AB_MERGE_C R15, RZ, R14, RZ ;  /* 0x0000000eff0f723e */ /* 0x000fe400048070ff */
        /* <DEDUP_REMOVED lines=292> */
[----:B------:R-:W-:Y:S02]  /*27540*/  PRMT R16, RZ, 0x7610, R16 ;  /* 0x00007610ff107816 */ /* 0x000fe40000000010 */
        /* <DEDUP_REMOVED lines=8> */
[----:B------:R-:W0:Y:S03]  /*275d0*/  @!P3 LDC.64 R14, c[0x0][0x5c0] ;  /* 0x00017000ff0ebb82 */ /* 0x000e260000000a00 */
[----:B------:R1:W-:Y:S04]  /*275e0*/  @!P2 STG.E.U8 desc[UR14][R12.64+0x30], R17 ;  /* 0x000030110c00a986 */ /* 0x0003e8000c10110e */
[----:B------:R-:W3:Y:S01]  /*275f0*/  @!P3 LDG.E.U8 R16, desc[UR14][R10.64+0x31] ;  /* 0x0000310e0a10b981 */ /* 0x000ee2000c1e1100 */
[----:B------:R-:W-:-:S02]  /*27600*/  ISETP.LT.OR P2, PT, R26, 0x39, !P0 ;  /* 0x000000391a00780c */ /* 0x000fc40004741670 */
[----:B------:R-:W-:-:S11]  /*27610*/  @!P3 IADD3.X R18, R29, UR7, R0, P4, P5 ;  /* 0x000000071d12bc10 */ /* 0x000fd6000a7ea400 */
[----:B-1----:R-:W1:Y:S01]  /*27620*/  @!P2 LDC.64 R12, c[0x0][0x5c0] ;  /* 0x00017000ff0cab82 */ /* 0x002e620000000a00 */
[----:B0-----:R-:W-:-:S05]  /*27630*/  @!P3 IADD3 R14, P4, R19, R14, RZ ;  /* 0x0000000e130eb210 */ /* 0x001fca0007f9e0ff */
[----:B------:R-:W-:Y:S01]  /*27640*/  @!P3 IMAD.X R15, R18, 0x1, R15, P4 ;  /* 0x00000001120fb824 */ /* 0x000fe200020e060f */
[----:B---3--:R-:W-:-:S04]  /*27650*/  LOP3.LUT R16, R16, 0xff, RZ, 0xc0, !PT ;  /* 0x000000ff10107812 */ /* 0x008fc800078ec0ff */
[----:B------:R-:W-:-:S05]  /*27660*/  F2FP.F16.E4M3.UNPACK_B R16, R16 ;  /* 0x00000010ff10723e */ /* 0x000fca00020006ff */
[----:B------:R-:W-:-:S05]  /*27670*/  HADD2.F32 R16, -RZ, R16.H0_H0 ;  /* 0x20000010ff107230 */ /* 0x000fca0000004100 */
[----:B------:R-:W-:-:S04]  /*27680*/  FMUL R16, R16, UR21 ;  /* 0x0000001510107c20 */ /* 0x000fc80008400000 */
[----:B------:R-:W-:Y:S01]  /*27690*/  FFMA R16, R35, UR20, R16 ;  /* 0x0000001423107c23 */ /* 0x000fe20008000010 */
[----:B-1----:R-:W-:Y:S01]  /*276a0*/  @!P2 IADD3 R12, P4, P5, R6, UR8, R12 ;  /* 0x00000008060cac10 */ /* 0x002fe2000fd9e00c */
[----:B------:R-:W3:Y:S03]  /*276b0*/  LDL.LU R35, [R1+0x6e4] ;  /* 0x0006e40001237983 */ /* 0x000ee60000300800 */
[----:B------:R-:W-:Y:S02]  /*276c0*/  F2FP.SATFINITE.E4M3.F32.PACK_AB_MERGE_C R17, RZ, R16, RZ ;  /* 0x00000010ff11723e */ /* 0x000fe400048070ff */
[----:B------:R-:W-:-:S03]  /*276d0*/  PRMT R16, RZ, 0x7610, R16 ;  /* 0x00007610ff107816 */ /* 0x000fc60000000010 */
[----:B------:R0:W-:Y:S04]  /*276e0*/  @!P3 STG.E.U8 desc[UR14][R14.64+0x31], R17 ;  /* 0x000031110e00b986 */ /* 0x0001e8000c10110e */
[----:B------:R-:W4:Y:S01]  /*276f0*/  @!P2 LDG.E.U8 R16, desc[UR14][R8.64+0x38] ;  /* 0x0000380e0810a981 */ /* 0x000f22000c1e1100 */
[----:B------:R-:W-:Y:S02]  /*27700*/  ISETP.LT.OR P3, PT, R26, 0x3a, !P0 ;  /* 0x0000003a1a00780c */ /* 0x000fe40004761670 */
[----:B------:R-:W-:-:S11]  /*27710*/  @!P2 IADD3.X R13, R29, UR7, R13, P4, P5 ;  /* 0x000000071d0dac10 */ /* 0x000fd6000a7ea40d */
[----:B0-----:R-:W0:Y:S01]  /*27720*/  @!P3 LDC.64 R14, c[0x0][0x5c0] ;  /* 0x00017000ff0ebb82 */ /* 0x001e220000000a00 */
        /* <DEDUP_REMOVED lines=9> */
[----:B------:R-:W-:Y:S02]  /*277c0*/  ISETP.LT.OR P2, PT, R26, 0x39, !P1 ;  /* 0x000000391a00780c */ /* 0x000fe40004f41670 */
[----:B0-----:R-:W-:-:S04]  /*277d0*/  @!P3 IADD3 R14, P4, P5, R6, UR8, R14 ;  /* 0x00000008060ebc10 */ /* 0x001fc8000fd9e00e */
[----:B------:R-:W-:-:S07]  /*277e0*/  @!P3 IADD3.X R15, R29, UR7, R15, P4, P5 ;  /* 0x000000071d0fbc10 */ /* 0x000fce000a7ea40f */
[----:B-1----:R-:W0:Y:S01]  /*277f0*/  @!P2 LDC.64 R12, c[0x0][0x5c0] ;  /* 0x00017000ff0cab82 */ /* 0x002e220000000a00 */
        /* <DEDUP_REMOVED lines=12> */
[----:B------:R-:W-:Y:S02]  /*278c0*/  ISETP.LT.OR P3, PT, R26, 0x3a, !P1 ;  /* 0x0000003a1a00780c */ /* 0x000fe40004f61670 */
[----:B------:R-:W-:Y:S02]  /*278d0*/  @!P2 IADD3.X R18, R29, UR7, R0, P4, P5 ;  /* 0x000000071d12ac10 */ /* 0x000fe4000a7ea400 */
[----:B-1----:R-:W-:Y:S02]  /*278e0*/  PRMT R14, RZ, 0x7610, R14 ;  /* 0x00007610ff0e7816 */ /* 0x002fe4000000000e */
[----:B---3--:R-:W-:-:S04]  /*278f0*/  LOP3.LUT R16, R16, 0xff, RZ, 0xc0, !PT ;  /* 0x000000ff10107812 */ /* 0x008fc800078ec0ff */
[----:B------:R-:W-:-:S05]  /*27900*/  F2FP.F16.E4M3.UNPACK_B R16, R16 ;  /* 0x00000010ff10723e */ /* 0x000fca00020006ff */
[----:B------:R-:W-:-:S05]  /*27910*/  HADD2.F32 R16, -RZ, R16.H0_H0 ;  /* 0x20000010ff107230 */ /* 0x000fca0000004100 */
[----:B------:R-:W-:Y:S01]  /*27920*/  FMUL R17, R16, UR21 ;  /* 0x0000001510117c20 */ /* 0x000fe20008400000 */
[----:B0-----:R-:W-:-:S03]  /*27930*/  @!P2 IADD3 R16, P4, R21, R12, RZ ;  /* 0x0000000c1510a210 */ /* 0x001fc60007f9e0ff */
[----:B------:R-:W-:Y:S02]  /*27940*/  FFMA R12, R35, UR20, R17 ;  /* 0x00000014230c7c23 */ /* 0x000fe40008000011 */
[----:B------:R-:W-:Y:S01]  /*27950*/  @!P2 IMAD.X R17, R18, 0x1, R13, P4 ;  /* 0x000000011211a824 */ /* 0x000fe200020e060d */
[----:B------:R-:W3:Y:S02]  /*27960*/  LDL.LU R35, [R1+0x6f0] ;  /* 0x0006f00001237983 */ /* 0x000ee40000300800 */
[----:B------:R-:W-:Y:S02]  /*27970*/  F2FP.SATFINITE.E4M3.F32.PACK_AB_MERGE_C R19, RZ, R12, RZ ;  /* 0x0000000cff13723e */ /* 0x000fe400048070ff */
[----:B------:R-:W0:Y:S03]  /*27980*/  @!P3 LDC.64 R12, c[0x0][0x5c0] ;  /* 0x00017000ff0cbb82 */ /* 0x000e260000000a00 */
[----:B------:R1:W-:Y:S04]  /*27990*/  @!P2 STG.E.U8 desc[UR14][R16.64+0x38], R19 ;  /* 0x000038131000a986 */ /* 0x0003e8000c10110e */
[----:B------:R-:W2:Y:S01]  /*279a0*/  @!P3 LDG.E.U8 R14, desc[UR14][R10.64+0x39] ;  /* 0x0000390e0a0eb981 */ /* 0x000ea2000c1e1100 */
[----:B------:R-:W-:-:S02]  /*279b0*/  @!P3 IADD3 R21, P4, P5, R6, UR8, R3 ;  /* 0x000000080615bc10 */ /* 0x000fc4000fd9e003 */
[----:B------:R-:W-:Y:S02]  /*279c0*/  ISETP.LT.OR P2, PT, R26, 0x41, !P0 ;  /* 0x000000411a00780c */ /* 0x000fe40004741670 */
[----:B------:R-:W-:Y:S02]  /*279d0*/  @!P3 IADD3.X R18, R29, UR7, R0, P4, P5 ;  /* 0x000000071d12bc10 */ /* 0x000fe4000a7ea400 */
[----:B-1----:R-:W-:Y:S02]  /*279e0*/  PRMT R16, RZ, 0x7610, R16 ;  /* 0x00007610ff107816 */ /* 0x002fe40000000010 */
[----:B--2---:R-:W-:-:S04]  /*279f0*/  LOP3.LUT R14, R14, 0xff, RZ, 0xc0, !PT ;  /* 0x000000ff0e0e7812 */ /* 0x004fc800078ec0ff */
[----:B------:R-:W-:-:S05]  /*27a00*/  F2FP.F16.E4M3.UNPACK_B R14, R14 ;  /* 0x0000000eff0e723e */ /* 0x000fca00020006ff */
[----:B------:R-:W-:-:S05]  /*27a10*/  HADD2.F32 R14, -RZ, R14.H0_H0 ;  /* 0x2000000eff0e7230 */ /* 0x000fca0000004100 */
[----:B------:R-:W-:Y:S01]  /*27a20*/  FMUL R15, R14, UR21 ;  /* 0x000000150e0f7c20 */ /* 0x000fe20008400000 */
[----:B0-----:R-:W-:-:S03]  /*27a30*/  @!P3 IADD3 R14, P4, R21, R12, RZ ;  /* 0x0000000c150eb210 */ /* 0x001fc60007f9e0ff */
[----:B------:R-:W-:Y:S02]  /*27a40*/  FFMA R12, R38, UR20, R15 ;  /* 0x00000014260c7c23 */ /* 0x000fe4000800000f */
[----:B------:R-:W-:Y:S01]  /*27a50*/  @!P3 IMAD.X R15, R18, 0x1, R13, P4 ;  /* 0x00000001120fb824 */ /* 0x000fe200020e060d */
[----:B------:R-:W2:Y:S02]  /*27a60*/  LDL.LU R38, [R1+0x6f4] ;  /* 0x0006f40001267983 */ /* 0x000ea40000300800 */
[----:B------:R-:W-:Y:S02]  /*27a70*/  F2FP.SATFINITE.E4M3.F32.PACK_AB_MERGE_C R17, RZ, R12, RZ ;  /* 0x0000000cff11723e */ /* 0x000fe400048070ff */
[----:B------:R-:W0:Y:S03]  /*27a80*/  @!P2 LDC.64 R12, c[0x0][0x5c0] ;  /* 0x00017000ff0cab82 */ /* 0x000e260000000a00 */
[----:B------:R1:W-:Y:S04]  /*27a90*/  @!P3 STG.E.U8 desc[UR14][R14.64+0x39], R17 ;  /* 0x000039110e00b986 */ /* 0x0003e8000c10110e */
[----:B------:R-:W4:Y:S01]  /*27aa0*/  @!P2 LDG.E.U8 R16, desc[UR14][R8.64+0x40] ;  /* 0x0000400e0810a981 */ /* 0x000f22000c1e1100 */
[----:B------:R-:W-:-:S02]  /*27ab0*/  ISETP.LT.OR P3, PT, R26, 0x42, !P0 ;  /* 0x000000421a00780c */ /* 0x000fc40004761670 */
[----:B-1----:R-:W-:-:S11]  /*27ac0*/  PRMT R14, RZ, 0x7610, R14 ;  /* 0x00007610ff0e7816 */ /* 0x002fd6000000000e */
[----:B------:R-:W1:Y:S01]  /*27ad0*/  @!P3 LDC.64 R18, c[0x0][0x5c0] ;  /* 0x00017000ff12bb82 */ /* 0x000e620000000a00 */
[----:B0-----:R-:W-:-:S04]  /*27ae0*/  @!P2 IADD3 R12, P4, P5, R6, UR8, R12 ;  /* 0x00000008060cac10 */ /* 0x001fc8000fd9e00c */
[----:B------:R-:W-:Y:S02]  /*27af0*/  @!P2 IADD3.X R13, R29, UR7, R13, P4, P5 ;  /* 0x000000071d0dac10 */ /* 0x000fe4000a7ea40d */
        /* <DEDUP_REMOVED lines=8> */
[----:B------:R-:W-:-:S13]  /*27b80*/  ISETP.LT.OR P2, PT, R26, 0x41, !P1 ;  /* 0x000000411a00780c */ /* 0x000fda0004f41670 */
[----:B0-----:R-:W0:Y:S01]  /*27b90*/  @!P2 LDC.64 R12, c[0x0][0x5c0] ;  /* 0x00017000ff0cab82 */ /* 0x001e220000000a00 */
[----:B----4-:R-:W-:-:S04]  /*27ba0*/  LOP3.LUT R14, R14, 0xff, RZ, 0xc0, !PT ;  /* 0x000000ff0e0e7812 */ /* 0x010fc800078ec0ff */
[----:B------:R-:W-:-:S05]  /*27bb0*/  F2FP.F16.E4M3.UNPACK_B R14, R14 ;  /* 0x0000000eff0e723e */ /* 0x000fca00020006ff */
[----:B------:R-:W-:-:S05]  /*27bc0*/  HADD2.F32 R14, -RZ, R14.H0_H0 ;  /* 0x2000000eff0e7230 */ /* 0x000fca0000004100 */
[----:B------:R-:W-:Y:S01]  /*27bd0*/  FMUL R15, R14, UR21 ;  /* 0x000000150e0f7c20 */ /* 0x000fe20008400000 */
[----:B-1----:R-:W-:-:S03]  /*27be0*/  @!P3 IADD3 R14, P4, P5, R6, UR8, R18 ;  /* 0x00000008060ebc10 */ /* 0x002fc6000fd9e012 */
[----:B---3--:R-:W-:Y:S01]  /*27bf0*/  FFMA R16, R35, UR20, R15 ;  /* 0x0000001423107c23 */ /* 0x008fe2000800000f */
[----:B------:R-:W-:Y:S01]  /*27c00*/  @!P3 IADD3.X R15, R29, UR7, R19, P4, P5 ;  /* 0x000000071d0fbc10 */ /* 0x000fe2000a7ea413 */
[----:B------:R-:W3:Y:S03]  /*27c10*/  LDL.LU R35, [R1+0x6f8] ;  /* 0x0006f80001237983 */ /* 0x000ee60000300800 */
[----:B------:R-:W-:Y:S01]  /*27c20*/  F2FP.SATFINITE.E4M3.F32.PACK_AB_MERGE_C R17, RZ, R16, RZ ;  /* 0x00000010ff11723e */ /* 0x000fe200048070ff */
[----:B------:R-:W4:Y:S01]  /*27c30*/  LDL.LU R39, [R1+0x6fc] ;  /* 0x0006fc0001277983 */ /* 0x000f220000300800 */
[----:B------:R-:W-:-:S03]  /*27c40*/  PRMT R16, RZ, 0x7610, R16 ;  /* 0x00007610ff107816 */ /* 0x000fc60000000010 */
[----:B------:R1:W-:Y:S04]  /*27c50*/  @!P3 STG.E.U8 desc[UR14][R14.64+0x41], R17 ;  /* 0x000041110e00b986 */ /* 0x0003e8000c10110e */
[----:B------:R-:W2:Y:S01]  /*27c60*/  @!P2 LDG.E.U8 R16, desc[UR14][R10.64+0x40] ;  /* 0x0000400e0a10a981 */ /* 0x000ea2000c1e1100 */
[----:B------:R-:W-:Y:S02]  /*27c70*/  @!P2 IADD3 R19, P4, P5, R6, UR8, R3 ;  /* 0x000000080613ac10 */ /* 0x000fe4000fd9e003 */
[----:B------:R-:W-:Y:S02]  /*27c80*/  ISETP.LT.OR P3, PT, R26, 0x42, !P1 ;  /* 0x000000421a00780c */ /* 0x000fe40004f61670 */
[----:B------:R-:W-:Y:S02]  /*27c90*/  @!P2 IADD3.X R18, R29, UR7, R0, P4, P5 ;  /* 0x000000071d12ac10 */ /* 0x000fe4000a7ea400 */
[----:B0-----:R-:W-:-:S02]  /*27ca0*/  @!P2 IADD3 R12, P4, R19, R12, RZ ;  /* 0x0000000c130ca210 */ /* 0x001fc40007f9e0ff */
[----:B-1----:R-:W-:-:S03]  /*27cb0*/  PRMT R14, RZ, 0x7610, R14 ;  /* 0x00007610ff0e7816 */ /* 0x002fc6000000000e */
[----:B------:R-:W-:-:S04]  /*27cc0*/  @!P2 IMAD.X R13, R18, 0x1, R13, P4 ;  /* 0x00000001120da824 */ /* 0x000fc800020e060d */
[----:B------:R-:W0:Y:S01]  /*27cd0*/  @!P3 LDC.64 R20, c[0x0][0x5c0] ;  /* 0x00017000ff14bb82 */ /* 0x000e220000000a00 */
[----:B--2---:R-:W-:-:S04]  /*27ce0*/  LOP3.LUT R16, R16, 0xff, RZ, 0xc0, !PT ;  /* 0x000000ff10107812 */ /* 0x004fc800078ec0ff */
[----:B------:R-:W-:-:S05]  /*27cf0*/  F2FP.F16.E4M3.UNPACK_B R16, R16 ;  /* 0x00000010ff10723e */ /* 0x000fca00020006ff */
[----:B------:R-:W-:-:S05]  /*27d00*/  HADD2.F32 R16, -RZ, R16.H0_H0 ;  /* 0x20000010ff107230 */ /* 0x000fca0000004100 */
[----:B------:R-:W-:-:S04]  /*27d10*/  FMUL R16, R16, UR21 ;  /* 0x0000001510107c20 */ /* 0x000fc80008400000 */
[----:B------:R-:W-:Y:S01]  /*27d20*/  FFMA R16, R38, UR20, R16 ;  /* 0x0000001426107c23 */ /* 0x000fe20008000010 */
[----:B------:R-:W-:Y:S01]  /*27d30*/  @!P3 IADD3 R19, P4, P5, R6, UR8, R3 ;  /* 0x000000080613bc10 */ /* 0x000fe2000fd9e003 */
[----:B------:R-:W2:Y:S03]  /*27d40*/  LDL.LU R38, [R1+0x700] ;  /* 0x0007000001267983 */ /* 0x000ea60000300800 */
[----:B------:R-:W-:-:S05]  /*27d50*/  F2FP.SATFINITE.E4M3.F32.PACK_AB_MERGE_C R17, RZ, R16, RZ ;  /* 0x00000010ff11723e */ /* 0x000fca00048070ff */
[----:B------:R3:W-:Y:S04]  /*27d60*/  @!P2 STG.E.U8 desc[UR14][R12.64+0x40], R17 ;  /* 0x000040110c00a986 */ /* 0x0007e8000c10110e */
[----:B------:R-:W4:Y:S01]  /*27d70*/  @!P3 LDG.E.U8 R14, desc[UR14][R10.64+0x41] ;  /* 0x0000410e0a0eb981 */ /* 0x000f22000c1e1100 */
[----:B------:R-:W-:Y:S02]  /*27d80*/  ISETP.LT.OR P2, PT, R26, 0x49, !P0 ;  /* 0x000000491a00780c */ /* 0x000fe40004741670 */
[----:B------:R-:W-:Y:S02]  /*27d90*/  @!P3 IADD3.X R16, R29, UR7, R0, P4, P5 ;  /* 0x000000071d10bc10 */ /* 0x000fe4000a7ea400 */
[----:B----4-:R-:W-:-:S04]  /*27da0*/  LOP3.LUT R14, R14, 0xff, RZ, 0xc0, !PT ;  /* 0x000000ff0e0e7812 */ /* 0x010fc800078ec0ff */
[----:B------:R-:W-:-:S05]  /*27db0*/  F2FP.F16.E4M3.UNPACK_B R14, R14 ;  /* 0x0000000eff0e723e */ /* 0x000fca00020006ff */
[----:B------:R-:W-:-:S05]  /*27dc0*/  HADD2.F32 R14, -RZ, R14.H0_H0 ;  /* 0x2000000eff0e7230 */ /* 0x000fca0000004100 */
[----:B------:R-:W-:Y:S01]  /*27dd0*/  FMUL R15, R14, UR21 ;  /* 0x000000150e0f7c20 */ /* 0x000fe20008400000 */
[----:B0-----:R-:W-:Y:S02]  /*27de0*/  @!P3 IADD3 R14, P4, R19, R20, RZ ;  /* 0x00000014130eb210 */ /* 0x001fe40007f9e0ff */
[----:B------:R-:W0:Y:S01]  /*27df0*/  @!P2 LDC.64 R18, c[0x0][0x5c0] ;  /* 0x00017000ff12ab82 */ /* 0x000e220000000a00 */
[----:B---3--:R-:W-:Y:S02]  /*27e00*/  FFMA R12, R35, UR20, R15 ;  /* 0x00000014230c7c23 */ /* 0x008fe4000800000f */
[----:B------:R-:W-:Y:S01]  /*27e10*/  @!P3 IMAD.X R15, R16, 0x1, R21, P4 ;  /* 0x00000001100fb824 */ /* 0x000fe200020e0615 */
[----:B------:R-:W3:Y:S02]  /*27e20*/  LDL.LU R35, [R1+0x704] ;  /* 0x0007040001237983 */ /* 0x000ee40000300800 */
[----:B------:R-:W-:Y:S02]  /*27e30*/  F2FP.SATFINITE.E4M3.F32.PACK_AB_MERGE_C R17, RZ, R12, RZ ;  /* 0x0000000cff11723e */ /* 0x000fe400048070ff */
[----:B------:R-:W-:-:S03]  /*27e40*/  PRMT R12, RZ, 0x7610, R12 ;  /* 0x00007610ff0c7816 */ /* 0x000fc6000000000c */
[----:B------:R1:W-:Y:S04]  /*27e50*/  @!P3 STG.E.U8 desc[UR14][R14.64+0x41], R17 ;  /* 0x000041110e00b986 */ /* 0x0003e8000c10110e */
[----:B------:R-:W4:Y:S01]  /*27e60*/  @!P2 LDG.E.U8 R12, desc[UR14][R8.64+0x48] ;  /* 0x0000480e080ca981 */ /* 0x000f22000c1e1100 */
[----:B------:R-:W-:Y:S02]  /*27e70*/  ISETP.LT.OR P3, PT, R26, 0x4a, !P0 ;  /* 0x0000004a1a00780c */ /* 0x000fe40004761670 */
[----:B-1----:R-:W-:Y:S02]  /*27e80*/  PRMT R14, RZ, 0x7610, R14 ;  /* 0x00007610ff0e7816 */ /* 0x002fe4000000000e */
[----:B----4-:R-:W-:-:S04]  /*27e90*/  LOP3.LUT R12, R12, 0xff, RZ, 0xc0, !PT ;  /* 0x000000ff0c0c7812 */ /* 0x010fc800078ec0ff */
[----:B------:R-:W-:-:S05]  /*27ea0*/  F2FP.F16.E4M3.UNPACK_B R12, R12 ;  /* 0x0000000cff0c723e */ /* 0x000fca00020006ff */
[----:B------:R-:W-:-:S05]  /*27eb0*/  HADD2.F32 R12, -RZ, R12.H0_H0 ;  /* 0x2000000cff0c7230 */ /* 0x000fca0000004100 */
[----:B------:R-:W-:Y:S01]  /*27ec0*/  FMUL R13, R12, UR21 ;  /* 0x000000150c0d7c20 */ /* 0x000fe20008400000 */
[----:B0-----:R-:W-:-:S03]  /*27ed0*/  @!P2 IADD3 R12, P4, P5, R6, UR8, R18 ;  /* 0x00000008060cac10 */ /* 0x001fc6000fd9e012 */
[----:B------:R-:W-:Y:S01]  /*27ee0*/  FFMA R16, R39, UR20, R13 ;  /* 0x0000001427107c23 */ /* 0x000fe2000800000d */
[----:B------:R-:W-:Y:S02]  /*27ef0*/  @!P2 IADD3.X R13, R29, UR7, R19, P4, P5 ;  /* 0x000000071d0dac10 */ /* 0x000fe4000a7ea413 */
[----:B------:R-:W0:Y:S02]  /*27f00*/  @!P3 LDC.64 R18, c[0x0][0x5c0] ;  /* 0x00017000ff12bb82 */ /* 0x000e240000000a00 */
[----:B------:R-:W-:-:S05]  /*27f10*/  F2FP.SATFINITE.E4M3.F32.PACK_AB_MERGE_C R17, RZ, R16, RZ ;  /* 0x00000010ff11723e */ /* 0x000fca00048070ff */
[----:B------:R1:W-:Y:S04]  /*27f20*/  @!P2 STG.E.U8 desc[UR14][R12.64+0x48], R17 ;  /* 0x000048110c00a986 */ /* 0x0003e8000c10110e */
[----:B------:R-:W4:Y:S01]  /*27f30*/  @!P3 LDG.E.U8 R14, desc[UR14][R8.64+0x49] ;  /* 0x0000490e080eb981 */ /* 0x000f22000c1e1100 */
[----:B------:R-:W-:Y:S02]  /*27f40*/  ISETP.LT.OR P2, PT, R26, 0x49, !P1 ;  /* 0x000000491a00780c */ /* 0x000fe40004f41670 */
[----:B-1----:R-:W-:-:S11]  /*27f50*/  PRMT R12, RZ, 0x7610, R12 ;  /* 0x00007610ff0c7816 */ /* 0x002fd6000000000c */
[----:B------:R-:W1:Y:S01]  /*27f60*/  @!P2 LDC.64 R20, c[0x0][0x5c0] ;  /* 0x00017000ff14ab82 */ /* 0x000e620000000a00 */
[----:B----4-:R-:W-:-:S04]  /*27f70*/  LOP3.LUT R14, R14, 0xff, RZ, 0xc0, !PT ;  /* 0x000000ff0e0e7812 */ /* 0x010fc800078ec0ff */
[----:B------:R-:W-:-:S05]  /*27f80*/  F2FP.F16.E4M3.UNPACK_B R14, R14 ;  /* 0x0000000eff0e723e */ /* 0x000fca00020006ff */
[----:B------:R-:W-:-:S05]  /*27f90*/  HADD2.F32 R14, -RZ, R14.H0_H0 ;  /* 0x2000000eff0e7230 */ /* 0x000fca0000004100 */
[----:B------:R-:W-:Y:S01]  /*27fa0*/  FMUL R15, R14, UR21 ;  /* 0x000000150e0f7c20 */ /* 0x000fe20008400000 */
[----:B0-----:R-:W-:-:S03]  /*27fb0*/  @!P3 IADD3 R14, P4, P5, R6, UR8, R18 ;  /* 0x00000008060ebc10 */ /* 0x001fc6000fd9e012 */
[----:B--2---:R-:W-:Y:S01]  /*27fc0*/  FFMA R16, R38, UR20, R15 ;  /* 0x0000001426107c23 */ /* 0x004fe2000800000f */
[----:B------:R-:W-:Y:S01]  /*27fd0*/  @!P3 IADD3.X R15, R29, UR7, R19, P4, P5 ;  /* 0x000000071d0fbc10 */ /* 0x000fe2000a7ea413 */
[----:B------:R-:W2:Y:S03]  /*27fe0*/  LDL.LU R38, [R1+0x708] ;  /* 0x0007080001267983 */ /* 0x000ea60000300800 */
[----:B------:R-:W-:Y:S01]  /*27ff0*/  F2FP.SATFINITE.E4M3.F32.PACK_AB_MERGE_C R17, RZ, R16, RZ ;  /* 0x00000010ff11723e */ /* 0x000fe200048070ff */
[----:B------:R-:W4:Y:S04]  /*28000*/  LDL.LU R39, [R1+0x70c] ;  /* 0x00070c0001277983 */ /* 0x000f280000300800 */
[----:B------:R3:W-:Y:S04]  /*28010*/  @!P3 STG.E.U8 desc[UR14][R14.64+0x49], R17 ;  /* 0x000049110e00b986 */ /* 0x0007e8000c10110e */
[----:B------:R-:W3:Y:S01]  /*28020*/  @!P2 LDG.E.U8 R12, desc[UR14][R10.64+0x48] ;  /* 0x0000480e0a0ca981 */ /* 0x000ee2000c1e1100 */
[----:B------:R-:W-:-:S02]  /*28030*/  @!P2 IADD3 R19, P4, P5, R6, UR8, R3 ;  /* 0x000000080613ac10 */ /* 0x000fc4000fd9e003 */
[----:B------:R-:W-:Y:S02]  /*28040*/  ISETP.LT.OR P3, PT, R26, 0x4a, !P1 ;  /* 0x0000004a1a00780c */ /* 0x000fe40004f61670 */
[----:B------:R-:W-:Y:S02]  /*28050*/  @!P2 IADD3.X R16, R29, UR7, R0, P4, P5 ;  /* 0x000000071d10ac10 */ /* 0x000fe4000a7ea400 */
[----:B---3--:R-:W-:-:S04]  /*28060*/  LOP3.LUT R12, R12, 0xff, RZ, 0xc0, !PT ;  /* 0x000000ff0c0c7812 */ /* 0x008fc800078ec0ff */
[----:B------:R-:W-:-:S05]  /*28070*/  F2FP.F16.E4M3.UNPACK_B R12, R12 ;  /* 0x0000000cff0c723e */ /* 0x000fca00020006ff */
[----:B------:R-:W-:-:S05]  /*28080*/  HADD2.F32 R12, -RZ, R12.H0_H0 ;  /* 0x2000000cff0c7230 */ /* 0x000fca0000004100 */
[----:B------:R-:W-:Y:S01]  /*28090*/  FMUL R13, R12, UR21 ;  /* 0x000000150c0d7c20 */ /* 0x000fe20008400000 */
[----:B-1----:R-:W-:-:S03]  /*280a0*/  @!P2 IADD3 R12, P4, R19, R20, RZ ;  /* 0x00000014130ca210 */ /* 0x002fc60007f9e0ff */
[----:B------:R-:W-:Y:S02]  /*280b0*/  FFMA R14, R35, UR20, R13 ;  /* 0x00000014230e7c23 */ /* 0x000fe4000800000d */
[----:B------:R-:W-:Y:S01]  /*280c0*/  @!P2 IMAD.X R13, R16, 0x1, R21, P4 ;  /* 0x00000001100da824 */ /* 0x000fe200020e0615 */
[----:B------:R-:W3:Y:S01]  /*280d0*/  LDL.LU R35, [R1+0x710] ;  /* 0x0007100001237983 */ /* 0x000ee20000300800 */
[----:B------:R-:W0:Y:S01]  /*280e0*/  @!P3 LDC.64 R20, c[0x0][0x5c0] ;  /* 0x00017000ff14bb82 */ /* 0x000e220000000a00 */
[----:B------:R-:W-:Y:S02]  /*280f0*/  F2FP.SATFINITE.E4M3.F32.PACK_AB_MERGE_C R17, RZ, R14, RZ ;  /* 0x0000000eff11723e */ /* 0x000fe400048070ff */
[----:B------:R-:W-:-:S03]  /*28100*/  PRMT R14, RZ, 0x7610, R14 ;  /* 0x00007610ff0e7816 */ /* 0x000fc6000000000e */
[----:B------:R2:W-:Y:S04]  /*28110*/  @!P2 STG.E.U8 desc[UR14][R12.64+0x48], R17 ;  /* 0x000048110c00a986 */ /* 0x0005e8000c10110e */
[----:B------:R-:W4:Y:S01]  /*28120*/  @!P3 LDG.E.U8 R14, desc[UR14][R10.64+0x49] ;  /* 0x0000490e0a0eb981 */ /* 0x000f22000c1e1100 */
[----:B------:R-:W-:Y:S02]  /*28130*/  @!P3 IADD3 R19, P4, P5, R6, UR8, R3 ;  /* 0x000000080613bc10 */ /* 0x000fe4000fd9e003 */
        /* <DEDUP_REMOVED lines=8> */
[----:B--2---:R-:W-:Y:S02]  /*281c0*/  FFMA R12, R38, UR20, R15 ;  /* 0x00000014260c7c23 */ /* 0x004fe4000800000f */
[----:B------:R-:W-:Y:S01]  /*281d0*/  @!P3 IMAD.X R15, R16, 0x1, R21, P4 ;  /* 0x00000001100fb824 */ /* 0x000fe200020e0615 */
[----:B------:R-:W2:Y:S02]  /*281e0*/  LDL.LU R38, [R1+0x714] ;  /* 0x0007140001267983 */ /* 0x000ea40000300800 */
        /* <DEDUP_REMOVED lines=25> */
[----:B---3--:R-:W-:Y:S01]  /*28380*/  FFMA R16, R35, UR20, R15 ;  /* 0x0000001423107c23 */ /* 0x008fe2000800000f */
[----:B------:R-:W-:Y:S01]  /*28390*/  @!P3 IADD3.X R15, R29, UR7, R19, P4, P5 ;  /* 0x000000071d0fbc10 */ /* 0x000fe2000a7ea413 */
[----:B------:R-:W3:Y:S03]  /*283a0*/  LDL.LU R35, [R1+0x718] ;  /* 0x0007180001237983 */ /* 0x000ee60000300800 */
[----:B------:R-:W-:Y:S01]  /*283b0*/  F2FP.SATFINITE.E4M3.F32.PACK_AB_MERGE_C R17, RZ, R16, RZ ;  /* 0x00000010ff11723e */ /* 0x000fe200048070ff */
[----:B------:R-:W4:Y:S04]  /*283c0*/  LDL.LU R39, [R1+0x71c] ;  /* 0x00071c0001277983 */ /* 0x000f280000300800 */
[----:B------:R2:W-:Y:S04]  /*283d0*/  @!P3 STG.E.U8 desc[UR14][R14.64+0x51], R17 ;  /* 0x000051110e00b986 */ /* 0x0005e8000c10110e */
[----:B------:R-:W2:Y:S01]  /*283e0*/  @!P2 LDG.E.U8 R12, desc[UR14][R10.64+0x50] ;  /* 0x0000500e0a0ca981 */ /* 0x000ea2000c1e1100 */
[----:B------:R-:W-:-:S02]  /*283f0*/  @!P2 IADD3 R19, P4, P5, R6, UR8, R3 ;  /* 0x000000080613ac10 */ /* 0x000fc4000fd9e003 */
[----:B------:R-:W-:Y:S02]  /*28400*/  ISETP.LT.OR P3, PT, R26, 0x52, !P1 ;  /* 0x000000521a00780c */ /* 0x000fe40004f61670 */
[----:B------:R-:W-:Y:S02]  /*28410*/  @!P2 IADD3.X R16, R29, UR7, R0, P4, P5 ;  /* 0x000000071d10ac10 */ /* 0x000fe4000a7ea400 */
[----:B--2---:R-:W-:-:S04]  /*28420*/  LOP3.LUT R12, R12, 0xff, RZ, 0xc0, !PT ;  /* 0x000000ff0c0c7812 */ /* 0x004fc800078ec0ff */
[----:B------:R-:W-:-:S05]  /*28430*/  F2FP.F16.E4M3.UNPACK_B R12, R12 ;  /* 0x0000000cff0c723e */ /* 0x000fca00020006ff */
[----:B------:R-:W-:-:S05]  /*28440*/  HADD2.F32 R12, -RZ, R12.H0_H0 ;  /* 0x2000000cff0c7230 */ /* 0x000fca0000004100 */
[----:B------:R-:W-:Y:S01]  /*28450*/  FMUL R13, R12, UR21 ;  /* 0x000000150c0d7c20 */ /* 0x000fe20008400000 */
[----:B-1----:R-:W-:-:S03]  /*28460*/  @!P2 IADD3 R12, P4, R19, R20, RZ ;  /* 0x00000014130ca210 */ /* 0x002fc60007f9e0ff */
[----:B------:R-:W-:Y:S02]  /*28470*/  FFMA R14, R38, UR20, R13 ;  /* 0x00000014260e7c23 */ /* 0x000fe4000800000d */
[----:B------:R-:W-:Y:S01]  /*28480*/  @!P2 IMAD.X R13, R16, 0x1, R21, P4 ;  /* 0x00000001100da824 */ /* 0x000fe200020e0615 */
[----:B------:R-:W2:Y:S01]  /*28490*/  LDL.LU R38, [R1+0x720] ;  /* 0x0007200001267983 */ /* 0x000ea20000300800 */
        /* <DEDUP_REMOVED lines=45> */
[----:B------:R-:W-:Y:S02]  /*28770*/  F2FP.SATFINITE.E4M3.F32.PACK_AB_MERGE_C R17, RZ, R16, RZ ;  /* 0x00000010ff11723e */ /* 0x000fe400048070ff */
[----:B------:R-:W-:Y:S01]  /*28780*/  @!P2 IADD3 R19, P4, P5, R6, UR8, R3 ;  /* 0x000000080613ac10 */ /* 0x000fe2000fd9e003 */
[----:B------:R-:W4:Y:S04]  /*28790*/  LDL.LU R39, [R1+0x72c] ;  /* 0x00072c0001277983 */ /* 0x000f280000300800 */
[----:B------:R3:W-:Y:S04]  /*287a0*/  @!P3 STG.E.U8 desc[UR14][R14.64+0x59], R17 ;  /* 0x000059110e00b986 */ /* 0x0007e8000c10110e */
[----:B------:R-:W3:Y:S01]  /*287b0*/  @!P2 LDG.E.U8 R12, desc[UR14][R10.64+0x58] ;  /* 0x0000580e0a0ca981 */ /* 0x000ee2000c1e1100 */
[----:B------:R-:W-:-:S02]  /*287c0*/  ISETP.LT.OR P3, PT, R26, 0x5a, !P1 ;  /* 0x0000005a1a00780c */ /* 0x000fc40004f61670 */
        /* <DEDUP_REMOVED lines=54> */
[----:B------:R-:W-:Y:S02]  /*28b30*/  F2FP.SATFINITE.E4M3.F32.PACK_AB_MERGE_C R17, RZ, R16, RZ ;  /* 0x00000010ff11723e */ /* 0x000fe400048070ff */
[----:B------:R-:W-:Y:S01]  /*28b40*/  @!P2 IADD3 R19, P4, P5, R6, UR8, R3 ;  /* 0x000000080613ac10 */ /* 0x000fe2000fd9e003 */
[----:B------:R-:W4:Y:S04]  /*28b50*/  LDL.LU R39, [R1+0x73c] ;  /* 0x00073c0001277983 */ /* 0x000f280000300800 */
[----:B------:R2:W-:Y:S04]  /*28b60*/  @!P3 STG.E.U8 desc[UR14][R14.64+0x61], R17 ;  /* 0x000061110e00b986 */ /* 0x0005e8000c10110e */
[----:B------:R-:W2:Y:S01]  /*28b70*/  @!P2 LDG.E.U8 R12, desc[UR14][R10.64+0x60] ;  /* 0x0000600e0a0ca981 */ /* 0x000ea2000c1e1100 */
[----:B------:R-:W-:-:S02]  /*28b80*/  ISETP.LT.OR P3, PT, R26, 0x62, !P1 ;  /* 0x000000621a00780c */ /* 0x000fc40004f61670 */
        /* <DEDUP_REMOVED lines=1105> */
[----:B------:R-:W-:Y:S01]  /*2d0a0*/  ISETP.LT.OR P0, PT, R26, 0xfa, !P0 ;  /* 0x000000fa1a00780c */ /* 0x000fe20004701670 */
[----:B------:R-:W3:Y:S01]  /*2d0b0*/  LDL.LU R35, [R1+0x864] ;  /* 0x0008640001237983 */ /* 0x000ee20000300800 */
[----:B------:R-:W-:Y:S02]  /*2d0c0*/  F2FP.SATFINITE.E4M3.F32.PACK_AB_MERGE_C R17, RZ, R12, RZ ;  /* 0x0000000cff11723e */ /* 0x000fe400048070ff */
[----:B------:R-:W-:-:S03]  /*2d0d0*/  PRMT R12, RZ, 0x7610, R12 ;  /* 0x00007610ff0c7816 */ /* 0x000fc6000000000c */
[----:B------:R1:W-:Y:S04]  /*2d0e0*/  @!P3 STG.E.U8 desc[UR14][R14.64+0xf1], R17 ;  /* 0x0000f1110e00b986 */ /* 0x0003e8000c10110e */
[----:B------:R-:W4:Y:S01]  /*2d0f0*/  @!P2 LDG.E.U8 R12, desc[UR14][R8.64+0xf8] ;  /* 0x0000f80e080ca981 */ /* 0x000f22000c1e1100 */
        /* <DEDUP_REMOVED lines=11> */
[----:B------:R4:W2:Y:S01]  /*2d1b0*/  @!P0 LDG.E.U8 R14, desc[UR14][R8.64+0xf9] ;  /* 0x0000f90e080e8981 */ /* 0x0008a2000c1e1100 */
[----:B------:R-:W-:Y:S02]  /*2d1c0*/  ISETP.LT.OR P2, PT, R26, 0xf9, !P1 ;  /* 0x000000f91a00780c */ /* 0x000fe40004f41670 */
[----:B----4-:R-:W-:Y:S02]  /*2d1d0*/  PRMT R8, RZ, 0x7610, R8 ;  /* 0x00007610ff087816 */ /* 0x010fe40000000008 */
[----:B--2---:R-:W-:-:S04]  /*2d1e0*/  LOP3.LUT R14, R14, 0xff, RZ, 0xc0, !PT ;  /* 0x000000ff0e0e7812 */ /* 0x004fc800078ec0ff */
[----:B------:R-:W-:-:S05]  /*2d1f0*/  F2FP.F16.E4M3.UNPACK_B R14, R14 ;  /* 0x0000000eff0e723e */ /* 0x000fca00020006ff */
[----:B------:R-:W-:-:S05]  /*2d200*/  HADD2.F32 R14, -RZ, R14.H0_H0 ;  /* 0x2000000eff0e7230 */ /* 0x000fca0000004100 */
[----:B------:R-:W-:Y:S01]  /*2d210*/  FMUL R15, R14, UR21 ;  /* 0x000000150e0f7c20 */ /* 0x000fe20008400000 */
[----:B0-----:R-:W-:-:S03]  /*2d220*/  @!P0 IADD3 R14, P3, P4, R6, UR8, R18 ;  /* 0x00000008060e8c10 */ /* 0x001fc6000fc7e012 */
[----:B------:R-:W-:Y:S01]  /*2d230*/  FFMA R16, R38, UR20, R15 ;  /* 0x0000001426107c23 */ /* 0x000fe2000800000f */
[----:B------:R-:W-:Y:S02]  /*2d240*/  @!P0 IADD3.X R15, R29, UR7, R19, P3, P4 ;  /* 0x000000071d0f8c10 */ /* 0x000fe40009fe8413 */
[----:B------:R-:W0:Y:S02]  /*2d250*/  @!P2 LDC.64 R18, c[0x0][0x5c0] ;  /* 0x00017000ff12ab82 */ /* 0x000e240000000a00 */
[----:B-1----:R-:W-:-:S05]  /*2d260*/  F2FP.SATFINITE.E4M3.F32.PACK_AB_MERGE_C R13, RZ, R16, RZ ;  /* 0x00000010ff0d723e */ /* 0x002fca00048070ff */
[----:B------:R1:W-:Y:S04]  /*2d270*/  @!P0 STG.E.U8 desc[UR14][R14.64+0xf9], R13 ;  /* 0x0000f90d0e008986 */ /* 0x0003e8000c10110e */
[----:B------:R-:W2:Y:S01]  /*2d280*/  @!P2 LDG.E.U8 R8, desc[UR14][R10.64+0xf8] ;  /* 0x0000f80e0a08a981 */ /* 0x000ea2000c1e1100 */
[----:B------:R-:W-:-:S04]  /*2d290*/  @!P2 IADD3 R17, P0, P3, R6, UR8, R3 ;  /* 0x000000080611ac10 */ /* 0x000fc8000fb1e003 */
[----:B------:R-:W-:Y:S02]  /*2d2a0*/  @!P2 IADD3.X R16, R29, UR7, R0, P0, P3 ;  /* 0x000000071d10ac10 */ /* 0x000fe400087e6400 */
[----:B------:R-:W-:Y:S01]  /*2d2b0*/  ISETP.LT.OR P1, PT, R26, 0xfa, !P1 ;  /* 0x000000fa1a00780c */ /* 0x000fe20004f21670 */
[----:B------:R-:W-:Y:S01]  /*2d2c0*/  BSSY B1, `(.L_x_34) ;  /* 0x000000d000017945 */ /* 0x000fe20003800000 */
[----:B--2---:R-:W-:-:S04]  /*2d2d0*/  LOP3.LUT R8, R8, 0xff, RZ, 0xc0, !PT ;  /* 0x000000ff08087812 */ /* 0x004fc800078ec0ff */
[----:B------:R-:W-:-:S05]  /*2d2e0*/  F2FP.F16.E4M3.UNPACK_B R8, R8 ;  /* 0x00000008ff08723e */ /* 0x000fca00020006ff */
[----:B------:R-:W-:-:S05]  /*2d2f0*/  HADD2.F32 R8, -RZ, R8.H0_H0 ;  /* 0x20000008ff087230 */ /* 0x000fca0000004100 */
[----:B------:R-:W-:Y:S01]  /*2d300*/  FMUL R9, R8, UR21 ;  /* 0x0000001508097c20 */ /* 0x000fe20008400000 */
[----:B0-----:R-:W-:-:S03]  /*2d310*/  @!P2 IADD3 R8, P4, R17, R18, RZ ;  /* 0x000000121108a210 */ /* 0x001fc60007f9e0ff */
[----:B---3--:R-:W-:Y:S02]  /*2d320*/  FFMA R12, R35, UR20, R9 ;  /* 0x00000014230c7c23 */ /* 0x008fe40008000009 */
[----:B------:R-:W-:-:S03]  /*2d330*/  @!P2 IMAD.X R9, R16, 0x1, R19, P4 ;  /* 0x000000011009a824 */ /* 0x000fc600020e0613 */
[----:B-1----:R-:W-:-:S05]  /*2d340*/  F2FP.SATFINITE.E4M3.F32.PACK_AB_MERGE_C R13, RZ, R12, RZ ;  /* 0x0000000cff0d723e */ /* 0x002fca00048070ff */
[----:B------:R0:W-:Y:S01]  /*2d350*/  @!P2 STG.E.U8 desc[UR14][R8.64+0xf8], R13 ;  /* 0x0000f80d0800a986 */ /* 0x0001e2000c10110e */
[----:B------:R-:W-:Y:S01]  /*2d360*/  PRMT R12, RZ, 0x7610, R12 ;  /* 0x00007610ff0c7816 */ /* 0x000fe2000000000c */
[----:B------:R-:W-:Y:S06]  /*2d370*/  @P1 BRA `(.L_x_35) ;  /* 0x0000000000041947 */ /* 0x000fec0003800000 */
[----:B------:R1:W5:Y:S02]  /*2d380*/  LDG.E.U8 R12, desc[UR14][R10.64+0xf9] ;  /* 0x0000f90e0a0c7981 */ /* 0x000364000c1e1100 */
.L_x_35:
[----:B------:R-:W-:Y:S05]  /*2d390*/  BSYNC B1 ;  /* 0x0000000000017941 */ /* 0x000fea0003800000 */
.L_x_34:
[----:B------:R-:W-:Y:S05]  /*2d3a0*/  @P1 BRA `(.L_x_36) ;  /* 0x000000f800a81947 */ /* 0x000fea0003800000 */
[----:B0-----:R-:W2:Y:S01]  /*2d3b0*/  LDL.LU R8, [R1+0x868] ;  /* 0x0008680001087983 */ /* 0x001ea20000300800 */
[----:B-----5:R-:W-:Y:S01]  /*2d3c0*/  LOP3.LUT R12, R12, 0xff, RZ, 0xc0, !PT ;  /* 0x000000ff0c0c7812 */ /* 0x020fe200078ec0ff */
[----:B------:R-:W-:Y:S01]  /*2d3d0*/  ULDC.64 UR10, c[0x0][0x5c0] ;  /* 0x00017000000a7ab9 */ /* 0x000fe20000000a00 */
[----:B------:R-:W-:Y:S02]  /*2d3e0*/  IADD3 R6, P0, P1, R6, UR8, R3 ;  /* 0x0000000806067c10 */ /* 0x000fe4000f91e003 */
[----:B------:R-:W-:Y:S02]  /*2d3f0*/  F2FP.F16.E4M3.UNPACK_B R12, R12 ;  /* 0x0000000cff0c723e */ /* 0x000fe400020006ff */
[----:B------:R-:W-:Y:S02]  /*2d400*/  IADD3.X R29, R29, UR7, R0, P0, P1 ;  /* 0x000000071d1d7c10 */ /* 0x000fe400087e2400 */
[----:B------:R-:W-:Y:S01]  /*2d410*/  IADD3 R6, P0, R6, UR10, RZ ;  /* 0x0000000a06067c10 */ /* 0x000fe2000ff1e0ff */
[----:B------:R-:W-:-:S03]  /*2d420*/  HADD2.F32 R12, -RZ, R12.H0_H0 ;  /* 0x2000000cff0c7230 */ /* 0x000fc60000004100 */
[----:B------:R-:W-:Y:S02]  /*2d430*/  IADD3.X R7, R29, UR11, RZ, P0, !PT ;  /* 0x0000000b1d077c10 */ /* 0x000fe400087fe4ff */
[----:B------:R-:W-:-:S04]  /*2d440*/  FMUL R12, R12, UR21 ;  /* 0x000000150c0c7c20 */ /* 0x000fc80008400000 */
[----:B--2---:R-:W-:-:S05]  /*2d450*/  FFMA R12, R8, UR20, R12 ;  /* 0x00000014080c7c23 */ /* 0x004fca000800000c */
[----:B------:R-:W-:-:S05]  /*2d460*/  F2FP.SATFINITE.E4M3.F32.PACK_AB_MERGE_C R9, RZ, R12, RZ ;  /* 0x0000000cff09723e */ /* 0x000fca00048070ff */
[----:B------:R2:W-:Y:S01]  /*2d470*/  STG.E.U8 desc[UR14][R6.64+0xf9], R9 ;  /* 0x0000f90906007986 */ /* 0x0005e2000c10110e */
[----:B------:R-:W-:Y:S05]  /*2d480*/  BRA `(.L_x_36) ;  /* 0x000000f800707947 */ /* 0x000fea0003800000 */
.L_x_33:
[----:B------:R-:W-:Y:S01]  /*2d490*/  ISETP.GE.AND P4, PT, R27, 0x1, PT ;  /* 0x000000011b00780c */ /* 0x000fe20003f86270 */
[----:B------:R-:W-:Y:S01]  /*2d4a0*/  FMUL R28, R9, UR20 ;  /* 0x00000014091c7c20 */ /* 0x000fe20008400000 */
[----:B------:R-:W-:Y:S01]  /*2d4b0*/  FMUL R11, R11, UR20 ;  /* 0x000000140b0b7c20 */ /* 0x000fe20008400000 */
[----:B------:R-:W-:Y:S01]  /*2d4c0*/  FMUL R12, R12, UR20 ;  /* 0x000000140c0c7c20 */ /* 0x000fe20008400000 */
[C---:B------:R-:W-:Y:S01]  /*2d4d0*/  ISETP.LT.OR P0, PT, R26.reuse, 0x1, !P4 ;  /* 0x000000011a00780c */ /* 0x040fe20006701670 */
[----:B------:R-:W2:Y:S01]  /*2d4e0*/  LDL.LU R106, [R1+0x400] ;  /* 0x00040000016a7983 */ /* 0x000ea20000300800 */
[----:B------:R-:W-:Y:S02]  /*2d4f0*/  ISETP.LT.OR P2, PT, R26, 0x2, !P4 ;  /* 0x000000021a00780c */ /* 0x000fe40006741670 */
[----:B------:R-:W-:Y:S01]  /*2d500*/  LOP3.LUT R7, R7, 0x7fffffff, RZ, 0xc0, !PT ;  /* 0x7fffffff07077812 */ /* 0x000fe200078ec0ff */
[----:B------:R-:W-:Y:S01]  /*2d510*/  FMUL R15, R15, UR20 ;  /* 0x000000140f0f7c20 */ /* 0x000fe20008400000 */
[----:B------:R-:W-:Y:S01]  /*2d520*/  F2FP.SATFINITE.E4M3.F32.PACK_AB_MERGE_C R28, RZ, R28, RZ ;  /* 0x0000001cff1c723e */ /* 0x000fe200048070ff */
[----:B------:R-:W-:Y:S01]  /*2d530*/  FMUL R16, R16, UR20 ;  /* 0x0000001410107c20 */ /* 0x000fe20008400000 */
[----:B------:R-:W-:Y:S01]  /*2d540*/  F2FP.SATFINITE.E4M3.F32.PACK_AB_MERGE_C R11, RZ, R11, RZ ;  /* 0x0000000bff0b723e */ /* 0x000fe200048070ff */
[----:B------:R-:W-:Y:S01]  /*2d550*/  FMUL R17, R17, UR20 ;  /* 0x0000001411117c20 */ /* 0x000fe20008400000 */
[----:B------:R-:W-:Y:S01]  /*2d560*/  FMUL R18, R18, UR20 ;  /* 0x0000001412127c20 */ /* 0x000fe20008400000 */
[----:B------:R-:W-:Y:S01]  /*2d570*/  FMUL R19, R19, UR20 ;  /* 0x0000001413137c20 */ /* 0x000fe20008400000 */
[----:B------:R-:W-:Y:S01]  /*2d580*/  FMUL R20, R20, UR20 ;  /* 0x0000001414147c20 */ /* 0x000fe20008400000 */
[----:B------:R-:W0:Y:S01]  /*2d590*/  @!P0 LDC.64 R24, c[0x0][0x5c0] ;  /* 0x00017000ff188b82 */ /* 0x000e220000000a00 */
[----:B------:R-:W-:Y:S01]  /*2d5a0*/  F2FP.SATFINITE.E4M3.F32.PACK_AB_MERGE_C R12, RZ, R12, RZ ;  /* 0x0000000cff0c723e */ /* 0x000fe200048070ff */
[----:B------:R-:W-:Y:S01]  /*2d5b0*/  FMUL R21, R21, UR20 ;  /* 0x0000001415157c20 */ /* 0x000fe20008400000 */
        /* <DEDUP_REMOVED lines=21> */
[----:B0-----:R-:W-:Y:S01]  /*2d710*/  @!P0 IADD3 R24, P1, R6, R24, RZ ;  /* 0x0000001806188210 */ /* 0x001fe20007f3e0ff */
[----:B------:R-:W-:Y:S01]  /*2d720*/  FMUL R171, R171, UR20 ;  /* 0x00000014abab7c20 */ /* 0x000fe20008400000 */
[----:B------:R-:W-:Y:S01]  /*2d730*/  LOP3.LUT R8, R8, 0xffffbfff, RZ, 0xc0, !PT ;  /* 0xffffbfff08087812 */ /* 0x000fe200078ec0ff */
[----:B------:R-:W-:Y:S01]  /*2d740*/  FMUL R172, R172, UR20 ;  /* 0x00000014acac7c20 */ /* 0x000fe20008400000 */
[----:B------:R-:W-:Y:S01]  /*2d750*/  FMUL R173, R173, UR20 ;  /* 0x00000014adad7c20 */ /* 0x000fe20008400000 */
[----:B------:R-:W-:-:S02]  /*2d760*/  @!P0 IMAD.X R25, R29, 0x1, R25, P1 ;  /* 0x000000011d198824 */ /* 0x000fc400008e0619 */
[----:B------:R-:W-:Y:S01]  /*2d770*/  FMUL R174, R174, UR20 ;  /* 0x00000014aeae7c20 */ /* 0x000fe20008400000 */
[----:B------:R-:W-:Y:S01]  /*2d780*/  FMUL R175, R175, UR20 ;  /* 0x00000014afaf7c20 */ /* 0x000fe20008400000 */
[----:B------:R-:W-:Y:S01]  /*2d790*/  FMUL R176, R176, UR20 ;  /* 0x00000014b0b07c20 */ /* 0x000fe20008400000 */
[----:B------:R-:W-:Y:S01]  /*2d7a0*/  FMUL R177, R177, UR20 ;  /* 0x00000014b1b17c20 */ /* 0x000fe20008400000 */
[----:B------:R0:W-:Y:S01]  /*2d7b0*/  @!P0 STG.E.U8 desc[UR14][R24.64], R28 ;  /* 0x0000001c18008986 */ /* 0x0001e2000c10110e */
        /* <DEDUP_REMOVED lines=11> */
[----:B0-----:R-:W0:Y:S01]  /*2d870*/  @!P2 LDC.64 R24, c[0x0][0x5c0] ;  /* 0x00017000ff18ab82 */ /* 0x001e220000000a00 */
[----:B------:R-:W-:Y:S01]  /*2d880*/  ISETP.GE.AND P0, PT, R27, 0x9, PT ;  /* 0x000000091b00780c */ /* 0x000fe20003f06270 */
[----:B------:R-:W-:Y:S01]  /*2d890*/  FMUL R28, R10, UR20 ;  /* 0x000000140a1c7c20 */ /* 0x000fe20008400000 */
[----:B------:R-:W-:Y:S01]  /*2d8a0*/  FMUL R189, R189, UR20 ;  /* 0x00000014bdbd7c20 */ /* 0x000fe20008400000 */
[----:B------:R-:W-:Y:S01]  /*2d8b0*/  FMUL R190, R190, UR20 ;  /* 0x00000014bebe7c20 */ /* 0x000fe20008400000 */
[----:B------:R-:W-:Y:S01]  /*2d8c0*/  ISETP.LT.OR P1, PT, R26, 0x1, !P0 ;  /* 0x000000011a00780c */ /* 0x000fe20004721670 */
[----:B------:R-:W-:Y:S01]  /*2d8d0*/  FMUL R191, R191, UR20 ;  /* 0x00000014bfbf7c20 */ /* 0x000fe20008400000 */
        /* <DEDUP_REMOVED lines=16> */
[----:B------:R-:W-:Y:S01]  /*2d9e0*/  LOP3.LUT R9, R9, 0xfffffffe, RZ, 0xc0, !PT ;  /* 0xfffffffe09097812 */ /* 0x000fe200078ec0ff */
[----:B------:R-:W-:Y:S01]  /*2d9f0*/  FMUL R207, R207, UR20 ;  /* 0x00000014cfcf7c20 */ /* 0x000fe20008400000 */
[----:B0-----:R-:W-:Y:S01]  /*2da00*/  @!P2 IADD3 R24, P3, R6, R24, RZ ;  /* 0x000000180618a210 */ /* 0x001fe20007f7e0ff */
[----:B------:R-:W-:Y:S01]  /*2da10*/  FMUL R208, R208, UR20 ;  /* 0x00000014d0d07c20 */ /* 0x000fe20008400000 */
[----:B------:R-:W-:Y:S01]  /*2da20*/  FMUL R209, R209, UR20 ;  /* 0x00000014d1d17c20 */ /* 0x000fe20008400000 */
        /* <DEDUP_REMOVED lines=20> */
[----:B------:R-:W-:Y:S01]  /*2db70*/  ISETP.LT.OR P2, PT, R26, 0x2, !P0 ;  /* 0x000000021a00780c */ /* 0x000fe20004741670 */
[----:B------:R-:W-:Y:S01]  /*2db80*/  FMUL R227, R227, UR20 ;  /* 0x00000014e3e37c20 */ /* 0x000fe20008400000 */
[----:B------:R-:W-:Y:S01]  /*2db90*/  FMUL R228, R228, UR20 ;  /* 0x00000014e4e47c20 */ /* 0x000fe20008400000 */
[----:B------:R-:W-:Y:S01]  /*2dba0*/  FMUL R229, R229, UR20 ;  /* 0x00000014e5e57c20 */ /* 0x000fe20008400000 */
[----:B------:R-:W-:Y:S01]  /*2dbb0*/  FMUL R230, R230, UR20 ;  /* 0x00000014e6e67c20 */ /* 0x000fe20008400000 */
[----:B------:R-:W-:Y:S01]  /*2dbc0*/  FMUL R231, R231, UR20 ;  /* 0x00000014e7e77c20 */ /* 0x000fe20008400000 */
[----:B------:R-:W-:Y:S01]  /*2dbd0*/  FMUL R232, R232, UR20 ;  /* 0x00000014e8e87c20 */ /* 0x000fe20008400000 */
[----:B------:R-:W-:Y:S01]  /*2dbe0*/  FMUL R233, R233, UR20 ;  /* 0x00000014e9e97c20 */ /* 0x000fe20008400000 */
[----:B------:R-:W4:Y:S01]  /*2dbf0*/  LDL.LU R110, [R1+0x404] ;  /* 0x00040400016e7983 */ /* 0x000f220000300800 */
[----:B------:R-:W-:Y:S01]  /*2dc00*/  FMUL R234, R234, UR20 ;  /* 0x00000014eaea7c20 */ /* 0x000fe20008400000 */
[----:B------:R-:W-:Y:S01]  /*2dc10*/  FMUL R235, R235, UR20 ;  /* 0x00000014ebeb7c20 */ /* 0x000fe20008400000 */
[----:B------:R-:W-:Y:S01]  /*2dc20*/  FMUL R236, R236, UR20 ;  /* 0x00000014ecec7c20 */ /* 0x000fe20008400000 */
[----:B------:R-:W-:Y:S01]  /*2dc30*/  FMUL R237, R237, UR20 ;  /* 0x00000014eded7c20 */ /* 0x000fe20008400000 */
[----:B-----5:R-:W-:Y:S01]  /*2dc40*/  LOP3.LUT R5, R5, 0xfffffffe, RZ, 0xc0, !PT ;  /* 0xfffffffe05057812 */ /* 0x020fe200078ec0ff */
[----:B------:R-:W3:Y:S01]  /*2dc50*/  LDL.LU R107, [R1+0x408] ;  /* 0x00040800016b7983 */ /* 0x000ee20000300800 */
[----:B------:R-:W-:Y:S01]  /*2dc60*/  F2FP.SATFINITE.E4M3.F32.PACK_AB_MERGE_C R15, RZ, R15, RZ ;  /* 0x0000000fff0f723e */ /* 0x000fe200048070ff */
[----:B------:R-:W-:Y:S01]  /*2dc70*/  ULDC.64 UR6, c[0x0][0x5c8] ;  /* 0x0001720000067ab9 */ /* 0x000fe20000000a00 */
[----:B------:R-:W-:-:S02]  /*2dc80*/  F2FP.SATFINITE.E4M3.F32.PACK_AB_MERGE_C R16, RZ, R16, RZ ;  /* 0x00000010ff10723e */ /* 0x000fc400048070ff */
[----:B------:R-:W-:Y:S02]  /*2dc90*/  F2FP.SATFINITE.E4M3.F32.PACK_AB_MERGE_C R17, RZ, R17, RZ ;  /* 0x00000011ff11723e */ /* 0x000fe400048070ff */
[----:B------:R-:W-:Y:S02]  /*2dca0*/  F2FP.SATFINITE.E4M3.F32.PACK_AB_MERGE_C R18, RZ, R18, RZ ;  /* 0x00000012ff12723e */ /* 0x000fe400048070ff */
[----:B0-----:R-:W-:Y:S02]  /*2dcb0*/  @!P1 IADD3 R24, P3, P5, R6, R24, R3 ;  /* 0x0000001806189210 */ /* 0x001fe40007d7e003 */
[----:B------:R-:W-:Y:S02]  /*2dcc0*/  F2FP.SATFINITE.E4M3.F32.PACK_AB_MERGE_C R19, RZ, R19, RZ ;  /* 0x00000013ff13723e */ /* 0x000fe400048070ff */
[----:B------:R-:W-:Y:S02]  /*2dcd0*/  @!P1 IADD3.X R25, R29, R25, R0, P3, P5 ;  /* 0x000000191d199210 */ /* 0x000fe40001fea400 */
[----:B------:R-:W-:-:S02]  /*2dce0*/  F2FP.SATFINITE.E4M3.F32.PACK_AB_MERGE_C R20, RZ, R20, RZ ;  /* 0x00000014ff14723e */ /* 0x000fc400048070ff */
[----:B------:R-:W-:Y:S01]  /*2dcf0*/  F2FP.SATFINITE.E4M3.F32.PACK_AB_MERGE_C R21, RZ, R21, RZ ;  /* 0x00000015ff15723e */ /* 0x000fe200048070ff */
[----:B------:R0:W-:Y:S01]  /*2dd00*/  @!P1 STG.E.U8 desc[UR14][R24.64], R11 ;  /* 0x0000000b18009986 */ /* 0x0001e2000c10110e */
[----:B------:R-:W-:Y:S02]  /*2dd10*/  ISETP.LT.OR P1, PT, R26, 0x9, !P4 ;  /* 0x000000091a00780c */ /* 0x000fe40006721670 */
[----:B------:R-:W-:Y:S02]  /*2dd20*/  F2FP.SATFINITE.E4M3.F32.PACK_AB_MERGE_C R22, RZ, R22, RZ ;  /* 0x00000016ff16723e */ /* 0x000fe400048070ff */
[----:B------:R-:W-:Y:S02]  /*2dd30*/  F2FP.SATFINITE.E4M3.F32.PACK_AB_MERGE_C R23, RZ, R23, RZ ;  /* 0x00000017ff17723e */ /* 0x000fe400048070ff */
[----:B------:R-:W-:Y:S02]  /*2dd40*/  F2FP.SATFINITE.E4M3.F32.PACK_AB_MERGE_C R152, RZ, R152, RZ ;  /* 0x00000098ff98723e */ /* 0x000fe400048070ff */
[----:B------:R-:W-:-:S02]  /*2dd50*/  F2FP.SATFINITE.E4M3.F32.PACK_AB_MERGE_C R153, RZ, R153, RZ ;  /* 0x00000099ff99723e */ /* 0x000fc400048070ff */
[----:B------:R-:W-:Y:S01]  /*2dd60*/  F2FP.SATFINITE.E4M3.F32.PACK_AB_MERGE_C R154, RZ, R154, RZ ;  /* 0x0000009aff9a723e */ /* 0x000fe200048070ff */
[----:B0-----:R-:W0:Y:S01]  /*2dd70*/  @!P2 LDC.64 R24, c[0x0][0x5c0] ;  /* 0x00017000ff18ab82 */ /* 0x001e220000000a00 */
[----:B------:R-:W-:Y:S01]  /*2dd80*/  FMUL R11, R13, UR20 ;  /* 0x000000140d0b7c20 */ /* 0x000fe20008400000 */
[----:B------:R-:W-:Y:S02]  /*2dd90*/  F2FP.SATFINITE.E4M3.F32.PACK_AB_MERGE_C R155, RZ, R155, RZ ;  /* 0x0000009bff9b723e */ /* 0x000fe400048070ff */
[----:B------:R-:W-:Y:S02]  /*2dda0*/  F2FP.SATFINITE.E4M3.F32.PACK_AB_MERGE_C R156, RZ, R156, RZ ;  /* 0x0000009cff9c723e */ /* 0x000fe400048070ff */
[----:B------:R-:W-:Y:S02]  /*2ddb0*/  F2FP.SATFINITE.E4M3.F32.PACK_AB_MERGE_C R11, RZ, R11, RZ ;  /* 0x0000000bff0b723e */ /* 0x000fe400048070ff */
[----:B------:R-:W1:Y:S01]  /*2ddc0*/  @!P1 LDC.64 R30, c[0x0][0x5c0] ;  /* 0x00017000ff1e9b82 */ /* 0x000e620000000a00 */
[----:B------:R-:W-:-:S02]  /*2ddd0*/  F2FP.SATFINITE.E4M3.F32.PACK_AB_MERGE_C R157, RZ, R157, RZ ;  /* 0x0000009dff9d723e */ /* 0x000fc400048070ff */
[----:B------:R-:W-:Y:S02]  /*2dde0*/  F2FP.SATFINITE.E4M3.F32.PACK_AB_MERGE_C R158, RZ, R158, RZ ;  /* 0x0000009eff9e723e */ /* 0x000fe400048070ff */
[----:B------:R-:W-:Y:S02]  /*2ddf0*/  F2FP.SATFINITE.E4M3.F32.PACK_AB_MERGE_C R159, RZ, R159, RZ ;  /* 0x0000009fff9f723e */ /* 0x000fe400048070ff */
[----:B------:R-:W-:Y:S02]  /*2de00*/  F2FP.SATFINITE.E4M3.F32.PACK_AB_MERGE_C R160, RZ, R160, RZ ;  /* 0x000000a0ffa0723e */ /* 0x000fe400048070ff */
[----:B------:R-:W-:Y:S02]  /*2de10*/  F2FP.SATFINITE.E4M3.F32.PACK_AB_MERGE_C R161, RZ, R161, RZ ;  /* 0x000000a1ffa1723e */ /* 0x000fe400048070ff */
[----:B------:R-:W-:Y:S02]  /*2de20*/  F2FP.SATFINITE.E4M3.F32.PACK_AB_MERGE_C R162, RZ, R162, RZ ;  /* 0x000000a2ffa2723e */ /* 0x000fe400048070ff */
[----:B------:R-:W-:-:S02]  /*2de30*/  F2FP.SATFINITE.E4M3.F32.PACK_AB_MERGE_C R163, RZ, R163, RZ ;  /* 0x000000a3ffa3723e */ /* 0x000fc400048070ff */
[----:B------:R-:W-:Y:S02]  /*2de40*/  F2FP.SATFINITE.E4M3.F32.PACK_AB_MERGE_C R164, RZ, R164, RZ ;  /* 0x000000a4ffa4723e */ /* 0x000fe400048070ff */
[----:B0-----:R-:W-:Y:S02]  /*2de50*/  @!P2 IADD3 R24, P3, P5, R6, R24, R3 ;  /* 0x000000180618a210 */ /* 0x001fe40007d7e003 */
[----:B------:R-:W-:Y:S02]  /*2de60*/  F2FP.SATFINITE.E4M3.F32.PACK_AB_MERGE_C R165, RZ, R165, RZ ;  /* 0x000000a5ffa5723e */ /* 0x000fe400048070ff */
[----:B------:R-:W-:Y:S02]  /*2de70*/  @!P2 IADD3.X R25, R29, R25, R0, P3, P5 ;  /* 0x000000191d19a210 */ /* 0x000fe40001fea400 */
[C---:B------:R-:W-:Y:S02]  /*2de80*/  ISETP.LT.OR P5, PT, R26.reuse, 0x9, !P0 ;  /* 0x000000091a00780c */ /* 0x040fe400047a1670 */
[----:B------:R-:W-:Y:S01]  /*2de90*/  ISETP.LT.OR P3, PT, R26, 0xa, !P0 ;  /* 0x0000000a1a00780c */ /* 0x000fe20004761670 */
[----:B------:R0:W-:Y:S01]  /*2dea0*/  @!P2 STG.E.U8 desc[UR14][R24.64+0x1], R12 ;  /* 0x0000010c1800a986 */ /* 0x0001e2000c10110e */
[----:B------:R-:W-:-:S02]  /*2deb0*/  F2FP.SATFINITE.E4M3.F32.PACK_AB_MERGE_C R166, RZ, R166, RZ ;  /* 0x000000a6ffa6723e */ /* 0x000fc400048070ff */
[----:B------:R-:W-:Y:S02]  /*2dec0*/  F2FP.SATFINITE.E4M3.F32.PACK_AB_MERGE_C R167, RZ, R167, RZ ;  /* 0x000000a7ffa7723e */ /* 0x000fe400048070ff */
[----:B------:R-:W-:Y:S02]  /*2ded0*/  F2FP.SATFINITE.E4M3.F32.PACK_AB_MERGE_C R168, RZ, R168, RZ ;  /* 0x000000a8ffa8723e */ /* 0x000fe400048070ff */
[----:B------:R-:W-:Y:S02]  /*2dee0*/  F2FP.SATFINITE.E4M3.F32.PACK_AB_MERGE_C R169, RZ, R169, RZ ;  /* 0x000000a9ffa9723e */ /* 0x000fe400048070ff */
[----:B------:R-:W-:Y:S02]  /*2def0*/  F2FP.SATFINITE.E4M3.F32.PACK_AB_MERGE_C R170, RZ, R170, RZ ;  /* 0x000000aaffaa723e */ /* 0x000fe400048070ff */
[----:B------:R-:W-:Y:S01]  /*2df00*/  F2FP.SATFINITE.E4M3.F32.PACK_AB_MERGE_C R171, RZ, R171, RZ ;  /* 0x000000abffab723e */ /* 0x000fe200048070ff */
[----:B0-----:R-:W0:Y:S01]  /*2df10*/  @!P5 LDC.64 R24, c[0x0][0x5c0] ;  /* 0x00017000ff18db82 */ /* 0x001e220000000a00 */
[----:B-1----:R-:W-:-:S02]  /*2df20*/  @!P1 IADD3 R12, P2, R6, R30, RZ ;  /* 0x0000001e060c9210 */ /* 0x002fc40007f5e0ff */
[----:B------:R-:W-:Y:S02]  /*2df30*/  @P3 LOP3.LUT R7, R7, 0x80000000, RZ, 0xfc, !PT ;  /* 0x8000000007073812 */ /* 0x000fe400078efcff */
[----:B------:R-:W-:Y:S01]  /*2df40*/  F2FP.SATFINITE.E4M3.F32.PACK_AB_MERGE_C R172, RZ, R172, RZ ;  /* 0x000000acffac723e */ /* 0x000fe200048070ff */
[----:B------:R-:W-:Y:S01]  /*2df50*/  @!P1 IMAD.X R13, R29, 0x1, R31, P2 ;  /* 0x000000011d0d9824 */ /* 0x000fe200010e061f */
[----:B------:R-:W-:Y:S02]  /*2df60*/  F2FP.SATFINITE.E4M3.F32.PACK_AB_MERGE_C R173, RZ, R173, RZ ;  /* 0x000000adffad723e */ /* 0x000fe400048070ff */
[----:B------:R-:W-:Y:S02]  /*2df70*/  F2FP.SATFINITE.E4M3.F32.PACK_AB_MERGE_C R174, RZ, R174, RZ ;  /* 0x000000aeffae723e */ /* 0x000fe400048070ff */
[----:B------:R1:W-:Y:S01]  /*2df80*/  @!P1 STG.E.U8 desc[UR14][R12.64+0x8], R11 ;  /* 0x0000080b0c009986 */ /* 0x0003e2000c10110e */
[----:B------:R-:W-:Y:S02]  /*2df90*/  F2FP.SATFINITE.E4M3.F32.PACK_AB_MERGE_C R175, RZ, R175, RZ ;  /* 0x000000afffaf723e */ /* 0x000fe400048070ff */
[----:B------:R-:W-:-:S02]  /*2dfa0*/  F2FP.SATFINITE.E4M3.F32.PACK_AB_MERGE_C R176, RZ, R176, RZ ;  /* 0x000000b0ffb0723e */ /* 0x000fc400048070ff */
[----:B------:R-:W-:Y:S02]  /*2dfb0*/  F2FP.SATFINITE.E4M3.F32.PACK_AB_MERGE_C R177, RZ, R177, RZ ;  /* 0x000000b1ffb1723e */ /* 0x000fe400048070ff */
[----:B------:R-:W-:Y:S02]  /*2dfc0*/  F2FP.SATFINITE.E4M3.F32.PACK_AB_MERGE_C R178, RZ, R178, RZ ;  /* 0x000000b2ffb2723e */ /* 0x000fe400048070ff */
[----:B------:R-:W-:Y:S02]  /*2dfd0*/  F2FP.SATFINITE.E4M3.F32.PACK_AB_MERGE_C R179, RZ, R179, RZ ;  /* 0x000000b3ffb3723e */ /* 0x000fe400048070ff */
[----:B------:R-:W-:Y:S01]  /*2dfe0*/  F2FP.SATFINITE.E4M3.F32.PACK_AB_MERGE_C R180, RZ, R180, RZ ;  /* 0x000000b4ffb4723e */ /* 0x000fe200048070ff */
[----:B-1----:R-:W1:Y:S01]  /*2dff0*/  @!P3 LDC.64 R12, c[0x0][0x5c0] ;  /* 0x00017000ff0cbb82 */ /* 0x002e620000000a00 */
[----:B0-----:R-:W-:Y:S01]  /*2e000*/  @!P5 IADD3 R24, P1, P2, R6, R24, R3 ;  /* 0x000000180618d210 */ /* 0x001fe20007a3e003 */
[----:B------:R-:W-:Y:S01]  /*2e010*/  FMUL R11, R14, UR20 ;  /* 0x000000140e0b7c20 */ /* 0x000fe20008400000 */
[----:B------:R-:W-:-:S02]  /*2e020*/  F2FP.SATFINITE.E4M3.F32.PACK_AB_MERGE_C R181, RZ, R181, RZ ;  /* 0x000000b5ffb5723e */ /* 0x000fc400048070ff */
[----:B------:R-:W-:Y:S02]  /*2e030*/  @!P5 IADD3.X R25, R29, R25, R0, P1, P2 ;  /* 0x000000191d19d210 */ /* 0x000fe40000fe4400 */
[----:B------:R-:W-:Y:S02]  /*2e040*/  F2FP.SATFINITE.E4M3.F32.PACK_AB_MERGE_C R11, RZ, R11, RZ ;  /* 0x0000000bff0b723e */ /* 0x000fe400048070ff */
[----:B------:R-:W-:Y:S02]  /*2e050*/  F2FP.SATFINITE.E4M3.F32.PACK_AB_MERGE_C R182, RZ, R182, RZ ;  /* 0x000000b6ffb6723e */ /* 0x000fe400048070ff */
[----:B------:R-:W-:Y:S02]  /*2e060*/  F2FP.SATFINITE.E4M3.F32.PACK_AB_MERGE_C R183, RZ, R183, RZ ;  /* 0x000000b7ffb7723e */ /* 0x000fe400048070ff */
[----:B------:R-:W-:Y:S02]  /*2e070*/  F2FP.SATFINITE.E4M3.F32.PACK_AB_MERGE_C R184, RZ, R184, RZ ;  /* 0x000000b8ffb8723e */ /* 0x000fe400048070ff */
[----:B------:R-:W-:-:S02]  /*2e080*/  F2FP.SATFINITE.E4M3.F32.PACK_AB_MERGE_C R185, RZ, R185, RZ ;  /* 0x000000b9ffb9723e */ /* 0x000fc400048070ff */
[----:B------:R-:W-:Y:S02]  /*2e090*/  F2FP.SATFINITE.E4M3.F32.PACK_AB_MERGE_C R186, RZ, R186, RZ ;  /* 0x000000baffba723e */ /* 0x000fe400048070ff */
[----:B------:R-:W-:Y:S02]  /*2e0a0*/  F2FP.SATFINITE.E4M3.F32.PACK_AB_MERGE_C R187, RZ, R187, RZ ;  /* 0x000000bbffbb723e */ /* 0x000fe400048070ff */
[----:B------:R-:W-:Y:S02]  /*2e0b0*/  F2FP.SATFINITE.E4M3.F32.PACK_AB_MERGE_C R188, RZ, R188, RZ ;  /* 0x000000bcffbc723e */ /* 0x000fe400048070ff */
[----:B------:R-:W-:Y:S02]  /*2e0c0*/  F2FP.SATFINITE.E4M3.F32.PACK_AB_MERGE_C R189, RZ, R189, RZ ;  /* 0x000000bdffbd723e */ /* 0x000fe400048070ff */
[----:B-1----:R-:W-:Y:S02]  /*2e0d0*/  @!P3 IADD3 R30, P1, P2, R6, R12, R3 ;  /* 0x0000000c061eb210 */ /* 0x002fe40007a3e003 */
[----:B------:R-:W-:-:S02]  /*2e0e0*/  F2FP.SATFINITE.E4M3.F32.PACK_AB_MERGE_C R190, RZ, R190, RZ ;  /* 0x000000beffbe723e */ /* 0x000fc400048070ff */
[----:B------:R-:W-:Y:S02]  /*2e0f0*/  @!P3 IADD3.X R31, R29, R13, R0, P1, P2 ;  /* 0x0000000d1d1fb210 */ /* 0x000fe40000fe4400 */
[C---:B------:R-:W-:Y:S02]  /*2e100*/  ISETP.LT.OR P1, PT, R26.reuse, 0xa, !P4 ;  /* 0x0000000a1a00780c */ /* 0x040fe40006721670 */
[----:B------:R-:W-:Y:S02]  /*2e110*/  ISETP.LT.OR P3, PT, R26, 0x19, !P0 ;  /* 0x000000191a00780c */ /* 0x000fe40004761670 */
[----:B------:R-:W-:Y:S02]  /*2e120*/  F2FP.SATFINITE.E4M3.F32.PACK_AB_MERGE_C R191, RZ, R191, RZ ;  /* 0x000000bfffbf723e */ /* 0x000fe400048070ff */
[----:B------:R-:W-:Y:S02]  /*2e130*/  F2FP.SATFINITE.E4M3.F32.PACK_AB_MERGE_C R192, RZ, R192, RZ ;  /* 0x000000c0ffc0723e */ /* 0x000fe400048070ff */
[----:B------:R-:W-:-:S02]  /*2e140*/  F2FP.SATFINITE.E4M3.F32.PACK_AB_MERGE_C R193, RZ, R193, RZ ;  /* 0x000000c1ffc1723e */ /* 0x000fc400048070ff */
[----:B------:R-:W-:Y:S02]  /*2e150*/  F2FP.SATFINITE.E4M3.F32.PACK_AB_MERGE_C R194, RZ, R194, RZ ;  /* 0x000000c2ffc2723e */ /* 0x000fe400048070ff */
[----:B------:R-:W-:Y:S01]  /*2e160*/  F2FP.SATFINITE.E4M3.F32.PACK_AB_MERGE_C R195, RZ, R195, RZ ;  /* 0x000000c3ffc3723e */ /* 0x000fe200048070ff */
[----:B------:R-:W0:Y:S01]  /*2e170*/  @!P1 LDC.64 R12, c[0x0][0x5c0] ;  /* 0x00017000ff0c9b82 */ /* 0x000e220000000a00 */
        /* <DEDUP_REMOVED lines=11> */
[----:B------:R-:W-:Y:S02]  /*2e230*/  F2FP.SATFINITE.E4M3.F32.PACK_AB_MERGE_C R207, RZ, R207, RZ ;  /* 0x000000cfffcf723e */ /* 0x000fe400048070ff */
[----:B0-----:R-:W-:Y:S02]  /*2e240*/  @!P1 IADD3 R12, P2, R6, R12, RZ ;  /* 0x0000000c060c9210 */ /* 0x001fe40007f5e0ff */
[----:B------:R-:W-:Y:S02]  /*2e250*/  F2FP.SATFINITE.E4M3.F32.PACK_AB_MERGE_C R208, RZ, R208, RZ ;  /* 0x000000d0ffd0723e */ /* 0x000fe400048070ff */
[----:B------:R-:W-:Y:S01]  /*2e260*/  F2FP.SATFINITE.E4M3.F32.PACK_AB_MERGE_C R209, RZ, R209, RZ ;  /* 0x000000d1ffd1723e */ /* 0x000fe200048070ff */
[----:B------:R-:W-:Y:S01]  /*2e270*/  @!P1 IMAD.X R13, R29, 0x1, R13, P2 ;  /* 0x000000011d0d9824 */ /* 0x000fe200010e060d */
[----:B------:R-:W-:-:S02]  /*2e280*/  ISETP.LT.OR P2, PT, R26, 0x11, !P0 ;  /* 0x000000111a00780c */ /* 0x000fc40004741670 */
[----:B------:R-:W-:Y:S02]  /*2e290*/  F2FP.SATFINITE.E4M3.F32.PACK_AB_MERGE_C R210, RZ, R210, RZ ;  /* 0x000000d2ffd2723e */ /* 0x000fe400048070ff */
[----:B------:R0:W-:Y:S01]  /*2e2a0*/  @!P1 STG.E.U8 desc[UR14][R12.64+0x9], R11 ;  /* 0x0000090b0c009986 */ /* 0x0001e2000c10110e */
[----:B------:R-:W-:Y:S02]  /*2e2b0*/  F2FP.SATFINITE.E4M3.F32.PACK_AB_MERGE_C R211, RZ, R211, RZ ;  /* 0x000000d3ffd3723e */ /* 0x000fe400048070ff */
[----:B------:R-:W-:Y:S01]  /*2e2c0*/  F2FP.SATFINITE.E4M3.F32.PACK_AB_MERGE_C R212, RZ, R212, RZ ;  /* 0x000000d4ffd4723e */ /* 0x000fe200048070ff */
[----:B------:R1:W-:Y:S01]  /*2e2d0*/  @!P5 STG.E.U8 desc[UR14][R24.64+0x8], R15 ;  /* 0x0000080f1800d986 */ /* 0x0003e2000c10110e */
[----:B------:R-:W-:Y:S02]  /*2e2e0*/  F2FP.SATFINITE.E4M3.F32.PACK_AB_MERGE_C R213, RZ, R213, RZ ;  /* 0x000000d5ffd5723e */ /* 0x000fe400048070ff */
[----:B------:R-:W-:Y:S02]  /*2e2f0*/  F2FP.SATFINITE.E4M3.F32.PACK_AB_MERGE_C R214, RZ, R214, RZ ;  /* 0x000000d6ffd6723e */ /* 0x000fe400048070ff */
[----:B------:R-:W-:-:S02]  /*2e300*/  F2FP.SATFINITE.E4M3.F32.PACK_AB_MERGE_C R215, RZ, R215, RZ ;  /* 0x000000d7ffd7723e */ /* 0x000fc400048070ff */
[----:B------:R-:W-:Y:S01]  /*2e310*/  F2FP.SATFINITE.E4M3.F32.PACK_AB_MERGE_C R216, RZ, R216, RZ ;  /* 0x000000d8ffd8723e */ /* 0x000fe200048070ff */
[----:B0-----:R-:W0:Y:S01]  /*2e320*/  @!P2 LDC.64 R12, c[0x0][0x5c0] ;  /* 0x00017000ff0cab82 */ /* 0x001e220000000a00 */
[----:B------:R-:W-:Y:S01]  /*2e330*/  F2FP.SATFINITE.E4M3.F32.PACK_AB_MERGE_C R217, RZ, R217, RZ ;  /* 0x000000d9ffd9723e */ /* 0x000fe200048070ff */
[----:B--2---:R-:W-:Y:S01]  /*2e340*/  FMUL R11, R106, UR20 ;  /* 0x000000146a0b7c20 */ /* 0x004fe20008400000 */
[----:B------:R-:W-:Y:S01]  /*2e350*/  F2FP.SATFINITE.E4M3.F32.PACK_AB_MERGE_C R218, RZ, R218, RZ ;  /* 0x000000daffda723e */ /* 0x000fe200048070ff */
[----:B------:R-:W2:Y:S01]  /*2e360*/  LDL.LU R106, [R1+0x40c] ;  /* 0x00040c00016a7983 */ /* 0x000ea20000300800 */
        /* <DEDUP_REMOVED lines=13> */
[----:B------:R-:W-:Y:S02]  /*2e440*/  ISETP.LT.OR P1, PT, R26, 0x12, !P0 ;  /* 0x000000121a00780c */ /* 0x000fe40004721670 */
[----:B------:R-:W-:-:S02]  /*2e450*/  F2FP.SATFINITE.E4M3.F32.PACK_AB_MERGE_C R230, RZ, R230, RZ ;  /* 0x000000e6ffe6723e */ /* 0x000fc400048070ff */
[----:B------:R-:W-:Y:S02]  /*2e460*/  F2FP.SATFINITE.E4M3.F32.PACK_AB_MERGE_C R231, RZ, R231, RZ ;  /* 0x000000e7ffe7723e */ /* 0x000fe400048070ff */
[----:B------:R-:W-:Y:S02]  /*2e470*/  F2FP.SATFINITE.E4M3.F32.PACK_AB_MERGE_C R232, RZ, R232, RZ ;  /* 0x000000e8ffe8723e */ /* 0x000fe400048070ff */
[----:B------:R-:W-:Y:S02]  /*2e480*/  F2FP.SATFINITE.E4M3.F32.PACK_AB_MERGE_C R233, RZ, R233, RZ ;  /* 0x000000e9ffe9723e */ /* 0x000fe400048070ff */
[----:B------:R-:W-:Y:S02]  /*2e490*/  F2FP.SATFINITE.E4M3.F32.PACK_AB_MERGE_C R234, RZ, R234, RZ ;  /* 0x000000eaffea723e */ /* 0x000fe400048070ff */
[----:B------:R-:W-:Y:S01]  /*2e4a0*/  F2FP.SATFINITE.E4M3.F32.PACK_AB_MERGE_C R235, RZ, R235, RZ ;  /* 0x000000ebffeb723e */ /* 0x000fe200048070ff */
[----:B------:R-:W1:Y:S01]  /*2e4b0*/  @!P1 LDC.64 R12, c[0x0][0x5c0] ;  /* 0x00017000ff0c9b82 */ /* 0x000e620000000a00 */
[----:B------:R-:W-:-:S02]  /*2e4c0*/  F2FP.SATFINITE.E4M3.F32.PACK_AB_MERGE_C R236, RZ, R236, RZ ;  /* 0x000000ecffec723e */ /* 0x000fc400048070ff */
[----:B------:R-:W-:Y:S02]  /*2e4d0*/  F2FP.SATFINITE.E4M3.F32.PACK_AB_MERGE_C R237, RZ, R237, RZ ;  /* 0x000000edffed723e */ /* 0x000fe400048070ff */
[----:B-1----:R-:W-:-:S04]  /*2e4e0*/  @!P1 IADD3 R24, P5, P6, R6, R12, R3 ;  /* 0x0000000c06189210 */ /* 0x002fc80007ebe003 */
[----:B------:R-:W-:Y:S02]  /*2e4f0*/  @!P1 IADD3.X R25, R29, R13, R0, P5, P6 ;  /* 0x0000000d1d199210 */ /* 0x000fe40002fec400 */
[----:B------:R-:W0:Y:S02]  /*2e500*/  @!P3 LDC.64 R12, c[0x0][0x5c0] ;  /* 0x00017000ff0cbb82 */ /* 0x000e240000000a00 */
[----:B0-----:R-:W-:-:S04]  /*2e510*/  @!P3 IADD3 R34, P5, P6, R6, R12, R3 ;  /* 0x0000000c0622b210 */ /* 0x001fc80007ebe003 */
[----:B------:R-:W-:Y:S02]  /*2e520*/  @!P3 IADD3.X R35, R29, R13, R0, P5, P6 ;  /* 0x0000000d1d23b210 */ /* 0x000fe40002fec400 */
[C---:B------:R-:W-:Y:S02]  /*2e530*/  LOP3.LUT P3, RZ, R7.reuse, 0x80000000, RZ, 0xc0, !PT ;  /* 0x8000000007ff7812 */ /* 0x040fe4000786c0ff */
[----:B------:R-:W-:Y:S02]  /*2e540*/  ISETP.LT.OR P6, PT, R26, 0x1a, !P0 ;  /* 0x0000001a1a00780c */ /* 0x000fe400047c1670 */
[----:B------:R-:W-:-:S09]  /*2e550*/  LOP3.LUT R7, R7, 0xdfffffff, RZ, 0xc0, !PT ;  /* 0xdfffffff07077812 */ /* 0x000fd200078ec0ff */
[----:B------:R-:W-:Y:S01]  /*2e560*/  @!P3 STG.E.U8 desc[UR14][R30.64+0x9], R16 ;  /* 0x000009101e00b986 */ /* 0x000fe2000c10110e */
[----:B------:R-:W-:-:S13]  /*2e570*/  ISETP.LT.OR P3, PT, R26, 0x11, !P4 ;  /* 0x000000111a00780c */ /* 0x000fda0006761670 */
[----:B------:R-:W0:Y:S02]  /*2e580*/  @!P3 LDC.64 R12, c[0x0][0x5c0] ;  /* 0x00017000ff0cbb82 */ /* 0x000e240000000a00 */
[----:B0-----:R-:W-:-:S05]  /*2e590*/  @!P3 IADD3 R12, P5, R6, R12, RZ ;  /* 0x0000000c060cb210 */ /* 0x001fca0007fbe0ff */
[----:B------:R-:W-:-:S05]  /*2e5a0*/  @!P3 IMAD.X R13, R29, 0x1, R13, P5 ;  /* 0x000000011d0db824 */ /* 0x000fca00028e060d */
[----:B------:R0:W-:Y:S02]  /*2e5b0*/  @!P3 STG.E.U8 desc[UR14][R12.64+0x10], R17 ;  /* 0x000010110c00b986 */ /* 0x0001e4000c10110e */
[----:B0-----:R-:W0:Y:S02]  /*2e5c0*/  @!P6 LDC.64 R12, c[0x0][0x5c0] ;  /* 0x00017000ff0ceb82 */ /* 0x001e240000000a00 */
[----:B0-----:R-:W-:-:S04]  /*2e5d0*/  @!P6 IADD3 R16, P3, P5, R6, R12, R3 ;  /* 0x0000000c0610e210 */ /* 0x001fc80007d7e003 */
[----:B------:R-:W-:Y:S02]  /*2e5e0*/  @!P6 IADD3.X R17, R29, R13, R0, P3, P5 ;  /* 0x0000000d1d11e210 */ /* 0x000fe40001fea400 */
[----:B------:R-:W-:-:S13]  /*2e5f0*/  ISETP.LT.OR P3, PT, R26, 0x12, !P4 ;  /* 0x000000121a00780c */ /* 0x000fda0006761670 */
[----:B------:R-:W0:Y:S02]  /*2e600*/  @!P3 LDC.64 R12, c[0x0][0x5c0] ;  /* 0x00017000ff0cbb82 */ /* 0x000e240000000a00 */
[----:B0-----:R-:W-:-:S05]  /*2e610*/  @!P3 IADD3 R12, P5, R6, R12, RZ ;  /* 0x0000000c060cb210 */ /* 0x001fca0007fbe0ff */
[----:B------:R-:W-:Y:S01]  /*2e620*/  @!P3 IMAD.X R13, R29, 0x1, R13, P5 ;  /* 0x000000011d0db824 */ /* 0x000fe200028e060d */
[----:B------:R-:W-:-:S04]  /*2e630*/  ISETP.LT.OR P5, PT, R26, 0x21, !P0 ;  /* 0x000000211a00780c */ /* 0x000fc800047a1670 */
[----:B------:R0:W-:Y:S04]  /*2e640*/  @!P3 STG.E.U8 desc[UR14][R12.64+0x11], R18 ;  /* 0x000011120c00b986 */ /* 0x0001e8000c10110e */
[----:B------:R1:W-:Y:S04]  /*2e650*/  @!P2 STG.E.U8 desc[UR14][R32.64+0x10], R19 ;  /* 0x000010132000a986 */ /* 0x0003e8000c10110e */
[----:B------:R-:W-:Y:S01]  /*2e660*/  @!P1 STG.E.U8 desc[UR14][R24.64+0x11], R20 ;  /* 0x0000111418009986 */ /* 0x000fe2000c10110e */
[----:B------:R-:W-:Y:S01]  /*2e670*/  ISETP.LT.OR P1, PT, R26, 0x19, !P4 ;  /* 0x000000191a00780c */ /* 0x000fe20006721670 */
[----:B0-----:R-:W0:Y:S02]  /*2e680*/  @!P5 LDC.64 R12, c[0x0][0x5c0] ;  /* 0x00017000ff0cdb82 */ /* 0x001e240000000a00 */
[----:B0-----:R-:W-:-:S04]  /*2e690*/  @!P5 IADD3 R30, P3, P6, R6, R12, R3 ;  /* 0x0000000c061ed210 */ /* 0x001fc80007e7e003 */
[----:B------:R-:W-:Y:S02]  /*2e6a0*/  @!P5 IADD3.X R31, R29, R13, R0, P3, P6 ;  /* 0x0000000d1d1fd210 */ /* 0x000fe40001fec400 */
[----:B------:R-:W-:-:S13]  /*2e6b0*/  ISETP.LT.OR P6, PT, R26, 0x22, !P0 ;  /* 0x000000221a00780c */ /* 0x000fda00047c1670 */
[----:B------:R-:W0:Y:S02]  /*2e6c0*/  @!P6 LDC.64 R12, c[0x0][0x5c0] ;  /* 0x00017000ff0ceb82 */ /* 0x000e240000000a00 */
[----:B0-----:R-:W-:-:S04]  /*2e6d0*/  @!P6 IADD3 R18, P2, P3, R6, R12, R3 ;  /* 0x0000000c0612e210 */ /* 0x001fc80007b5e003 */
[----:B-1----:R-:W-:Y:S02]  /*2e6e0*/  @!P6 IADD3.X R19, R29, R13, R0, P2, P3 ;  /* 0x0000000d1d13e210 */ /* 0x002fe400017e6400 */
[----:B------:R-:W-:-:S13]  /*2e6f0*/  ISETP.LT.OR P2, PT, R26, 0x29, !P0 ;  /* 0x000000291a00780c */ /* 0x000fda0004741670 */
[----:B------:R-:W0:Y:S01]  /*2e700*/  @!P2 LDC.64 R12, c[0x0][0x5c0] ;  /* 0x00017000ff0cab82 */ /* 0x000e220000000a00 */
[----:B------:R-:W-:-:S04]  /*2e710*/  @P2 LOP3.LUT R7, R7, 0x20000000, RZ, 0xfc, !PT ;  /* 0x2000000007072812 */ /* 0x000fc800078efcff */
[----:B------:R-:W-:Y:S02]  /*2e720*/  LOP3.LUT R7, R7, 0xbfffffff, RZ, 0xc0, !PT ;  /* 0xbfffffff07077812 */ /* 0x000fe400078ec0ff */
[----:B0-----:R-:W-:-:S04]  /*2e730*/  @!P2 IADD3 R36, P3, P6, R6, R12, R3 ;  /* 0x0000000c0624a210 */ /* 0x001fc80007e7e003 */
[----:B------:R-:W-:Y:S02]  /*2e740*/  @!P2 IADD3.X R37, R29, R13, R0, P3, P6 ;  /* 0x0000000d1d25a210 */ /* 0x000fe40001fec400 */
[----:B------:R-:W0:Y:S01]  /*2e750*/  @!P1 LDC.64 R12, c[0x0][0x5c0] ;  /* 0x00017000ff0c9b82 */ /* 0x000e220000000a00 */
[----:B------:R-:W-:Y:S02]  /*2e760*/  ISETP.LT.OR P2, PT, R26, 0x19, !P0 ;  /* 0x000000191a00780c */ /* 0x000fe40004741670 */
[----:B0-----:R-:W-:-:S05]  /*2e770*/  @!P1 IADD3 R12, P3, R6, R12, RZ ;  /* 0x0000000c060c9210 */ /* 0x001fca0007f7e0ff */
[----:B------:R-:W-:-:S05]  /*2e780*/  @!P1 IMAD.X R13, R29, 0x1, R13, P3 ;  /* 0x000000011d0d9824 */ /* 0x000fca00018e060d */
[----:B------:R0:W-:Y:S01]  /*2e790*/  @!P1 STG.E.U8 desc[UR14][R12.64+0x18], R21 ;  /* 0x000018150c009986 */ /* 0x0001e2000c10110e */
[----:B------:R-:W-:-:S13]  /*2e7a0*/  ISETP.LT.OR P1, PT, R26, 0x2a, !P0 ;  /* 0x0000002a1a00780c */ /* 0x000fda0004721670 */
[----:B0-----:R-:W0:Y:S01]  /*2e7b0*/  @!P1 LDC.64 R12, c[0x0][0x5c0] ;  /* 0x00017000ff0c9b82 */ /* 0x001e220000000a00 */
[----:B------:R-:W-:Y:S02]  /*2e7c0*/  @P1 LOP3.LUT R7, R7, 0x40000000, RZ, 0xfc, !PT ;  /* 0x4000000007071812 */ /* 0x000fe400078efcff */
[----:B0-----:R-:W-:-:S04]  /*2e7d0*/  @!P1 IADD3 R20, P3, P6, R6, R12, R3 ;  /* 0x0000000c06149210 */ /* 0x001fc80007e7e003 */
[----:B------:R-:W-:Y:S02]  /*2e7e0*/  @!P1 IADD3.X R21, R29, R13, R0, P3, P6 ;  /* 0x0000000d1d159210 */ /* 0x000fe40001fec400 */
[C---:B------:R-:W-:Y:S02]  /*2e7f0*/  ISETP.LT.OR P3, PT, R26.reuse, 0x1a, !P4 ;  /* 0x0000001a1a00780c */ /* 0x040fe40006761670 */
[----:B------:R-:W-:-:S11]  /*2e800*/  ISETP.LT.OR P1, PT, R26, 0x31, !P0 ;  /* 0x000000311a00780c */ /* 0x000fd60004721670 */
[----:B------:R-:W0:Y:S02]  /*2e810*/  @!P3 LDC.64 R12, c[0x0][0x5c0] ;  /* 0x00017000ff0cbb82 */ /* 0x000e240000000a00 */
[----:B0-----:R-:W-:-:S05]  /*2e820*/  @!P3 IADD3 R12, P6, R6, R12, RZ ;  /* 0x0000000c060cb210 */ /* 0x001fca0007fde0ff */
[----:B------:R-:W-:-:S05]  /*2e830*/  @!P3 IMAD.X R13, R29, 0x1, R13, P6 ;  /* 0x000000011d0db824 */ /* 0x000fca00030e060d */
[----:B------:R0:W-:Y:S04]  /*2e840*/  @!P3 STG.E.U8 desc[UR14][R12.64+0x19], R22 ;  /* 0x000019160c00b986 */ /* 0x0001e8000c10110e */
[----:B------:R1:W-:Y:S01]  /*2e850*/  @!P2 STG.E.U8 desc[UR14][R34.64+0x18], R23 ;  /* 0x000018172200a986 */ /* 0x0003e2000c10110e */
[----:B------:R-:W-:Y:S01]  /*2e860*/  ISETP.LT.OR P2, PT, R26, 0x1a, !P0 ;  /* 0x0000001a1a00780c */ /* 0x000fe20004741670 */
[----:B0-----:R-:W0:-:S12]  /*2e870*/  @!P1 LDC.64 R12, c[0x0][0x5c0] ;  /* 0x00017000ff0c9b82 */ /* 0x001e180000000a00 */
[----:B------:R-:W-:Y:S01]  /*2e880*/  @!P2 STG.E.U8 desc[UR14][R16.64+0x19], R152 ;  /* 0x000019981000a986 */ /* 0x000fe2000c10110e */
[----:B------:R-:W-:Y:S02]  /*2e890*/  ISETP.LT.OR P2, PT, R26, 0x22, !P0 ;  /* 0x000000221a00780c */ /* 0x000fe40004741670 */
[----:B0-----:R-:W-:-:S04]  /*2e8a0*/  @!P1 IADD3 R24, P3, P6, R6, R12, R3 ;  /* 0x0000000c06189210 */ /* 0x001fc80007e7e003 */
[----:B------:R-:W-:Y:S02]  /*2e8b0*/  @!P1 IADD3.X R25, R29, R13, R0, P3, P6 ;  /* 0x0000000d1d199210 */ /* 0x000fe40001fec400 */
[----:B------:R-:W-:-:S13]  /*2e8c0*/  ISETP.LT.OR P1, PT, R26, 0x32, !P0 ;  /* 0x000000321a00780c */ /* 0x000fda0004721670 */
[----:B------:R-:W0:Y:S02]  /*2e8d0*/  @!P1 LDC.64 R12, c[0x0][0x5c0] ;  /* 0x00017000ff0c9b82 */ /* 0x000e240000000a00 */
[----:B0-----:R-:W-:-:S04]  /*2e8e0*/  @!P1 IADD3 R22, P3, P6, R6, R12, R3 ;  /* 0x0000000c06169210 */ /* 0x001fc80007e7e003 */
[----:B-1----:R-:W-:Y:S02]  /*2e8f0*/  @!P1 IADD3.X R23, R29, R13, R0, P3, P6 ;  /* 0x0000000d1d179210 */ /* 0x002fe40001fec400 */
[----:B------:R-:W-:-:S13]  /*2e900*/  ISETP.LT.OR P1, PT, R26, 0x39, !P0 ;  /* 0x000000391a00780c */ /* 0x000fda0004721670 */
[----:B------:R-:W0:Y:S02]  /*2e910*/  @!P1 LDC.64 R12, c[0x0][0x5c0] ;  /* 0x00017000ff0c9b82 */ /* 0x000e240000000a00 */
[----:B0-----:R-:W-:-:S04]  /*2e920*/  @!P1 IADD3 R40, P3, P6, R6, R12, R3 ;  /* 0x0000000c06289210 */ /* 0x001fc80007e7e003 */
[----:B------:R-:W-:Y:S02]  /*2e930*/  @!P1 IADD3.X R41, R29, R13, R0, P3, P6 ;  /* 0x0000000d1d299210 */ /* 0x000fe40001fec400 */
[C---:B------:R-:W-:Y:S02]  /*2e940*/  ISETP.LT.OR P3, PT, R26.reuse, 0x21, !P4 ;  /* 0x000000211a00780c */ /* 0x040fe40006761670 */
[----:B------:R-:W-:-:S11]  /*2e950*/  ISETP.LT.OR P1, PT, R26, 0x3a, !P0 ;  /* 0x0000003a1a00780c */ /* 0x000fd60004721670 */
        /* <DEDUP_REMOVED lines=10> */
[----:B------:R-:W-:-:S05]  /*2ea00*/  @!P3 IMAD.X R13, R29, 0x1, R13, P6 ;  /* 0x000000011d0db824 */ /* 0x000fca00030e060d */
[----:B------:R0:W-:Y:S01]  /*2ea10*/  @!P3 STG.E.U8 desc[UR14][R12.64+0x21], R154 ;  /* 0x0000219a0c00b986 */ /* 0x0001e2000c10110e */
[----:B------:R-:W-:-:S03]  /*2ea20*/  ISETP.LT.OR P3, PT, R26, 0x41, !P0 ;  /* 0x000000411a00780c */ /* 0x000fc60004761670 */
[----:B------:R1:W-:Y:S04]  /*2ea30*/  @!P5 STG.E.U8 desc[UR14][R30.64+0x20], R155 ;  /* 0x0000209b1e00d986 */ /* 0x0003e8000c10110e */
[----:B------:R-:W-:Y:S01]  /*2ea40*/  @!P2 STG.E.U8 desc[UR14][R18.64+0x21], R156 ;  /* 0x0000219c1200a986 */ /* 0x000fe2000c10110e */
[----:B------:R-:W-:-:S05]  /*2ea50*/  ISETP.LT.OR P2, PT, R26, 0x4a, !P0 ;  /* 0x0000004a1a00780c */ /* 0x000fca0004741670 */
[----:B0-----:R-:W0:Y:S02]  /*2ea60*/  @!P3 LDC.64 R12, c[0x0][0x5c0] ;  /* 0x00017000ff0cbb82 */ /* 0x001e240000000a00 */
[----:B0-----:R-:W-:-:S04]  /*2ea70*/  @!P3 IADD3 R32, P1, P6, R6, R12, R3 ;  /* 0x0000000c0620b210 */ /* 0x001fc80007e3e003 */
[----:B------:R-:W-:Y:S02]  /*2ea80*/  @!P3 IADD3.X R33, R29, R13, R0, P1, P6 ;  /* 0x0000000d1d21b210 */ /* 0x000fe40000fec400 */
[----:B------:R-:W-:-:S13]  /*2ea90*/  ISETP.LT.OR P1, PT, R26, 0x42, !P0 ;  /* 0x000000421a00780c */ /* 0x000fda0004721670 */
[----:B------:R-:W1:Y:S02]  /*2eaa0*/  @!P1 LDC.64 R12, c[0x0][0x5c0] ;  /* 0x00017000ff0c9b82 */ /* 0x000e640000000a00 */
[----:B-1----:R-:W-:-:S04]  /*2eab0*/  @!P1 IADD3 R30, P5, P6, R6, R12, R3 ;  /* 0x0000000c061e9210 */ /* 0x002fc80007ebe003 */
[----:B------:R-:W-:Y:S02]  /*2eac0*/  @!P1 IADD3.X R31, R29, R13, R0, P5, P6 ;  /* 0x0000000d1d1f9210 */ /* 0x000fe40002fec400 */
[----:B------:R-:W-:-:S13]  /*2ead0*/  ISETP.LT.OR P1, PT, R26, 0x49, !P0 ;  /* 0x000000491a00780c */ /* 0x000fda0004721670 */
[----:B------:R-:W0:Y:S02]  /*2eae0*/  @!P1 LDC.64 R12, c[0x0][0x5c0] ;  /* 0x00017000ff0c9b82 */ /* 0x000e240000000a00 */
[----:B0-----:R-:W-:-:S04]  /*2eaf0*/  @!P1 IADD3 R42, P5, P6, R6, R12, R3 ;  /* 0x0000000c062a9210 */ /* 0x001fc80007ebe003 */
[----:B------:R-:W-:Y:S02]  /*2eb00*/  @!P1 IADD3.X R43, R29, R13, R0, P5, P6 ;  /* 0x0000000d1d2b9210 */ /* 0x000fe40002fec400 */
[----:B------:R-:W-:Y:S02]  /*2eb10*/  ISETP.LT.OR P5, PT, R26, 0x29, !P4 ;  /* 0x000000291a00780c */ /* 0x000fe400067a1670 */
[----:B------:R-:W-:-:S11]  /*2eb20*/  LOP3.LUT P1, RZ, R7, 0x40000000, RZ, 0xc0, !PT ;  /* 0x4000000007ff7812 */ /* 0x000fd6000782c0ff */
[----:B------:R-:W0:Y:S02]  /*2eb30*/  @!P5 LDC.64 R12, c[0x0][0x5c0] ;  /* 0x00017000ff0cdb82 */ /* 0x000e240000000a00 */
[----:B0-----:R-:W-:-:S05]  /*2eb40*/  @!P5 IADD3 R12, P6, R6, R12, RZ ;  /* 0x0000000c060cd210 */ /* 0x001fca0007fde0ff */
[----:B------:R-:W-:-:S05]  /*2eb50*/  @!P5 IMAD.X R13, R29, 0x1, R13, P6 ;  /* 0x000000011d0dd824 */ /* 0x000fca00030e060d */
[----:B------:R0:W-:Y:S02]  /*2eb60*/  @!P5 STG.E.U8 desc[UR14][R12.64+0x28], R157 ;  /* 0x0000289d0c00d986 */ /* 0x0001e4000c10110e */
[----:B0-----:R-:W0:Y:S02]  /*2eb70*/  @!P2 LDC.64 R12, c[0x0][0x5c0] ;  /* 0x00017000ff0cab82 */ /* 0x001e240000000a00 */
        /* <DEDUP_REMOVED lines=11> */
[----:B------:R-:W-:Y:S02]  /*2ec30*/  ISETP.LT.OR P6, PT, R26, 0x52, !P0 ;  /* 0x000000521a00780c */ /* 0x000fe400047c1670 */
[C---:B------:R-:W-:Y:S02]  /*2ec40*/  LOP3.LUT P2, RZ, R7.reuse, 0x20000000, RZ, 0xc0, !PT ;  /* 0x2000000007ff7812 */ /* 0x040fe4000784c0ff */
[----:B------:R-:W-:-:S09]  /*2ec50*/  LOP3.LUT R7, R7, 0xf7ffffff, RZ, 0xc0, !PT ;  /* 0xf7ffffff07077812 */ /* 0x000fd200078ec0ff */
[----:B------:R-:W0:Y:S02]  /*2ec60*/  @!P6 LDC.64 R12, c[0x0][0x5c0] ;  /* 0x00017000ff0ceb82 */ /* 0x000e240000000a00 */
[----:B------:R-:W-:Y:S04]  /*2ec70*/  @!P2 STG.E.U8 desc[UR14][R36.64+0x28], R159 ;  /* 0x0000289f2400a986 */ /* 0x000fe8000c10110e */
[----:B------:R-:W-:Y:S01]  /*2ec80*/  @!P1 STG.E.U8 desc[UR14][R20.64+0x29], R160 ;  /* 0x000029a014009986 */ /* 0x000fe2000c10110e */
[----:B------:R-:W-:Y:S02]  /*2ec90*/  ISETP.LT.OR P1, PT, R26, 0x31, !P4 ;  /* 0x000000311a00780c */ /* 0x000fe40006721670 */
[----:B0-----:R-:W-:-:S04]  /*2eca0*/  @!P6 IADD3 R34, P2, P5, R6, R12, R3 ;  /* 0x0000000c0622e210 */ /* 0x001fc80007d5e003 */
[----:B------:R-:W-:Y:S02]  /*2ecb0*/  @!P6 IADD3.X R35, R29, R13, R0, P2, P5 ;  /* 0x0000000d1d23e210 */ /* 0x000fe400017ea400 */
        /* <DEDUP_REMOVED lines=89> */
[----:B------:R-:W1:Y:S01]  /*2f250*/  @!P1 LDC.64 R12, c[0x0][0x5c0] ;  /* 0x00017000ff0c9b82 */ /* 0x000e620000000a00 */
[----:B------:R-:W-:-:S04]  /*2f260*/  @P1 LOP3.LUT R8, R8, 0x4000, RZ, 0xfc, !PT ;  /* 0x0000400008081812 */ /* 0x000fc800078efcff */
[----:B------:R-:W-:Y:S02]  /*2f270*/  LOP3.LUT R8, R8, 0xffff7fff, RZ, 0xc0, !PT ;  /* 0xffff7fff08087812 */ /* 0x000fe400078ec0ff */
[----:B-1----:R-:W-:-:S04]  /*2f280*/  @!P1 IADD3 R32, P3, P6, R6, R12, R3 ;  /* 0x0000000c06209210 */ /* 0x002fc80007e7e003 */
[----:B------:R-:W-:Y:S02]  /*2f290*/  @!P1 IADD3.X R33, R29, R13, R0, P3, P6 ;  /* 0x0000000d1d219210 */ /* 0x000fe40001fec400 */
[----:B------:R-:W-:-:S13]  /*2f2a0*/  ISETP.LT.OR P1, PT, R26, 0x89, !P0 ;  /* 0x000000891a00780c */ /* 0x000fda0004721670 */
[----:B------:R-:W0:Y:S01]  /*2f2b0*/  @!P1 LDC.64 R12, c[0x0][0x5c0] ;  /* 0x00017000ff0c9b82 */ /* 0x000e220000000a00 */
[----:B------:R-:W-:-:S04]  /*2f2c0*/  @P1 LOP3.LUT R8, R8, 0x8000, RZ, 0xfc, !PT ;  /* 0x0000800008081812 */ /* 0x000fc800078efcff */
[----:B------:R-:W-:Y:S02]  /*2f2d0*/  LOP3.LUT R8, R8, 0xffffffbf, RZ, 0xc0, !PT ;  /* 0xffffffbf08087812 */ /* 0x000fe400078ec0ff */
[----:B0-----:R-:W-:-:S04]  /*2f2e0*/  @!P1 IADD3 R58, P3, P6, R6, R12, R3 ;  /* 0x0000000c063a9210 */ /* 0x001fc80007e7e003 */
[----:B------:R-:W-:Y:S02]  /*2f2f0*/  @!P1 IADD3.X R59, R29, R13, R0, P3, P6 ;  /* 0x0000000d1d3b9210 */ /* 0x000fe40001fec400 */
[C---:B------:R-:W-:Y:S02]  /*2f300*/  ISETP.LT.OR P3, PT, R26.reuse, 0x49, !P4 ;  /* 0x000000491a00780c */ /* 0x040fe40006761670 */
[----:B------:R-:W-:-:S11]  /*2f310*/  ISETP.LT.OR P1, PT, R26, 0x8a, !P0 ;  /* 0x0000008a1a00780c */ /* 0x000fd60004721670 */
[----:B------:R-:W0:Y:S02]  /*2f320*/  @!P3 LDC.64 R12, c[0x0][0x5c0] ;  /* 0x00017000ff0cbb82 */ /* 0x000e240000000a00 */
[----:B------:R-:W-:-:S04]  /*2f330*/  @P1 LOP3.LUT R8, R8, 0x40, RZ, 0xfc, !PT ;  /* 0x0000004008081812 */ /* 0x000fc800078efcff */
[----:B------:R-:W-:Y:S02]  /*2f340*/  LOP3.LUT R8, R8, 0xfffeffff, RZ, 0xc0, !PT ;  /* 0xfffeffff08087812 */ /* 0x000fe400078ec0ff */
        /* <DEDUP_REMOVED lines=68> */
[----:B------:R-:W-:-:S04]  /*2f790*/  LOP3.LUT R8, R8, 0xfffffdff, RZ, 0xc0, !PT ;  /* 0xfffffdff08087812 */ /* 0x000fc800078ec0ff */
[----:B------:R-:W-:-:S04]  /*2f7a0*/  @P2 LOP3.LUT R8, R8, 0x200, RZ, 0xfc, !PT ;  /* 0x0000020008082812 */ /* 0x000fc800078efcff */
[----:B------:R-:W-:Y:S02]  /*2f7b0*/  LOP3.LUT R8, R8, 0xffefffff, RZ, 0xc0, !PT ;  /* 0xffefffff08087812 */ /* 0x000fe400078ec0ff */
        /* <DEDUP_REMOVED lines=25> */
[----:B------:R-:W0:Y:S01]  /*2f950*/  @!P6 LDC.64 R12, c[0x0][0x5c0] ;  /* 0x00017000ff0ceb82 */ /* 0x000e220000000a00 */
[----:B------:R-:W-:Y:S01]  /*2f960*/  @P6 LOP3.LUT R8, R8, 0x200000, RZ, 0xfc, !PT ;  /* 0x0020000008086812 */ /* 0x000fe200078efcff */
[----:B------:R0:W-:Y:S03]  /*2f970*/  @!P2 STG.E.U8 desc[UR14][R46.64+0x58], R183 ;  /* 0x000058b72e00a986 */ /* 0x0001e6000c10110e */
[----:B------:R-:W-:Y:S01]  /*2f980*/  LOP3.LUT R8, R8, 0xffbfffff, RZ, 0xc0, !PT ;  /* 0xffbfffff08087812 */ /* 0x000fe200078ec0ff */
        /* <DEDUP_REMOVED lines=158> */
[----:B------:R-:W-:Y:S02]  /*30370*/  @P1 LOP3.LUT R8, R8, 0x40000000, RZ, 0xfc, !PT ;  /* 0x4000000008081812 */ /* 0x000fe400078efcff */
[----:B0-----:R-:W-:-:S04]  /*30380*/  @!P1 IADD3 R84, P2, P6, R6, R12, R3 ;  /* 0x0000000c06549210 */ /* 0x001fc80007e5e003 */
[----:B------:R-:W-:Y:S02]  /*30390*/  @!P1 IADD3.X R85, R29, R13, R0, P2, P6 ;  /* 0x0000000d1d559210 */ /* 0x000fe400017ec400 */
[----:B------:R-:W-:Y:S02]  /*303a0*/  ISETP.LT.OR P2, PT, R26, 0x81, !P4 ;  /* 0x000000811a00780c */ /* 0x000fe40006741670 */
[C---:B------:R-:W-:Y:S02]  /*303b0*/  LOP3.LUT P1, RZ, R8.reuse, 0x4000, RZ, 0xc0, !PT ;  /* 0x0000400008ff7812 */ /* 0x040fe4000782c0ff */
[----:B------:R-:W-:-:S04]  /*303c0*/  LOP3.LUT R8, R8, 0xdfffffff, RZ, 0xc0, !PT ;  /* 0xdfffffff08087812 */ /* 0x000fc800078ec0ff */
[----:B------:R-:W-:-:S04]  /*303d0*/  @P3 LOP3.LUT R8, R8, 0x20000000, RZ, 0xfc, !PT ;  /* 0x2000000008083812 */ /* 0x000fc800078efcff */
[----:B------:R-:W-:Y:S01]  /*303e0*/  LOP3.LUT R8, R8, 0xfffffffd, RZ, 0xc0, !PT ;  /* 0xfffffffd08087812 */ /* 0x000fe200078ec0ff */
        /* <DEDUP_REMOVED lines=11> */
[----:B------:R-:W-:-:S04]  /*304a0*/  ISETP.GE.AND P2, PT, R27, 0x81, PT ;  /* 0x000000811b00780c */ /* 0x000fc80003f46270 */
[----:B------:R0:W-:Y:S01]  /*304b0*/  @!P0 STG.E.U8 desc[UR14][R12.64+0x81], R202 ;  /* 0x000081ca0c008986 */ /* 0x0001e2000c10110e */
[----:B------:R-:W-:-:S03]  /*304c0*/  ISETP.LT.OR P0, PT, R26, 0x1, !P2 ;  /* 0x000000011a00780c */ /* 0x000fc60005701670 */
[----:B------:R1:W-:Y:S04]  /*304d0*/  @!P5 STG.E.U8 desc[UR14][R48.64+0x80], R203 ;  /* 0x000080cb3000d986 */ /* 0x0003e8000c10110e */
[----:B------:R-:W-:Y:S06]  /*304e0*/  @!P1 STG.E.U8 desc[UR14][R32.64+0x81], R204 ;  /* 0x000081cc20009986 */ /* 0x000fec000c10110e */
[----:B0-----:R-:W0:Y:S01]  /*304f0*/  @!P0 LDC.64 R12, c[0x0][0x5c0] ;  /* 0x00017000ff0c8b82 */ /* 0x001e220000000a00 */
[----:B------:R-:W-:-:S02]  /*30500*/  @P0 LOP3.LUT R7, R7, 0x1000000, RZ, 0xfc, !PT ;  /* 0x0100000007070812 */ /* 0x000fc400078efcff */
[----:B0-----:R-:W-:-:S04]  /*30510*/  @!P0 IADD3 R16, P3, P6, R6, R12, R4 ;  /* 0x0000000c06108210 */ /* 0x001fc80007e7e004 */
[----:B------:R-:W-:Y:S02]  /*30520*/  @!P0 IADD3.X R17, R29, R13, R2, P3, P6 ;  /* 0x0000000d1d118210 */ /* 0x000fe40001fec402 */
[C---:B------:R-:W-:Y:S02]  /*30530*/  ISETP.LT.OR P3, PT, R26.reuse, 0x2, !P2 ;  /* 0x000000021a00780c */ /* 0x040fe40005761670 */
[----:B------:R-:W-:-:S11]  /*30540*/  ISETP.LT.OR P0, PT, R26, 0x9, !P2 ;  /* 0x000000091a00780c */ /* 0x000fd60005701670 */
[----:B------:R-:W1:Y:S01]  /*30550*/  @!P3 LDC.64 R12, c[0x0][0x5c0] ;  /* 0x00017000ff0cbb82 */ /* 0x000e620000000a00 */
[----:B------:R-:W-:Y:S02]  /*30560*/  @P3 LOP3.LUT R8, R8, 0x2, RZ, 0xfc, !PT ;  /* 0x0000000208083812 */ /* 0x000fe400078efcff */
[----:B-1----:R-:W-:-:S04]  /*30570*/  @!P3 IADD3 R48, P5, P6, R6, R12, R4 ;  /* 0x0000000c0630b210 */ /* 0x002fc80007ebe004 */
[----:B------:R-:W-:Y:S02]  /*30580*/  @!P3 IADD3.X R49, R29, R13, R2, P5, P6 ;  /* 0x0000000d1d31b210 */ /* 0x000fe40002fec402 */
[----:B------:R-:W0:Y:S01]  /*30590*/  @!P0 LDC.64 R12, c[0x0][0x5c0] ;  /* 0x00017000ff0c8b82 */ /* 0x000e220000000a00 */
[C---:B------:R-:W-:Y:S02]  /*305a0*/  LOP3.LUT P3, RZ, R8.reuse, 0x8000, RZ, 0xc0, !PT ;  /* 0x0000800008ff7812 */ /* 0x040fe4000786c0ff */
[----:B------:R-:W-:-:S04]  /*305b0*/  LOP3.LUT R8, R8, 0x7fffffff, RZ, 0xc0, !PT ;  /* 0x7fffffff08087812 */ /* 0x000fc800078ec0ff */
[----:B------:R-:W-:-:S04]  /*305c0*/  @P0 LOP3.LUT R8, R8, 0x80000000, RZ, 0xfc, !PT ;  /* 0x8000000008080812 */ /* 0x000fc800078efcff */
[C---:B------:R-:W-:Y:S02]  /*305d0*/  LOP3.LUT P1, RZ, R8.reuse, 0x40, RZ, 0xc0, !PT ;  /* 0x0000004008ff7812 */ /* 0x040fe4000782c0ff */
        /* <DEDUP_REMOVED lines=22> */
[----:B------:R1:W-:Y:S04]  /*30740*/  @!P3 STG.E.U8 desc[UR14][R58.64+0x88], R207 ;  /* 0x000088cf3a00b986 */ /* 0x0003e8000c10110e */
[----:B------:R-:W-:Y:S01]  /*30750*/  @!P1 STG.E.U8 desc[UR14][R30.64+0x89], R208 ;  /* 0x000089d01e009986 */ /* 0x000fe2000c10110e */
[----:B0-----:R-:W0:Y:S02]  /*30760*/  @!P0 LDC.64 R12, c[0x0][0x5c0] ;  /* 0x00017000ff0c8b82 */ /* 0x001e240000000a00 */
[----:B0-----:R-:W-:-:S04]  /*30770*/  @!P0 IADD3 R88, P5, P6, R6, R12, R4 ;  /* 0x0000000c06588210 */ /* 0x001fc80007ebe004 */
[----:B------:R-:W-:Y:S02]  /*30780*/  @!P0 IADD3.X R89, R29, R13, R2, P5, P6 ;  /* 0x0000000d1d598210 */ /* 0x000fe40002fec402 */
[----:B------:R-:W-:-:S13]  /*30790*/  ISETP.LT.OR P0, PT, R26, 0x12, !P2 ;  /* 0x000000121a00780c */ /* 0x000fda0005701670 */
[----:B------:R-:W1:Y:S01]  /*307a0*/  @!P0 LDC.64 R12, c[0x0][0x5c0] ;  /* 0x00017000ff0c8b82 */ /* 0x000e620000000a00 */
[----:B------:R-:W-:-:S04]  /*307b0*/  @P0 LOP3.LUT R8, R8, 0x8000, RZ, 0xfc, !PT ;  /* 0x0000800008080812 */ /* 0x000fc800078efcff */
[C---:B------:R-:W-:Y:S02]  /*307c0*/  LOP3.LUT P3, RZ, R8.reuse, 0x10000, RZ, 0xc0, !PT ;  /* 0x0001000008ff7812 */ /* 0x040fe4000786c0ff */
[C---:B------:R-:W-:Y:S02]  /*307d0*/  LOP3.LUT P1, RZ, R8.reuse, 0x80, RZ, 0xc0, !PT ;  /* 0x0000008008ff7812 */ /* 0x040fe4000782c0ff */
        /* <DEDUP_REMOVED lines=149> */
[----:B------:R-:W1:Y:S01]  /*31130*/  @!P0 LDC.64 R12, c[0x0][0x5c0] ;  /* 0x00017000ff0c8b82 */ /* 0x000e620000000a00 */
[----:B------:R-:W-:-:S04]  /*31140*/  @P0 LOP3.LUT R8, R8, 0x80000, RZ, 0xfc, !PT ;  /* 0x0008000008080812 */ /* 0x000fc800078efcff */
[----:B------:R-:W-:Y:S02]  /*31150*/  LOP3.LUT P3, RZ, R8, 0x100000, RZ, 0xc0, !PT ;  /* 0x0010000008ff7812 */ /* 0x000fe4000786c0ff */
        /* <DEDUP_REMOVED lines=29> */
[----:B------:R-:W-:-:S03]  /*31330*/  ISETP.LT.OR P3, PT, R26, 0x62, !P2 ;  /* 0x000000621a00780c */ /* 0x000fc60005761670 */
[----:B------:R-:W-:Y:S01]  /*31340*/  @!P0 STG.E.U8 desc[UR14][R46.64+0xb1], R228 ;  /* 0x0000b1e42e008986 */ /* 0x000fe2000c10110e */
[----:B------:R-:W-:Y:S01]  /*31350*/  ISETP.LT.OR P0, PT, R26, 0x6a, !P2 ;  /* 0x0000006a1a00780c */ /* 0x000fe20005701670 */
[----:B0-----:R-:W0:Y:S08]  /*31360*/  @!P1 LDC.64 R12, c[0x0][0x5c0] ;  /* 0x00017000ff0c9b82 */ /* 0x001e300000000a00 */
[----:B------:R-:W-:-:S04]  /*31370*/  @P3 LOP3.LUT R8, R8, 0x100000, RZ, 0xfc, !PT ;  /* 0x0010000008083812 */ /* 0x000fc800078efcff */
[----:B------:R-:W-:-:S04]  /*31380*/  LOP3.LUT R8, R8, 0xffdfffff, RZ, 0xc0, !PT ;  /* 0xffdfffff08087812 */ /* 0x000fc800078ec0ff */
[----:B------:R-:W-:-:S04]  /*31390*/  @P0 LOP3.LUT R8, R8, 0x200000, RZ, 0xfc, !PT ;  /* 0x0020000008080812 */ /* 0x000fc800078efcff */
[----:B------:R-:W-:Y:S02]  /*313a0*/  LOP3.LUT R8, R8, 0xfffffffe, RZ, 0xc0, !PT ;  /* 0xfffffffe08087812 */ /* 0x000fe400078ec0ff */
[----:B0-----:R-:W-:-:S04]  /*313b0*/  @!P1 IADD3 R112, P5, P6, R6, R12, R4 ;  /* 0x0000000c06709210 */ /* 0x001fc80007ebe004 */
[----:B------:R-:W-:Y:S02]  /*313c0*/  @!P1 IADD3.X R113, R29, R13, R2, P5, P6 ;  /* 0x0000000d1d719210 */ /* 0x000fe40002fec402 */
[----:B------:R-:W1:Y:S01]  /*313d0*/  @!P3 LDC.64 R12, c[0x0][0x5c0] ;  /* 0x00017000ff0cbb82 */ /* 0x000e620000000a00 */
        /* <DEDUP_REMOVED lines=11> */
[----:B------:R-:W-:-:S09]  /*31490*/  LOP3.LUT R7, R7, 0xfffffdff, RZ, 0xc0, !PT ;  /* 0xfffffdff07077812 */ /* 0x000fd200078ec0ff */
        /* <DEDUP_REMOVED lines=34> */
[C---:B------:R-:W-:Y:S02]  /*316c0*/  LOP3.LUT P0, RZ, R8.reuse, 0x400, RZ, 0xc0, !PT ;  /* 0x0000040008ff7812 */ /* 0x040fe4000780c0ff */
[----:B------:R-:W-:Y:S02]  /*316d0*/  LOP3.LUT R8, R8, 0xffbfffff, RZ, 0xc0, !PT ;  /* 0xffbfffff08087812 */ /* 0x000fe400078ec0ff */
        /* <DEDUP_REMOVED lines=23> */
[----:B------:R-:W-:Y:S02]  /*31850*/  @P1 LOP3.LUT R8, R8, 0x400000, RZ, 0xfc, !PT ;  /* 0x0040000008081812 */ /* 0x000fe400078efcff */
[----:B------:R-:W-:Y:S02]  /*31860*/  F2FP.SATFINITE.E4M3.F32.PACK_AB_MERGE_C R11, RZ, R11, RZ ;  /* 0x0000000bff0b723e */ /* 0x000fe400048070ff */
[C---:B------:R-:W-:Y:S02]  /*31870*/  LOP3.LUT P6, RZ, R8.reuse, 0x800000, RZ, 0xc0, !PT ;  /* 0x0080000008ff7812 */ /* 0x040fe400078cc0ff */
[C---:B------:R-:W-:Y:S02]  /*31880*/  LOP3.LUT P0, RZ, R8.reuse, 0x8, RZ, 0xc0, !PT ;  /* 0x0000000808ff7812 */ /* 0x040fe4000780c0ff */
        /* <DEDUP_REMOVED lines=8> */
[C---:B------:R-:W-:Y:S02]  /*31910*/  ISETP.LT.OR P3, PT, R26.reuse, 0xc9, !P4 ;  /* 0x000000c91a00780c */ /* 0x040fe40006761670 */
[----:B------:R-:W-:-:S11]  /*31920*/  ISETP.LT.OR P1, PT, R26, 0x8a, !P2 ;  /* 0x0000008a1a00780c */ /* 0x000fd60005721670 */
[----:B------:R-:W0:Y:S02]  /*31930*/  @!P3 LDC.64 R12, c[0x0][0x5c0] ;  /* 0x00017000ff0cbb82 */ /* 0x000e240000000a00 */
[----:B------:R-:W-:Y:S02]  /*31940*/  @P1 LOP3.LUT R8, R8, 0x400, RZ, 0xfc, !PT ;  /* 0x0000040008081812 */ /* 0x000fe400078efcff */
        /* <DEDUP_REMOVED lines=10> */
[----:B------:R4:W-:Y:S02]  /*319f0*/  @!P3 STG.E.U8 desc[UR14][R12.64+0xc9], R11 ;  /* 0x0000c90b0c00b986 */ /* 0x0009e4000c10110e */
[----:B----4-:R-:W-:Y:S02]  /*31a00*/  FMUL R11, R110, UR20 ;  /* 0x000000146e0b7c20 */ /* 0x010fe40008400000 */
[----:B------:R-:W4:Y:S03]  /*31a10*/  LDL.LU R110, [R1+0x410] ;  /* 0x00041000016e7983 */ /* 0x000f260000300800 */
[----:B------:R-:W-:-:S05]  /*31a20*/  F2FP.SATFINITE.E4M3.F32.PACK_AB_MERGE_C R11, RZ, R11, RZ ;  /* 0x0000000bff0b723e */ /* 0x000fca00048070ff */
[----:B------:R3:W-:Y:S02]  /*31a30*/  @!P6 STG.E.U8 desc[UR14][R70.64+0xc8], R11 ;  /* 0x0000c80b4600e986 */ /* 0x0007e4000c10110e */
[----:B---3--:R-:W-:Y:S02]  /*31a40*/  FMUL R11, R107, UR20 ;  /* 0x000000146b0b7c20 */ /* 0x008fe40008400000 */
[----:B------:R-:W3:Y:S03]  /*31a50*/  LDL.LU R107, [R1+0x414] ;  /* 0x00041400016b7983 */ /* 0x000ee60000300800 */
[----:B------:R-:W-:-:S05]  /*31a60*/  F2FP.SATFINITE.E4M3.F32.PACK_AB_MERGE_C R11, RZ, R11, RZ ;  /* 0x0000000bff0b723e */ /* 0x000fca00048070ff */
[----:B------:R2:W-:Y:S02]  /*31a70*/  @!P0 STG.E.U8 desc[UR14][R24.64+0xc9], R11 ;  /* 0x0000c90b18008986 */ /* 0x0005e4000c10110e */
[----:B--2---:R-:W-:Y:S02]  /*31a80*/  FMUL R11, R106, UR20 ;  /* 0x000000146a0b7c20 */ /* 0x004fe40008400000 */
[----:B------:R-:W2:Y:S01]  /*31a90*/  LDL.LU R106, [R1+0x418] ;  /* 0x00041800016a7983 */ /* 0x000ea20000300800 */
[----:B------:R-:W-:-:S13]  /*31aa0*/  ISETP.LT.OR P1, PT, R26, 0x91, !P2 ;  /* 0x000000911a00780c */ /* 0x000fda0005721670 */
[----:B------:R-:W0:Y:S01]  /*31ab0*/  @!P1 LDC.64 R12, c[0x0][0x5c0] ;  /* 0x00017000ff0c9b82 */ /* 0x000e220000000a00 */
[----:B------:R-:W-:-:S04]  /*31ac0*/  LOP3.LUT R9, R9, 0xfffeffff, RZ, 0xc0, !PT ;  /* 0xfffeffff09097812 */ /* 0x000fc800078ec0ff */
[----:B------:R-:W-:Y:S02]  /*31ad0*/  @P1 LOP3.LUT R9, R9, 0x10000, RZ, 0xfc, !PT ;  /* 0x0001000009091812 */ /* 0x000fe400078efcff */
[----:B0-----:R-:W-:-:S04]  /*31ae0*/  @!P1 IADD3 R152, P3, P5, R6, R12, R4 ;  /* 0x0000000c06989210 */ /* 0x001fc80007d7e004 */
[----:B------:R-:W-:Y:S02]  /*31af0*/  @!P1 IADD3.X R153, R29, R13, R2, P3, P5 ;  /* 0x0000000d1d999210 */ /* 0x000fe40001fea402 */
[----:B------:R-:W-:-:S13]  /*31b00*/  ISETP.LT.OR P1, PT, R26, 0x92, !P2 ;  /* 0x000000921a00780c */ /* 0x000fda0005721670 */
[----:B------:R-:W0:Y:S01]  /*31b10*/  @!P1 LDC.64 R12, c[0x0][0x5c0] ;  /* 0x00017000ff0c9b82 */ /* 0x000e220000000a00 */
[----:B------:R-:W-:-:S04]  /*31b20*/  LOP3.LUT R8, R8, 0xff7fffff, RZ, 0xc0, !PT ;  /* 0xff7fffff08087812 */ /* 0x000fc800078ec0ff */
[----:B------:R-:W-:Y:S02]  /*31b30*/  @P1 LOP3.LUT R8, R8, 0x800000, RZ, 0xfc, !PT ;  /* 0x0080000008081812 */ /* 0x000fe400078efcff */
[----:B0-----:R-:W-:-:S04]  /*31b40*/  @!P1 IADD3 R154, P3, P5, R6, R12, R4 ;  /* 0x0000000c069a9210 */ /* 0x001fc80007d7e004 */
[----:B------:R-:W-:Y:S02]  /*31b50*/  @!P1 IADD3.X R155, R29, R13, R2, P3, P5 ;  /* 0x0000000d1d9b9210 */ /* 0x000fe40001fea402 */
[----:B------:R-:W-:-:S13]  /*31b60*/  ISETP.LT.OR P1, PT, R26, 0x99, !P2 ;  /* 0x000000991a00780c */ /* 0x000fda0005721670 */
[----:B------:R-:W0:Y:S02]  /*31b70*/  @!P1 LDC.64 R12, c[0x0][0x5c0] ;  /* 0x00017000ff0c9b82 */ /* 0x000e240000000a00 */
[----:B0-----:R-:W-:-:S04]  /*31b80*/  @!P1 IADD3 R160, P3, P5, R6, R12, R4 ;  /* 0x0000000c06a09210 */ /* 0x001fc80007d7e004 */
[----:B------:R-:W-:Y:S02]  /*31b90*/  @!P1 IADD3.X R161, R29, R13, R2, P3, P5 ;  /* 0x0000000d1da19210 */ /* 0x000fe40001fea402 */
[----:B------:R-:W-:-:S13]  /*31ba0*/  ISETP.LT.OR P3, PT, R26, 0xd1, !P4 ;  /* 0x000000d11a00780c */ /* 0x000fda0006761670 */
[----:B------:R-:W0:Y:S01]  /*31bb0*/  @!P3 LDC.64 R12, c[0x0][0x5c0] ;  /* 0x00017000ff0cbb82 */ /* 0x000e220000000a00 */
[----:B------:R-:W-:-:S04]  /*31bc0*/  LOP3.LUT R9, R9, 0xfffdffff, RZ, 0xc0, !PT ;  /* 0xfffdffff09097812 */ /* 0x000fc800078ec0ff */
[----:B------:R-:W-:Y:S02]  /*31bd0*/  @P1 LOP3.LUT R9, R9, 0x20000, RZ, 0xfc, !PT ;  /* 0x0002000009091812 */ /* 0x000fe400078efcff */
[----:B------:R-:W-:Y:S02]  /*31be0*/  ISETP.LT.OR P1, PT, R26, 0x9a, !P2 ;  /* 0x0000009a1a00780c */ /* 0x000fe40005721670 */
[----:B------:R-:W-:Y:S02]  /*31bf0*/  F2FP.SATFINITE.E4M3.F32.PACK_AB_MERGE_C R11, RZ, R11, RZ ;  /* 0x0000000bff0b723e */ /* 0x000fe400048070ff */
[----:B0-----:R-:W-:-:S05]  /*31c00*/  @!P3 IADD3 R12, P5, R6, R12, RZ ;  /* 0x0000000c060cb210 */ /* 0x001fca0007fbe0ff */
[----:B------:R-:W-:-:S05]  /*31c10*/  @!P3 IMAD.X R13, R29, 0x1, R13, P5 ;  /* 0x000000011d0db824 */ /* 0x000fca00028e060d */
[----:B------:R0:W-:Y:S02]  /*31c20*/  @!P3 STG.E.U8 desc[UR14][R12.64+0xd0], R11 ;  /* 0x0000d00b0c00b986 */ /* 0x0001e4000c10110e */
[----:B0-----:R-:W0:Y:S02]  /*31c30*/  @!P1 LDC.64 R12, c[0x0][0x5c0] ;  /* 0x00017000ff0c9b82 */ /* 0x001e240000000a00 */
[----:B0-----:R-:W-:-:S04]  /*31c40*/  @!P1 IADD3 R156, P3, P5, R6, R12, R4 ;  /* 0x0000000c069c9210 */ /* 0x001fc80007d7e004 */
[----:B------:R-:W-:Y:S02]  /*31c50*/  @!P1 IADD3.X R157, R29, R13, R2, P3, P5 ;  /* 0x0000000d1d9d9210 */ /* 0x000fe40001fea402 */
[----:B------:R-:W-:-:S13]  /*31c60*/  ISETP.LT.OR P3, PT, R26, 0xd2, !P4 ;  /* 0x000000d21a00780c */ /* 0x000fda0006761670 */
[----:B------:R-:W0:Y:S01]  /*31c70*/  @!P3 LDC.64 R12, c[0x0][0x5c0] ;  /* 0x00017000ff0cbb82 */ /* 0x000e220000000a00 */
[----:B----4-:R-:W-:Y:S02]  /*31c80*/  FMUL R11, R110, UR20 ;  /* 0x000000146e0b7c20 */ /* 0x010fe40008400000 */
[----:B------:R-:W4:Y:S01]  /*31c90*/  LDL.LU R110, [R1+0x41c] ;  /* 0x00041c00016e7983 */ /* 0x000f220000300800 */
[----:B0-----:R-:W-:Y:S02]  /*31ca0*/  @!P3 IADD3 R12, P5, R6, R12, RZ ;  /* 0x0000000c060cb210 */ /* 0x001fe40007fbe0ff */
[----:B------:R-:W-:-:S03]  /*31cb0*/  F2FP.SATFINITE.E4M3.F32.PACK_AB_MERGE_C R11, RZ, R11, RZ ;  /* 0x0000000bff0b723e */ /* 0x000fc600048070ff */
[----:B------:R-:W-:Y:S01]  /*31cc0*/  @!P3 IMAD.X R13, R29, 0x1, R13, P5 ;  /* 0x000000011d0db824 */ /* 0x000fe200028e060d */
[----:B------:R-:W-:-:S04]  /*31cd0*/  LOP3.LUT P6, RZ, R8, 0x1000000, RZ, 0xc0, !PT ;  /* 0x0100000008ff7812 */ /* 0x000fc800078cc0ff */
[----:B------:R3:W-:Y:S02]  /*31ce0*/  @!P3 STG.E.U8 desc[UR14][R12.64+0xd1], R11 ;  /* 0x0000d10b0c00b986 */ /* 0x0007e4000c10110e */
[----:B---3--:R-:W-:Y:S02]  /*31cf0*/  FMUL R11, R107, UR20 ;  /* 0x000000146b0b7c20 */ /* 0x008fe40008400000 */
[----:B------:R-:W3:Y:S03]  /*31d00*/  LDL.LU R107, [R1+0x420] ;  /* 0x00042000016b7983 */ /* 0x000ee60000300800 */
[----:B------:R-:W-:-:S05]  /*31d10*/  F2FP.SATFINITE.E4M3.F32.PACK_AB_MERGE_C R11, RZ, R11, RZ ;  /* 0x0000000bff0b723e */ /* 0x000fca00048070ff */
[----:B------:R2:W-:Y:S02]  /*31d20*/  @!P6 STG.E.U8 desc[UR14][R72.64+0xd0], R11 ;  /* 0x0000d00b4800e986 */ /* 0x0005e4000c10110e */
[----:B--2---:R-:W-:Y:S02]  /*31d30*/  FMUL R11, R106, UR20 ;  /* 0x000000146a0b7c20 */ /* 0x004fe40008400000 */
[----:B------:R-:W2:Y:S01]  /*31d40*/  LDL.LU R106, [R1+0x424] ;  /* 0x00042400016a7983 */ /* 0x000ea20000300800 */
[----:B------:R-:W-:-:S04]  /*31d50*/  LOP3.LUT R9, R9, 0xfffbffff, RZ, 0xc0, !PT ;  /* 0xfffbffff09097812 */ /* 0x000fc800078ec0ff */
[----:B------:R-:W-:Y:S02]  /*31d60*/  @P1 LOP3.LUT R9, R9, 0x40000, RZ, 0xfc, !PT ;  /* 0x0004000009091812 */ /* 0x000fe400078efcff */
        /* <DEDUP_REMOVED lines=8> */
[C---:B------:R-:W-:Y:S02]  /*31df0*/  LOP3.LUT P0, RZ, R8.reuse, 0x800, RZ, 0xc0, !PT ;  /* 0x0000080008ff7812 */ /* 0x040fe4000780c0ff */
        /* <DEDUP_REMOVED lines=10> */
[----:B------:R-:W-:Y:S02]  /*31ea0*/  LOP3.LUT R9, R9, 0xffdfffff, RZ, 0xc0, !PT ;  /* 0xffdfffff09097812 */ /* 0x000fe400078ec0ff */
[----:B------:R-:W-:Y:S02]  /*31eb0*/  F2FP.SATFINITE.E4M3.F32.PACK_AB_MERGE_C R11, RZ, R11, RZ ;  /* 0x0000000bff0b723e */ /* 0x000fe400048070ff */
[----:B------:R-:W-:Y:S02]  /*31ec0*/  @P1 LOP3.LUT R9, R9, 0x200000, RZ, 0xfc, !PT ;  /* 0x0020000009091812 */ /* 0x000fe400078efcff */
[----:B------:R-:W-:Y:S01]  /*31ed0*/  ISETP.LT.OR P1, PT, R26, 0xaa, !P2 ;  /* 0x000000aa1a00780c */ /* 0x000fe20005721670 */
[----:B------:R4:W-:Y:S01]  /*31ee0*/  @!P0 STG.E.U8 desc[UR14][R50.64+0xd1], R11 ;  /* 0x0000d10b32008986 */ /* 0x0009e2000c10110e */
[----:B0-----:R-:W-:-:S05]  /*31ef0*/  @!P3 IADD3 R12, P5, R6, R12, RZ ;  /* 0x0000000c060cb210 */ /* 0x001fca0007fbe0ff */
[----:B------:R-:W-:Y:S02]  /*31f00*/  @!P3 IMAD.X R13, R29, 0x1, R13, P5 ;  /* 0x000000011d0db824 */ /* 0x000fe400028e060d */
[----:B----4-:R-:W-:Y:S02]  /*31f10*/  FMUL R11, R110, UR20 ;  /* 0x000000146e0b7c20 */ /* 0x010fe40008400000 */
[----:B------:R-:W4:Y:S03]  /*31f20*/  LDL.LU R110, [R1+0x428] ;  /* 0x00042800016e7983 */ /* 0x000f260000300800 */
[----:B------:R-:W-:-:S05]  /*31f30*/  F2FP.SATFINITE.E4M3.F32.PACK_AB_MERGE_C R11, RZ, R11, RZ ;  /* 0x0000000bff0b723e */ /* 0x000fca00048070ff */
[----:B------:R0:W-:Y:S02]  /*31f40*/  @!P3 STG.E.U8 desc[UR14][R12.64+0xd8], R11 ;  /* 0x0000d80b0c00b986 */ /* 0x0001e4000c10110e */
[----:B0-----:R-:W0:Y:S02]  /*31f50*/  @!P1 LDC.64 R12, c[0x0][0x5c0] ;  /* 0x00017000ff0c9b82 */ /* 0x001e240000000a00 */
[----:B0-----:R-:W-:-:S04]  /*31f60*/  @!P1 IADD3 R184, P3, P5, R6, R12, R4 ;  /* 0x0000000c06b89210 */ /* 0x001fc80007d7e004 */
[----:B------:R-:W-:Y:S02]  /*31f70*/  @!P1 IADD3.X R185, R29, R13, R2, P3, P5 ;  /* 0x0000000d1db99210 */ /* 0x000fe40001fea402 */
[----:B------:R-:W-:-:S13]  /*31f80*/  ISETP.LT.OR P3, PT, R26, 0xda, !P4 ;  /* 0x000000da1a00780c */ /* 0x000fda0006761670 */
[----:B------:R-:W0:Y:S01]  /*31f90*/  @!P3 LDC.64 R12, c[0x0][0x5c0] ;  /* 0x00017000ff0cbb82 */ /* 0x000e220000000a00 */
[----:B---3--:R-:W-:Y:S02]  /*31fa0*/  FMUL R11, R107, UR20 ;  /* 0x000000146b0b7c20 */ /* 0x008fe40008400000 */
[----:B------:R-:W3:Y:S03]  /*31fb0*/  LDL.LU R107, [R1+0x42c] ;  /* 0x00042c00016b7983 */ /* 0x000ee60000300800 */
[----:B------:R-:W-:Y:S02]  /*31fc0*/  F2FP.SATFINITE.E4M3.F32.PACK_AB_MERGE_C R11, RZ, R11, RZ ;  /* 0x0000000bff0b723e */ /* 0x000fe400048070ff */
[----:B0-----:R-:W-:-:S05]  /*31fd0*/  @!P3 IADD3 R12, P5, R6, R12, RZ ;  /* 0x0000000c060cb210 */ /* 0x001fca0007fbe0ff */
[----:B------:R-:W-:-:S05]  /*31fe0*/  @!P3 IMAD.X R13, R29, 0x1, R13, P5 ;  /* 0x000000011d0db824 */ /* 0x000fca00028e060d */
        /* <DEDUP_REMOVED lines=14> */
[C---:B------:R-:W-:Y:S02]  /*320d0*/  LOP3.LUT P0, RZ, R8.reuse, 0x10, RZ, 0xc0, !PT ;  /* 0x0000001008ff7812 */ /* 0x040fe4000780c0ff */
[----:B------:R-:W-:Y:S02]  /*320e0*/  LOP3.LUT R8, R8, 0xfdffffff, RZ, 0xc0, !PT ;  /* 0xfdffffff08087812 */ /* 0x000fe400078ec0ff */
[----:B------:R-:W-:Y:S02]  /*320f0*/  F2FP.SATFINITE.E4M3.F32.PACK_AB_MERGE_C R11, RZ, R11, RZ ;  /* 0x0000000bff0b723e */ /* 0x000fe400048070ff */
[----:B------:R-:W-:-:S05]  /*32100*/  @P1 LOP3.LUT R8, R8, 0x2000000, RZ, 0xfc, !PT ;  /* 0x0200000008081812 */ /* 0x000fca00078efcff */
[----:B------:R4:W-:Y:S01]  /*32110*/  @!P6 STG.E.U8 desc[UR14][R74.64+0xd8], R11 ;  /* 0x0000d80b4a00e986 */ /* 0x0009e2000c10110e */
        /* <DEDUP_REMOVED lines=8> */
[----:B----4-:R-:W-:Y:S02]  /*321a0*/  FMUL R11, R110, UR20 ;  /* 0x000000146e0b7c20 */ /* 0x010fe40008400000 */
[----:B------:R-:W4:Y:S03]  /*321b0*/  LDL.LU R110, [R1+0x434] ;  /* 0x00043400016e7983 */ /* 0x000f260000300800 */
[----:B------:R-:W-:Y:S02]  /*321c0*/  F2FP.SATFINITE.E4M3.F32.PACK_AB_MERGE_C R11, RZ, R11, RZ ;  /* 0x0000000bff0b723e */ /* 0x000fe400048070ff */
[----:B0-----:R-:W-:-:S03]  /*321d0*/  @!P3 IADD3 R12, P5, R6, R12, RZ ;  /* 0x0000000c060cb210 */ /* 0x001fc60007fbe0ff */
[----:B------:R3:W-:Y:S02]  /*321e0*/  @!P0 STG.E.U8 desc[UR14][R22.64+0xd9], R11 ;  /* 0x0000d90b16008986 */ /* 0x0007e4000c10110e */
[----:B------:R-:W-:Y:S02]  /*321f0*/  @!P3 IMAD.X R13, R29, 0x1, R13, P5 ;  /* 0x000000011d0db824 */ /* 0x000fe400028e060d */
        /* <DEDUP_REMOVED lines=9> */
[----:B------:R-:W0:Y:S02]  /*32290*/  @!P1 LDC.64 R12, c[0x0][0x5c0] ;  /* 0x00017000ff0c9b82 */ /* 0x000e240000000a00 */
[----:B0-----:R-:W-:-:S04]  /*322a0*/  @!P1 IADD3 R178, P3, P5, R6, R12, R4 ;  /* 0x0000000c06b29210 */ /* 0x001fc80007d7e004 */
[----:B------:R-:W-:Y:S02]  /*322b0*/  @!P1 IADD3.X R179, R29, R13, R2, P3, P5 ;  /* 0x0000000d1db39210 */ /* 0x000fe40001fea402 */
[----:B------:R-:W-:-:S13]  /*322c0*/  ISETP.LT.OR P3, PT, R26, 0xe2, !P4 ;  /* 0x000000e21a00780c */ /* 0x000fda0006761670 */
[----:B------:R-:W0:Y:S01]  /*322d0*/  @!P3 LDC.64 R12, c[0x0][0x5c0] ;  /* 0x00017000ff0cbb82 */ /* 0x000e220000000a00 */
[----:B------:R-:W-:Y:S02]  /*322e0*/  F2FP.SATFINITE.E4M3.F32.PACK_AB_MERGE_C R11, RZ, R11, RZ ;  /* 0x0000000bff0b723e */ /* 0x000fe400048070ff */
[----:B0-----:R-:W-:-:S05]  /*322f0*/  @!P3 IADD3 R12, P5, R6, R12, RZ ;  /* 0x0000000c060cb210 */ /* 0x001fca0007fbe0ff */
[----:B------:R-:W-:-:S05]  /*32300*/  @!P3 IMAD.X R13, R29, 0x1, R13, P5 ;  /* 0x000000011d0db824 */ /* 0x000fca00028e060d */
[----:B------:R4:W-:Y:S01]  /*32310*/  @!P3 STG.E.U8 desc[UR14][R12.64+0xe1], R11 ;  /* 0x0000e10b0c00b986 */ /* 0x0009e2000c10110e */
[C---:B------:R-:W-:Y:S02]  /*32320*/  LOP3.LUT P6, RZ, R8.reuse, 0x4000000, RZ, 0xc0, !PT ;  /* 0x0400000008ff7812 */ /* 0x040fe400078cc0ff */
[----:B------:R-:W-:Y:S01]  /*32330*/  LOP3.LUT P0, RZ, R8, 0x1000, RZ, 0xc0, !PT ;  /* 0x0000100008ff7812 */ /* 0x000fe2000780c0ff */
[----:B----4-:R-:W-:Y:S02]  /*32340*/  FMUL R11, R110, UR20 ;  /* 0x000000146e0b7c20 */ /* 0x010fe40008400000 */
[----:B------:R-:W4:Y:S03]  /*32350*/  LDL.LU R110, [R1+0x440] ;  /* 0x00044000016e7983 */ /* 0x000f260000300800 */
[----:B------:R-:W-:-:S05]  /*32360*/  F2FP.SATFINITE.E4M3.F32.PACK_AB_MERGE_C R11, RZ, R11, RZ ;  /* 0x0000000bff0b723e */ /* 0x000fca00048070ff */
[----:B------:R3:W-:Y:S01]  /*32370*/  @!P6 STG.E.U8 desc[UR14][R76.64+0xe0], R11 ;  /* 0x0000e00b4c00e986 */ /* 0x0007e2000c10110e */
[----:B------:R-:W-:-:S04]  /*32380*/  LOP3.LUT R10, R10, 0xffffffef, RZ, 0xc0, !PT ;  /* 0xffffffef0a0a7812 */ /* 0x000fc800078ec0ff */
[----:B------:R-:W-:Y:S01]  /*32390*/  @P1 LOP3.LUT R10, R10, 0x10, RZ, 0xfc, !PT ;  /* 0x000000100a0a1812 */ /* 0x000fe200078efcff */
        /* <DEDUP_REMOVED lines=31> */
[----:B0-----:R-:W0:Y:S01]  /*32590*/  @!P1 LDC.64 R12, c[0x0][0x5c0] ;  /* 0x00017000ff0c9b82 */ /* 0x001e220000000a00 */
[----:B----4-:R-:W-:Y:S02]  /*325a0*/  FMUL R11, R110, UR20 ;  /* 0x000000146e0b7c20 */ /* 0x010fe40008400000 */
[----:B------:R-:W4:Y:S01]  /*325b0*/  LDL.LU R110, [R1+0x44c] ;  /* 0x00044c00016e7983 */ /* 0x000f220000300800 */
[----:B0-----:R-:W-:-:S04]  /*325c0*/  @!P1 IADD3 R172, P3, P5, R6, R12, R4 ;  /* 0x0000000c06ac9210 */ /* 0x001fc80007d7e004 */
[----:B------:R-:W-:Y:S02]  /*325d0*/  @!P1 IADD3.X R173, R29, R13, R2, P3, P5 ;  /* 0x0000000d1dad9210 */ /* 0x000fe40001fea402 */
[----:B------:R-:W-:-:S13]  /*325e0*/  ISETP.LT.OR P3, PT, R26, 0xea, !P4 ;  /* 0x000000ea1a00780c */ /* 0x000fda0006761670 */
[----:B------:R-:W0:Y:S01]  /*325f0*/  @!P3 LDC.64 R12, c[0x0][0x5c0] ;  /* 0x00017000ff0cbb82 */ /* 0x000e220000000a00 */
[----:B------:R-:W-:Y:S02]  /*32600*/  F2FP.SATFINITE.E4M3.F32.PACK_AB_MERGE_C R11, RZ, R11, RZ ;  /* 0x0000000bff0b723e */ /* 0x000fe400048070ff */
[----:B------:R-:W-:Y:S02]  /*32610*/  LOP3.LUT P6, RZ, R8, 0x8000000, RZ, 0xc0, !PT ;  /* 0x0800000008ff7812 */ /* 0x000fe400078cc0ff */
[----:B0-----:R-:W-:-:S05]  /*32620*/  @!P3 IADD3 R12, P5, R6, R12, RZ ;  /* 0x0000000c060cb210 */ /* 0x001fca0007fbe0ff */
[----:B------:R-:W-:-:S05]  /*32630*/  @!P3 IMAD.X R13, R29, 0x1, R13, P5 ;  /* 0x000000011d0db824 */ /* 0x000fca00028e060d */
        /* <DEDUP_REMOVED lines=44> */
[----:B---3--:R-:W-:Y:S01]  /*32900*/  FMUL R11, R107, UR20 ;  /* 0x000000146b0b7c20 */ /* 0x008fe20008400000 */
[----:B0-----:R-:W-:Y:S01]  /*32910*/  @!P3 IADD3 R12, P5, R6, R12, RZ ;  /* 0x0000000c060cb210 */ /* 0x001fe20007fbe0ff */
[----:B------:R-:W3:Y:S03]  /*32920*/  LDL.LU R107, [R1+0x45c] ;  /* 0x00045c00016b7983 */ /* 0x000ee60000300800 */
[----:B------:R-:W-:Y:S01]  /*32930*/  F2FP.SATFINITE.E4M3.F32.PACK_AB_MERGE_C R11, RZ, R11, RZ ;  /* 0x0000000bff0b723e */ /* 0x000fe200048070ff */
        /* <DEDUP_REMOVED lines=8> */
[----:B------:R-:W-:Y:S02]  /*329c0*/  @P1 LOP3.LUT R5, R5, 0x1, RZ, 0xfc, !PT ;  /* 0x0000000105051812 */ /* 0x000fe400078efcff */
[----:B0-----:R-:W-:-:S04]  /*329d0*/  @!P1 IADD3 R198, P3, P5, R6, R12, R4 ;  /* 0x0000000c06c69210 */ /* 0x001fc80007d7e004 */
[----:B------:R-:W-:Y:S02]  /*329e0*/  @!P1 IADD3.X R199, R29, R13, R2, P3, P5 ;  /* 0x0000000d1dc79210 */ /* 0x000fe40001fea402 */
[----:B------:R-:W-:-:S13]  /*329f0*/  ISETP.LT.OR P1, PT, R26, 0xe2, !P2 ;  /* 0x000000e21a00780c */ /* 0x000fda0005721670 */
[----:B------:R-:W0:Y:S01]  /*32a00*/  @!P1 LDC.64 R12, c[0x0][0x5c0] ;  /* 0x00017000ff0c9b82 */ /* 0x000e220000000a00 */
[----:B------:R-:W-:Y:S02]  /*32a10*/  LOP3.LUT P6, RZ, R8, 0x10000000, RZ, 0xc0, !PT ;  /* 0x1000000008ff7812 */ /* 0x000fe400078cc0ff */
[----:B------:R-:W-:Y:S02]  /*32a20*/  LOP3.LUT R10, R10, 0x7fffffff, RZ, 0xc0, !PT ;  /* 0x7fffffff0a0a7812 */ /* 0x000fe400078ec0ff */
[----:B------:R-:W-:Y:S02]  /*32a30*/  F2FP.SATFINITE.E4M3.F32.PACK_AB_MERGE_C R11, RZ, R11, RZ ;  /* 0x0000000bff0b723e */ /* 0x000fe400048070ff */
[----:B------:R-:W-:-:S07]  /*32a40*/  @P1 LOP3.LUT R10, R10, 0x80000000, RZ, 0xfc, !PT ;  /* 0x800000000a0a1812 */ /* 0x000fce00078efcff */
[----:B------:R4:W-:Y:S01]  /*32a50*/  @!P6 STG.E.U8 desc[UR14][R80.64+0xf0], R11 ;  /* 0x0000f00b5000e986 */ /* 0x0009e2000c10110e */
[----:B0-----:R-:W-:-:S04]  /*32a60*/  @!P1 IADD3 R192, P3, P5, R6, R12, R4 ;  /* 0x0000000c06c09210 */ /* 0x001fc80007d7e004 */
[----:B------:R-:W-:Y:S02]  /*32a70*/  @!P1 IADD3.X R193, R29, R13, R2, P3, P5 ;  /* 0x0000000d1dc19210 */ /* 0x000fe40001fea402 */
[----:B------:R-:W-:-:S13]  /*32a80*/  ISETP.LT.OR P1, PT, R26, 0xe9, !P2 ;  /* 0x000000e91a00780c */ /* 0x000fda0005721670 */
[----:B------:R-:W0:Y:S02]  /*32a90*/  @!P1 LDC.64 R12, c[0x0][0x5c0] ;  /* 0x00017000ff0c9b82 */ /* 0x000e240000000a00 */
[----:B0-----:R-:W-:-:S04]  /*32aa0*/  @!P1 IADD3 R210, P3, P5, R6, R12, R4 ;  /* 0x0000000c06d29210 */ /* 0x001fc80007d7e004 */
[----:B------:R-:W-:Y:S02]  /*32ab0*/  @!P1 IADD3.X R211, R29, R13, R2, P3, P5 ;  /* 0x0000000d1dd39210 */ /* 0x000fe40001fea402 */
[----:B------:R-:W-:Y:S02]  /*32ac0*/  ISETP.LT.OR P3, PT, R26, 0xf9, !P4 ;  /* 0x000000f91a00780c */ /* 0x000fe40006761670 */
[----:B------:R-:W-:-:S11]  /*32ad0*/  LOP3.LUT P0, RZ, R8, 0x2000, RZ, 0xc0, !PT ;  /* 0x0000200008ff7812 */ /* 0x000fd6000780c0ff */
        /* <DEDUP_REMOVED lines=15> */
[----:B------:R-:W-:Y:S02]  /*32bd0*/  ISETP.LT.OR P4, PT, R26, 0xfa, !P4 ;  /* 0x000000fa1a00780c */ /* 0x000fe40006781670 */
[----:B0-----:R-:W-:-:S04]  /*32be0*/  @!P0 IADD3 R208, P3, P5, R6, R12, R4 ;  /* 0x0000000c06d08210 */ /* 0x001fc80007d7e004 */
[----:B------:R-:W-:-:S07]  /*32bf0*/  @!P0 IADD3.X R209, R29, R13, R2, P3, P5 ;  /* 0x0000000d1dd18210 */ /* 0x000fce0001fea402 */
[----:B------:R-:W0:Y:S01]  /*32c00*/  @!P4 LDC.64 R12, c[0x0][0x5c0] ;  /* 0x00017000ff0ccb82 */ /* 0x000e220000000a00 */
[----:B------:R-:W-:Y:S02]  /*32c10*/  F2FP.SATFINITE.E4M3.F32.PACK_AB_MERGE_C R11, RZ, R11, RZ ;  /* 0x0000000bff0b723e */ /* 0x000fe400048070ff */
[----:B0-----:R-:W-:-:S05]  /*32c20*/  @!P4 IADD3 R12, P3, R6, R12, RZ ;  /* 0x0000000c060cc210 */ /* 0x001fca0007f7e0ff */
[----:B------:R-:W-:-:S05]  /*32c30*/  @!P4 IMAD.X R13, R29, 0x1, R13, P3 ;  /* 0x000000011d0dc824 */ /* 0x000fca00018e060d */
[----:B------:R0:W-:Y:S01]  /*32c40*/  @!P4 STG.E.U8 desc[UR14][R12.64+0xf9], R11 ;  /* 0x0000f90b0c00c986 */ /* 0x0001e2000c10110e */
[----:B------:R-:W-:Y:S02]  /*32c50*/  LOP3.LUT P6, RZ, R8, 0x40000000, RZ, 0xc0, !PT ;  /* 0x4000000008ff7812 */ /* 0x000fe400078cc0ff */
[----:B------:R-:W-:-:S04]  /*32c60*/  LOP3.LUT R5, R5, 0xffffffbf, RZ, 0xc0, !PT ;  /* 0xffffffbf05057812 */ /* 0x000fc800078ec0ff */
[----:B------:R-:W-:Y:S02]  /*32c70*/  @P1 LOP3.LUT R5, R5, 0x40, RZ, 0xfc, !PT ;  /* 0x0000004005051812 */ /* 0x000fe400078efcff */
[----:B------:R-:W-:Y:S02]  /*32c80*/  LOP3.LUT P1, RZ, R8, 0x20000000, RZ, 0xc0, !PT ;  /* 0x2000000008ff7812 */ /* 0x000fe4000782c0ff */
[----:B------:R-:W-:-:S13]  /*32c90*/  ISETP.LT.OR P5, PT, R26, 0xf1, !P2 ;  /* 0x000000f11a00780c */ /* 0x000fda00057a1670 */
[----:B0-----:R-:W0:Y:S01]  /*32ca0*/  @!P5 LDC.64 R12, c[0x0][0x5c0] ;  /* 0x00017000ff0cdb82 */ /* 0x001e220000000a00 */
[----:B----4-:R-:W-:Y:S02]  /*32cb0*/  FMUL R11, R110, UR20 ;  /* 0x000000146e0b7c20 */ /* 0x010fe40008400000 */
[----:B------:R-:W4:Y:S03]  /*32cc0*/  LDL.LU R110, [R1+0x470] ;  /* 0x00047000016e7983 */ /* 0x000f260000300800 */
[----:B------:R-:W-:-:S05]  /*32cd0*/  F2FP.SATFINITE.E4M3.F32.PACK_AB_MERGE_C R11, RZ, R11, RZ ;  /* 0x0000000bff0b723e */ /* 0x000fca00048070ff */
[----:B------:R3:W-:Y:S01]  /*32ce0*/  @!P6 STG.E.U8 desc[UR14][R84.64+0xf8], R11 ;  /* 0x0000f80b5400e986 */ /* 0x0007e2000c10110e */
[----:B------:R-:W-:-:S04]  /*32cf0*/  LOP3.LUT R5, R5, 0xffffffef, RZ, 0xc0, !PT ;  /* 0xffffffef05057812 */ /* 0x000fc800078ec0ff */
[----:B------:R-:W-:Y:S02]  /*32d00*/  @P0 LOP3.LUT R5, R5, 0x10, RZ, 0xfc, !PT ;  /* 0x0000001005050812 */ /* 0x000fe400078efcff */
[----:B0-----:R-:W-:Y:S02]  /*32d10*/  @!P5 IADD3 R218, P3, P4, R6, R12, R4 ;  /* 0x0000000c06dad210 */ /* 0x001fe40007c7e004 */
[----:B------:R-:W-:Y:S02]  /*32d20*/  LOP3.LUT R5, R5, 0xfffff7ff, RZ, 0xc0, !PT ;  /* 0xfffff7ff05057812 */ /* 0x000fe400078ec0ff */
[----:B------:R-:W-:Y:S02]  /*32d30*/  @!P5 IADD3.X R219, R29, R13, R2, P3, P4 ;  /* 0x0000000d1ddbd210 */ /* 0x000fe40001fe8402 */
[----:B------:R-:W-:Y:S02]  /*32d40*/  @P5 LOP3.LUT R5, R5, 0x800, RZ, 0xfc, !PT ;  /* 0x0000080005055812 */ /* 0x000fe400078efcff */
[----:B------:R-:W-:-:S13]  /*32d50*/  ISETP.LT.OR P5, PT, R26, 0xf2, !P2 ;  /* 0x000000f21a00780c */ /* 0x000fda00057a1670 */
[----:B------:R-:W0:Y:S01]  /*32d60*/  @!P5 LDC.64 R12, c[0x0][0x5c0] ;  /* 0x00017000ff0cdb82 */ /* 0x000e220000000a00 */
[----:B---3--:R-:W-:-:S05]  /*32d70*/  FMUL R11, R107, UR20 ;  /* 0x000000146b0b7c20 */ /* 0x008fca0008400000 */
[----:B------:R-:W-:-:S05]  /*32d80*/  F2FP.SATFINITE.E4M3.F32.PACK_AB_MERGE_C R11, RZ, R11, RZ ;  /* 0x0000000bff0b723e */ /* 0x000fca00048070ff */
[----:B------:R2:W-:Y:S02]  /*32d90*/  @!P1 STG.E.U8 desc[UR14][R82.64+0xf9], R11 ;  /* 0x0000f90b52009986 */ /* 0x0005e4000c10110e */
[----:B--2---:R-:W-:Y:S02]  /*32da0*/  FMUL R11, R106, UR20 ;  /* 0x000000146a0b7c20 */ /* 0x004fe40008400000 */
[----:B------:R-:W2:Y:S01]  /*32db0*/  LDL.LU R106, [R1+0x474] ;  /* 0x00047400016a7983 */ /* 0x000ea20000300800 */
[----:B------:R-:W-:Y:S02]  /*32dc0*/  LOP3.LUT R5, R5, 0xfffffbff, RZ, 0xc0, !PT ;  /* 0xfffffbff05057812 */ /* 0x000fe400078ec0ff */
[----:B0-----:R-:W-:Y:S01]  /*32dd0*/  @!P5 IADD3 R216, P3, P4, R6, R12, R4 ;  /* 0x0000000c06d8d210 */ /* 0x001fe20007c7e004 */
[----:B------:R-:W3:Y:S01]  /*32de0*/  LDL.LU R107, [R1+0x478] ;  /* 0x00047800016b7983 */ /* 0x000ee20000300800 */
[----:B------:R-:W-:Y:S02]  /*32df0*/  @P5 LOP3.LUT R5, R5, 0x400, RZ, 0xfc, !PT ;  /* 0x0000040005055812 */ /* 0x000fe400078efcff */
[----:B------:R-:W-:-:S02]  /*32e00*/  @!P5 IADD3.X R217, R29, R13, R2, P3, P4 ;  /* 0x0000000d1dd9d210 */ /* 0x000fc40001fe8402 */
[----:B------:R-:W-:-:S13]  /*32e10*/  ISETP.LT.OR P5, PT, R26, 0xf9, !P2 ;  /* 0x000000f91a00780c */ /* 0x000fda00057a1670 */
[----:B------:R-:W0:Y:S01]  /*32e20*/  @!P5 LDC.64 R12, c[0x0][0x5c0] ;  /* 0x00017000ff0cdb82 */ /* 0x000e220000000a00 */
[----:B------:R-:W-:Y:S02]  /*32e30*/  ISETP.LT.OR P1, PT, R26, 0xfa, !P2 ;  /* 0x000000fa1a00780c */ /* 0x000fe40005721670 */
[----:B0-----:R-:W-:-:S04]  /*32e40*/  @!P5 IADD3 R226, P3, P4, R6, R12, R4 ;  /* 0x0000000c06e2d210 */ /* 0x001fc80007c7e004 */
[----:B------:R-:W-:-:S07]  /*32e50*/  @!P5 IADD3.X R227, R29, R13, R2, P3, P4 ;  /* 0x0000000d1de3d210 */ /* 0x000fce0001fe8402 */
[----:B------:R-:W0:Y:S01]  /*32e60*/  @!P1 LDC.64 R12, c[0x0][0x5c0] ;  /* 0x00017000ff0c9b82 */ /* 0x000e220000000a00 */
[----:B------:R-:W-:-:S04]  /*32e70*/  LOP3.LUT R5, R5, 0xfffeffff, RZ, 0xc0, !PT ;  /* 0xfffeffff05057812 */ /* 0x000fc800078ec0ff */
[----:B------:R-:W-:-:S04]  /*32e80*/  @P5 LOP3.LUT R5, R5, 0x10000, RZ, 0xfc, !PT ;  /* 0x0001000005055812 */ /* 0x000fc800078efcff */
[----:B------:R-:W-:-:S04]  /*32e90*/  LOP3.LUT R5, R5, 0xffff7fff, RZ, 0xc0, !PT ;  /* 0xffff7fff05057812 */ /* 0x000fc800078ec0ff */
[----:B------:R-:W-:Y:S02]  /*32ea0*/  @P1 LOP3.LUT R5, R5, 0x8000, RZ, 0xfc, !PT ;  /* 0x0000800005051812 */ /* 0x000fe400078efcff */
[----:B0-----:R-:W-:-:S04]  /*32eb0*/  @!P1 IADD3 R224, P2, P3, R6, R12, R4 ;  /* 0x0000000c06e09210 */ /* 0x001fc80007b5e004 */
[----:B------:R-:W-:Y:S02]  /*32ec0*/  @!P1 IADD3.X R225, R29, R13, R2, P2, P3 ;  /* 0x0000000d1de19210 */ /* 0x000fe400017e6402 */
[----:B------:R-:W-:-:S04]  /*32ed0*/  ISETP.GE.AND P2, PT, R27, 0x101, PT ;  /* 0x000001011b00780c */ /* 0x000fc80003f46270 */
[----:B------:R-:W-:Y:S02]  /*32ee0*/  ISETP.LT.OR P1, PT, R26, 0x1, !P2 ;  /* 0x000000011a00780c */ /* 0x000fe40005721670 */
[----:B------:R-:W-:-:S11]  /*32ef0*/  LOP3.LUT P0, RZ, R7, 0x1000000, RZ, 0xc0, !PT ;  /* 0x0100000007ff7812 */ /* 0x000fd6000780c0ff */
[----:B------:R-:W0:Y:S01]  /*32f00*/  @!P1 LDC.64 R12, c[0x0][0x5c0] ;  /* 0x00017000ff0c9b82 */ /* 0x000e220000000a00 */
[----:B------:R-:W-:Y:S01]  /*32f10*/  F2FP.SATFINITE.E4M3.F32.PACK_AB_MERGE_C R11, RZ, R11, RZ ;  /* 0x0000000bff0b723e */ /* 0x000fe200048070ff */
[----:B------:R-:W-:Y:S02]  /*32f20*/  USHF.L.U32 UR8, UR6, 0x8, URZ ;  /* 0x0000000806087899 */ /* 0x000fe4000800063f */
[----:B------:R-:W-:Y:S02]  /*32f30*/  USHF.L.U64.HI UR7, UR6, 0x8, UR7 ;  /* 0x0000000806077899 */ /* 0x000fe40008010207 */
[----:B------:R4:W-:Y:S02]  /*32f40*/  @!P0 STG.E.U8 desc[UR14][R16.64], R11 ;  /* 0x0000000b10008986 */ /* 0x0009e4000c10110e */
[----:B0-----:R-:W-:-:S04]  /*32f50*/  @!P1 IADD3 R20, P0, P3, R6, UR8, R12 ;  /* 0x0000000806149c10 */ /* 0x001fc8000fb1e00c */
[----:B------:R-:W-:-:S05]  /*32f60*/  @!P1 IADD3.X R21, R29, UR7, R13, P0, P3 ;  /* 0x000000071d159c10 */ /* 0x000fca00087e640d */
[----:B------:R-:W-:Y:S01]  /*32f70*/  @!P1 STL.64 [R1+0x18], R20 ;  /* 0x0000181401009387 */ /* 0x000fe20000100a00 */
[----:B----4-:R-:W-:-:S03]  /*32f80*/  FMUL R11, R110, UR20 ;  /* 0x000000146e0b7c20 */ /* 0x010fc60008400000 */
[----:B------:R-:W4:Y:S01]  /*32f90*/  LDL.LU R110, [R1+0x47c] ;  /* 0x00047c00016e7983 */ /* 0x000f220000300800 */
[----:B------:R-:W-:Y:S02]  /*32fa0*/  LOP3.LUT P6, RZ, R8, 0x2, RZ, 0xc0, !PT ;  /* 0x0000000208ff7812 */ /* 0x000fe400078cc0ff */
[----:B------:R-:W-:-:S11]  /*32fb0*/  F2FP.SATFINITE.E4M3.F32.PACK_AB_MERGE_C R11, RZ, R11, RZ ;  /* 0x0000000bff0b723e */ /* 0x000fd600048070ff */
[----:B------:R2:W-:Y:S01]  /*32fc0*/  @!P6 STG.E.U8 desc[UR14][R48.64+0x1], R11 ;  /* 0x0000010b3000e986 */ /* 0x0005e2000c10110e */
[----:B------:R-:W-:-:S04]  /*32fd0*/  ISETP.GE.AND P0, PT, R27, 0x89, PT ;  /* 0x000000891b00780c */ /* 0x000fc80003f06270 */
[----:B------:R-:W-:-:S13]  /*32fe0*/  ISETP.LT.OR P3, PT, R26, 0x1, !P0 ;  /* 0x000000011a00780c */ /* 0x000fda0004761670 */
[----:B------:R-:W0:Y:S01]  /*32ff0*/  @!P3 LDC.64 R16, c[0x0][0x5c0] ;  /* 0x00017000ff10bb82 */ /* 0x000e220000000a00 */
[----:B------:R-:W-:Y:S02]  /*33000*/  ISETP.LT.OR P1, PT, R26, 0x2, !P2 ;  /* 0x000000021a00780c */ /* 0x000fe40005721670 */
[----:B------:R-:W-:-:S04]  /*33010*/  @!P3 IADD3 R12, P4, P5, R4, R6, R3 ;  /* 0x00000006040cb210 */ /* 0x000fc80007d9e003 */
[----:B------:R-:W-:Y:S01]  /*33020*/  @!P3 IADD3.X R15, R2, R29, R0, P4, P5 ;  /* 0x0000001d020fb210 */ /* 0x000fe200027ea400 */
[----:B--2---:R-:W-:Y:S02]  /*33030*/  FMUL R11, R106, UR20 ;  /* 0x000000146a0b7c20 */ /* 0x004fe40008400000 */
[----:B------:R-:W2:Y:S01]  /*33040*/  LDL.LU R106, [R1+0x480] ;  /* 0x00048000016a7983 */ /* 0x000ea20000300800 */
[----:B0-----:R-:W-:-:S03]  /*33050*/  @!P3 IADD3 R16, P4, R12, R16, RZ ;  /* 0x000000100c10b210 */ /* 0x001fc60007f9e0ff */
[----:B------:R-:W0:Y:S01]  /*33060*/  @!P1 LDC.64 R12, c[0x0][0x5c0] ;  /* 0x00017000ff0c9b82 */ /* 0x000e220000000a00 */
[----:B------:R-:W-:Y:S01]  /*33070*/  F2FP.SATFINITE.E4M3.F32.PACK_AB_MERGE_C R11, RZ, R11, RZ ;  /* 0x0000000bff0b723e */ /* 0x000fe200048070ff */
[----:B------:R-:W-:-:S05]  /*33080*/  @!P3 IMAD.X R17, R15, 0x1, R17, P4 ;  /* 0x000000010f11b824 */ /* 0x000fca00020e0611 */
[----:B------:R1:W-:Y:S01]  /*33090*/  @!P3 STG.E.U8 desc[UR14][R16.64], R11 ;  /* 0x0000000b1000b986 */ /* 0x0003e2000c10110e */
[----:B------:R-:W-:Y:S02]  /*330a0*/  ISETP.LT.OR P3, PT, R26, 0x2, !P0 ;  /* 0x000000021a00780c */ /* 0x000fe40004761670 */
[----:B0-----:R-:W-:-:S04]  /*330b0*/  @!P1 IADD3 R230, P5, P6, R6, UR8, R12 ;  /* 0x0000000806e69c10 */ /* 0x001fc8000febe00c */
[----:B------:R-:W-:-:S07]  /*330c0*/  @!P1 IADD3.X R231, R29, UR7, R13, P5, P6 ;  /* 0x000000071de79c10 */ /* 0x000fce000afec40d */
[----:B------:R-:W0:Y:S01]  /*330d0*/  @!P3 LDC.64 R12, c[0x0][0x5c0] ;  /* 0x00017000ff0cbb82 */ /* 0x000e220000000a00 */
[----:B-1----:R-:W-:-:S04]  /*330e0*/  @!P3 IADD3 R16, P4, P5, R4, R6, R3 ;  /* 0x000000060410b210 */ /* 0x002fc80007d9e003 */
[----:B------:R-:W-:Y:S02]  /*330f0*/  @!P3 IADD3.X R11, R2, R29, R0, P4, P5 ;  /* 0x0000001d020bb210 */ /* 0x000fe400027ea400 */
[----:B0-----:R-:W-:-:S05]  /*33100*/  @!P3 IADD3 R16, P4, R16, R12, RZ ;  /* 0x0000000c1010b210 */ /* 0x001fca0007f9e0ff */
[----:B------:R-:W-:Y:S02]  /*33110*/  @!P3 IMAD.X R17, R11, 0x1, R13, P4 ;  /* 0x000000010b11b824 */ /* 0x000fe400020e060d */
[----:B---3--:R-:W-:Y:S02]  /*33120*/  FMUL R11, R107, UR20 ;  /* 0x000000146b0b7c20 */ /* 0x008fe40008400000 */
[----:B------:R-:W3:Y:S01]  /*33130*/  LDL.LU R107, [R1+0x484] ;  /* 0x00048400016b7983 */ /* 0x000ee20000300800 */
[----:B------:R-:W-:Y:S02]  /*33140*/  LOP3.LUT P6, RZ, R8, 0x80000000, RZ, 0xc0, !PT ;  /* 0x8000000008ff7812 */ /* 0x000fe400078cc0ff */
[----:B------:R-:W-:-:S11]  /*33150*/  LOP3.LUT R7, R7, 0xff7fffff, RZ, 0xc0, !PT ;  /* 0xff7fffff07077812 */ /* 0x000fd600078ec0ff */
[----:B------:R-:W-:Y:S02]  /*33160*/  @P6 LOP3.LUT R7, R7, 0x800000, RZ, 0xfc, !PT ;  /* 0x0080000007076812 */ /* 0x000fe400078efcff */
[----:B------:R-:W-:-:S13]  /*33170*/  ISETP.LT.OR P6, PT, R26, 0x9, !P2 ;  /* 0x000000091a00780c */ /* 0x000fda00057c1670 */
[----:B------:R-:W0:Y:S01]  /*33180*/  @!P6 LDC.64 R12, c[0x0][0x5c0] ;  /* 0x00017000ff0ceb82 */ /* 0x000e220000000a00 */
[----:B------:R-:W-:-:S05]  /*33190*/  F2FP.SATFINITE.E4M3.F32.PACK_AB_MERGE_C R11, RZ, R11, RZ ;  /* 0x0000000bff0b723e */ /* 0x000fca00048070ff */
[----:B------:R4:W-:Y:S01]  /*331a0*/  @!P3 STG.E.U8 desc[UR14][R16.64+0x1], R11 ;  /* 0x0000010b1000b986 */ /* 0x0009e2000c10110e */
[----:B0-----:R-:W-:-:S04]  /*331b0*/  @!P6 IADD3 R236, P4, P5, R6, UR8, R12 ;  /* 0x0000000806ecec10 */ /* 0x001fc8000fd9e00c */
[----:B------:R-:W-:Y:S02]  /*331c0*/  @!P6 IADD3.X R237, R29, UR7, R13, P4, P5 ;  /* 0x000000071dedec10 */ /* 0x000fe4000a7ea40d */
[----:B------:R-:W-:-:S13]  /*331d0*/  ISETP.LT.OR P5, PT, R26, 0xa, !P2 ;  /* 0x0000000a1a00780c */ /* 0x000fda00057a1670 */
[----:B------:R-:W0:Y:S01]  /*331e0*/  @!P5 LDC.64 R12, c[0x0][0x5c0] ;  /* 0x00017000ff0cdb82 */ /* 0x000e220000000a00 */
[----:B----4-:R-:W-:Y:S02]  /*331f0*/  FMUL R11, R110, UR20 ;  /* 0x000000146e0b7c20 */ /* 0x010fe40008400000 */
[----:B------:R-:W4:Y:S01]  /*33200*/  LDL.LU R110, [R1+0x488] ;  /* 0x00048800016e7983 */ /* 0x000f220000300800 */
[----:B0-----:R-:W-:-:S04]  /*33210*/  @!P5 IADD3 R228, P3, P4, R6, UR8, R12 ;  /* 0x0000000806e4dc10 */ /* 0x001fc8000fc7e00c */
[----:B------:R-:W-:Y:S02]  /*33220*/  @!P5 IADD3.X R229, R29, UR7, R13, P3, P4 ;  /* 0x000000071de5dc10 */ /* 0x000fe40009fe840d */
[----:B------:R-:W-:-:S13]  /*33230*/  ISETP.LT.OR P5, PT, R26, 0x11, !P2 ;  /* 0x000000111a00780c */ /* 0x000fda00057a1670 */
[----:B------:R-:W0:Y:S01]  /*33240*/  @!P5 LDC.64 R12, c[0x0][0x5c0] ;  /* 0x00017000ff0cdb82 */ /* 0x000e220000000a00 */
[----:B------:R-:W-:Y:S02]  /*33250*/  LOP3.LUT P6, RZ, R7, 0x800000, RZ, 0xc0, !PT ;  /* 0x0080000007ff7812 */ /* 0x000fe400078cc0ff */
[----:B------:R-:W-:-:S11]  /*33260*/  F2FP.SATFINITE.E4M3.F32.PACK_AB_MERGE_C R11, RZ, R11, RZ ;  /* 0x0000000bff0b723e */ /* 0x000fd600048070ff */
[----:B------:R2:W-:Y:S01]  /*33270*/  @!P6 STG.E.U8 desc[UR14][R86.64+0x8], R11 ;  /* 0x0000080b5600e986 */ /* 0x0005e2000c10110e */
[----:B0-----:R-:W-:-:S04]  /*33280*/  @!P5 IADD3 R16, P3, P4, R6, UR8, R12 ;  /* 0x000000080610dc10 */ /* 0x001fc8000fc7e00c */
[----:B------:R-:W-:-:S05]  /*33290*/  @!P5 IADD3.X R17, R29, UR7, R13, P3, P4 ;  /* 0x000000071d11dc10 */ /* 0x000fca0009fe840d */
[----:B------:R0:W-:Y:S01]  /*332a0*/  @!P5 STL.64 [R1+0x38], R16 ;  /* 0x000038100100d387 */ /* 0x0001e20000100a00 */
[----:B--2---:R-:W-:-:S03]  /*332b0*/  FMUL R11, R106, UR20 ;  /* 0x000000146a0b7c20 */ /* 0x004fc60008400000 */
[----:B------:R-:W2:Y:S01]  /*332c0*/  LDL.LU R106, [R1+0x48c] ;  /* 0x00048c00016a7983 */ /* 0x000ea20000300800 */
[----:B------:R-:W-:Y:S02]  /*332d0*/  ISETP.LT.OR P3, PT, R26, 0x9, !P0 ;  /* 0x000000091a00780c */ /* 0x000fe40004761670 */
[----:B------:R-:W-:Y:S02]  /*332e0*/  LOP3.LUT P1, RZ, R8, 0x4000, RZ, 0xc0, !PT ;  /* 0x0000400008ff7812 */ /* 0x000fe4000782c0ff */
[----:B------:R-:W-:-:S09]  /*332f0*/  F2FP.SATFINITE.E4M3.F32.PACK_AB_MERGE_C R11, RZ, R11, RZ ;  /* 0x0000000bff0b723e */ /* 0x000fd200048070ff */
[----:B0-----:R-:W0:Y:S02]  /*33300*/  @!P3 LDC.64 R16, c[0x0][0x5c0] ;  /* 0x00017000ff10bb82 */ /* 0x001e240000000a00 */
[----:B------:R3:W-:Y:S01]  /*33310*/  @!P1 STG.E.U8 desc[UR14][R32.64+0x9], R11 ;  /* 0x0000090b20009986 */ /* 0x0007e2000c10110e */
[----:B------:R-:W-:Y:S02]  /*33320*/  ISETP.LT.OR P1, PT, R26, 0x12, !P2 ;  /* 0x000000121a00780c */ /* 0x000fe40005721670 */
[----:B------:R-:W-:-:S04]  /*33330*/  @!P3 IADD3 R12, P4, P5, R4, R6, R3 ;  /* 0x00000006040cb210 */ /* 0x000fc80007d9e003 */
[----:B------:R-:W-:Y:S02]  /*33340*/  @!P3 IADD3.X R15, R2, R29, R0, P4, P5 ;  /* 0x0000001d020fb210 */ /* 0x000fe400027ea400 */
[----:B0-----:R-:W-:-:S05]  /*33350*/  @!P3 IADD3 R16, P4, R12, R16, RZ ;  /* 0x000000100c10b210 */ /* 0x001fca0007f9e0ff */
[----:B------:R-:W0:Y:S01]  /*33360*/  @!P1 LDC.64 R12, c[0x0][0x5c0] ;  /* 0x00017000ff0c9b82 */ /* 0x000e220000000a00 */
[----:B------:R-:W-:Y:S02]  /*33370*/  @!P3 IMAD.X R17, R15, 0x1, R17, P4 ;  /* 0x000000010f11b824 */ /* 0x000fe400020e0611 */
[----:B---3--:R-:W-:-:S05]  /*33380*/  FMUL R11, R107, UR20 ;  /* 0x000000146b0b7c20 */ /* 0x008fca0008400000 */
[----:B------:R-:W-:-:S05]  /*33390*/  F2FP.SATFINITE.E4M3.F32.PACK_AB_MERGE_C R11, RZ, R11, RZ ;  /* 0x0000000bff0b723e */ /* 0x000fca00048070ff */
[----:B------:R1:W-:Y:S01]  /*333a0*/  @!P3 STG.E.U8 desc[UR14][R16.64+0x8], R11 ;  /* 0x0000080b1000b986 */ /* 0x0003e2000c10110e */
[----:B------:R-:W-:Y:S02]  /*333b0*/  ISETP.LT.OR P3, PT, R26, 0xa, !P0 ;  /* 0x0000000a1a00780c */ /* 0x000fe40004761670 */
[----:B0-----:R-:W-:-:S04]  /*333c0*/  @!P1 IADD3 R20, P5, P6, R6, UR8, R12 ;  /* 0x0000000806149c10 */ /* 0x001fc8000febe00c */
[----:B------:R-:W-:Y:S02]  /*333d0*/  @!P1 IADD3.X R21, R29, UR7, R13, P5, P6 ;  /* 0x000000071d159c10 */ /* 0x000fe4000afec40d */
[----:B------:R-:W-:-:S05]  /*333e0*/  LOP3.LUT P6, RZ, R9, 0x1, RZ, 0xc0, !PT ;  /* 0x0000000109ff7812 */ /* 0x000fca00078cc0ff */
[----:B------:R-:W0:Y:S01]  /*333f0*/  @!P3 LDC.64 R12, c[0x0][0x5c0] ;  /* 0x00017000ff0cbb82 */ /* 0x000e220000000a00 */
[----:B------:R-:W-:Y:S02]  /*33400*/  LOP3.LUT R7, R7, 0xffbfffff, RZ, 0xc0, !PT ;  /* 0xffbfffff07077812 */ /* 0x000fe400078ec0ff */
[----:B-1----:R-:W-:-:S05]  /*33410*/  @!P3 IADD3 R16, P4, P5, R4, R6, R3 ;  /* 0x000000060410b210 */ /* 0x002fca0007d9e003 */
[----:B------:R-:W-:Y:S02]  /*33420*/  @P6 LOP3.LUT R7, R7, 0x400000, RZ, 0xfc, !PT ;  /* 0x0040000007076812 */ /* 0x000fe400078efcff */
[----:B------:R-:W-:Y:S02]  /*33430*/  ISETP.LT.OR P6, PT, R26, 0x19, !P2 ;  /* 0x000000191a00780c */ /* 0x000fe400057c1670 */
[----:B------:R-:W-:Y:S01]  /*33440*/  @!P3 IADD3.X R11, R2, R29, R0, P4, P5 ;  /* 0x0000001d020bb210 */ /* 0x000fe200027ea400 */
[----:B------:R1:W-:Y:S04]  /*33450*/  @!P1 STL.64 [R1], R20 ;  /* 0x0000001401009387 */ /* 0x0003e80000100a00 */
[----:B------:R-:W3:Y:S01]  /*33460*/  LDL.LU R107, [R1+0x490] ;  /* 0x00049000016b7983 */ /* 0x000ee20000300800 */
[----:B0-----:R-:W-:-:S05]  /*33470*/  @!P3 IADD3 R16, P4, R16, R12, RZ ;  /* 0x0000000c1010b210 */ /* 0x001fca0007f9e0ff */
[----:B------:R-:W-:Y:S02]  /*33480*/  @!P3 IMAD.X R17, R11, 0x1, R13, P4 ;  /* 0x000000010b11b824 */ /* 0x000fe400020e060d */
[----:B------:R-:W1:Y:S02]  /*33490*/  @!P6 LDC.64 R12, c[0x0][0x5c0] ;  /* 0x00017000ff0ceb82 */ /* 0x000e640000000a00 */
[----:B-1----:R-:W-:-:S04]  /*334a0*/  @!P6 IADD3 R20, P4, P5, R6, UR8, R12 ;  /* 0x000000080614ec10 */ /* 0x002fc8000fd9e00c */
[----:B------:R-:W-:-:S05]  /*334b0*/  @!P6 IADD3.X R21, R29, UR7, R13, P4, P5 ;  /* 0x000000071d15ec10 */ /* 0x000fca000a7ea40d */
[----:B------:R-:W-:Y:S01]  /*334c0*/  @!P6 STL.64 [R1+0x10], R20 ;  /* 0x000010140100e387 */ /* 0x000fe20000100a00 */
[----:B----4-:R-:W-:-:S03]  /*334d0*/  FMUL R11, R110, UR20 ;  /* 0x000000146e0b7c20 */ /* 0x010fc60008400000 */
[----:B------:R-:W4:Y:S02]  /*334e0*/  LDL.LU R110, [R1+0x494] ;  /* 0x00049400016e7983 */ /* 0x000f240000300800 */
[----:B------:R-:W-:-:S05]  /*334f0*/  F2FP.SATFINITE.E4M3.F32.PACK_AB_MERGE_C R11, RZ, R11, RZ ;  /* 0x0000000bff0b723e */ /* 0x000fca00048070ff */
[----:B------:R2:W-:Y:S01]  /*33500*/  @!P3 STG.E.U8 desc[UR14][R16.64+0x9], R11 ;  /* 0x0000090b1000b986 */ /* 0x0005e2000c10110e */
[----:B------:R-:W-:-:S13]  /*33510*/  ISETP.LT.OR P5, PT, R26, 0x1a, !P2 ;  /* 0x0000001a1a00780c */ /* 0x000fda00057a1670 */
[----:B------:R-:W0:Y:S01]  /*33520*/  @!P5 LDC.64 R12, c[0x0][0x5c0] ;  /* 0x00017000ff0cdb82 */ /* 0x000e220000000a00 */
[----:B--2---:R-:W-:Y:S02]  /*33530*/  FMUL R11, R106, UR20 ;  /* 0x000000146a0b7c20 */ /* 0x004fe40008400000 */
[----:B------:R-:W2:Y:S01]  /*33540*/  LDL.LU R106, [R1+0x498] ;  /* 0x00049800016a7983 */ /* 0x000ea20000300800 */
[----:B0-----:R-:W-:-:S04]  /*33550*/  @!P5 IADD3 R234, P3, P4, R6, UR8, R12 ;  /* 0x0000000806eadc10 */ /* 0x001fc8000fc7e00c */
[----:B------:R-:W-:Y:S02]  /*33560*/  @!P5 IADD3.X R235, R29, UR7, R13, P3, P4 ;  /* 0x000000071debdc10 */ /* 0x000fe40009fe840d */
[----:B------:R-:W-:-:S13]  /*33570*/  ISETP.LT.OR P5, PT, R26, 0x21, !P2 ;  /* 0x000000211a00780c */ /* 0x000fda00057a1670 */
[----:B------:R-:W0:Y:S01]  /*33580*/  @!P5 LDC.64 R12, c[0x0][0x5c0] ;  /* 0x00017000ff0cdb82 */ /* 0x000e220000000a00 */
[----:B------:R-:W-:Y:S02]  /*33590*/  LOP3.LUT P6, RZ, R7, 0x400000, RZ, 0xc0, !PT ;  /* 0x0040000007ff7812 */ /* 0x000fe400078cc0ff */
[----:B------:R-:W-:Y:S02]  /*335a0*/  F2FP.SATFINITE.E4M3.F32.PACK_AB_MERGE_C R11, RZ, R11, RZ ;  /* 0x0000000bff0b723e */ /* 0x000fe400048070ff */
[----:B------:R-:W-:Y:S02]  /*335b0*/  LOP3.LUT P1, RZ, R8, 0x8000, RZ, 0xc0, !PT ;  /* 0x0000800008ff7812 */ /* 0x000fe4000782c0ff */
[----:B0-----:R-:W-:-:S04]  /*335c0*/  @!P5 IADD3 R16, P3, P4, R6, UR8, R12 ;  /* 0x000000080610dc10 */ /* 0x001fc8000fc7e00c */
[----:B------:R-:W-:Y:S02]  /*335d0*/  @!P5 IADD3.X R17, R29, UR7, R13, P3, P4 ;  /* 0x000000071d11dc10 */ /* 0x000fe40009fe840d */
[----:B------:R-:W-:Y:S01]  /*335e0*/  ISETP.LT.OR P3, PT, R26, 0x11, !P0 ;  /* 0x000000111a00780c */ /* 0x000fe20004761670 */
[----:B------:R-:W-:Y:S04]  /*335f0*/  @!P6 STG.E.U8 desc[UR14][R88.64+0x10], R11 ;  /* 0x0000100b5800e986 */ /* 0x000fe8000c10110e */
[----:B------:R0:W-:Y:S08]  /*33600*/  @!P5 STL.64 [R1+0x48], R16 ;  /* 0x000048100100d387 */ /* 0x0001f00000100a00 */
[----:B0-----:R-:W0:Y:S01]  /*33610*/  @!P3 LDC.64 R16, c[0x0][0x5c0] ;  /* 0x00017000ff10bb82 */ /* 0x001e220000000a00 */
[----:B------:R-:W-:-:S04]  /*33620*/  @!P3 IADD3 R12, P4, P5, R4, R6, R3 ;  /* 0x00000006040cb210 */ /* 0x000fc80007d9e003 */
[----:B------:R-:W-:Y:S01]  /*33630*/  @!P3 IADD3.X R15, R2, R29, R0, P4, P5 ;  /* 0x0000001d020fb210 */ /* 0x000fe200027ea400 */
[----:B---3--:R-:W-:Y:S02]  /*33640*/  FMUL R11, R107, UR20 ;  /* 0x000000146b0b7c20 */ /* 0x008fe40008400000 */
[----:B------:R-:W3:Y:S03]  /*33650*/  LDL.LU R107, [R1+0x49c] ;  /* 0x00049c00016b7983 */ /* 0x000ee60000300800 */
[----:B------:R-:W-:-:S05]  /*33660*/  F2FP.SATFINITE.E4M3.F32.PACK_AB_MERGE_C R11, RZ, R11, RZ ;  /* 0x0000000bff0b723e */ /* 0x000fca00048070ff */
[----:B------:R4:W-:Y:S01]  /*33670*/  @!P1 STG.E.U8 desc[UR14][R58.64+0x11], R11 ;  /* 0x0000110b3a009986 */ /* 0x0009e2000c10110e */
[----:B------:R-:W-:Y:S02]  /*33680*/  ISETP.LT.OR P1, PT, R26, 0x22, !P2 ;  /* 0x000000221a00780c */ /* 0x000fe40005721670 */
[----:B0-----:R-:W-:-:S11]  /*33690*/  @!P3 IADD3 R16, P4, R12, R16, RZ ;  /* 0x000000100c10b210 */ /* 0x001fd60007f9e0ff */
[----:B------:R-:W0:Y:S01]  /*336a0*/  @!P1 LDC.64 R12, c[0x0][0x5c0] ;  /* 0x00017000ff0c9b82 */ /* 0x000e220000000a00 */
[----:B------:R-:W-:Y:S01]  /*336b0*/  @!P3 IMAD.X R17, R15, 0x1, R17, P4 ;  /* 0x000000010f11b824 */ /* 0x000fe200020e0611 */
[----:B------:R-:W-:Y:S02]  /*336c0*/  LOP3.LUT R7, R7, 0xffdfffff, RZ, 0xc0, !PT ;  /* 0xffdfffff07077812 */ /* 0x000fe400078ec0ff */
[----:B0-----:R-:W-:-:S04]  /*336d0*/  @!P1 IADD3 R20, P5, P6, R6, UR8, R12 ;  /* 0x0000000806149c10 */ /* 0x001fc8000febe00c */
[----:B------:R-:W-:Y:S02]  /*336e0*/  @!P1 IADD3.X R21, R29, UR7, R13, P5, P6 ;  /* 0x000000071d159c10 */ /* 0x000fe4000afec40d */
[----:B------:R-:W-:-:S03]  /*336f0*/  LOP3.LUT P6, RZ, R9, 0x2, RZ, 0xc0, !PT ;  /* 0x0000000209ff7812 */ /* 0x000fc600078cc0ff */
[----:B------:R-:W-:Y:S01]  /*33700*/  @!P1 STL.64 [R1+0x20], R20 ;  /* 0x0000201401009387 */ /* 0x000fe20000100a00 */
[----:B----4-:R-:W-:-:S03]  /*33710*/  FMUL R11, R110, UR20 ;  /* 0x000000146e0b7c20 */ /* 0x010fc60008400000 */
[----:B------:R-:W4:Y:S02]  /*33720*/  LDL.LU R110, [R1+0x4a0] ;  /* 0x0004a000016e7983 */ /* 0x000f240000300800 */
[----:B------:R-:W-:-:S05]  /*33730*/  F2FP.SATFINITE.E4M3.F32.PACK_AB_MERGE_C R11, RZ, R11, RZ ;  /* 0x0000000bff0b723e */ /* 0x000fca00048070ff */
[----:B------:R0:W-:Y:S01]  /*33740*/  @!P3 STG.E.U8 desc[UR14][R16.64+0x10], R11 ;  /* 0x0000100b1000b986 */ /* 0x0001e2000c10110e */
[----:B------:R-:W-:-:S13]  /*33750*/  ISETP.LT.OR P3, PT, R26, 0x12, !P0 ;  /* 0x000000121a00780c */ /* 0x000fda0004761670 */
[----:B------:R-:W1:Y:S01]  /*33760*/  @!P3 LDC.64 R12, c[0x0][0x5c0] ;  /* 0x00017000ff0cbb82 */ /* 0x000e620000000a00 */
[----:B------:R-:W-:Y:S02]  /*33770*/  @P6 LOP3.LUT R7, R7, 0x200000, RZ, 0xfc, !PT ;  /* 0x0020000007076812 */ /* 0x000fe400078efcff */
[----:B------:R-:W-:Y:S02]  /*33780*/  ISETP.LT.OR P6, PT, R26, 0x29, !P2 ;  /* 0x000000291a00780c */ /* 0x000fe400057c1670 */
[----:B0-----:R-:W-:-:S04]  /*33790*/  @!P3 IADD3 R16, P4, P5, R4, R6, R3 ;  /* 0x000000060410b210 */ /* 0x001fc80007d9e003 */
[----:B------:R-:W-:Y:S02]  /*337a0*/  @!P3 IADD3.X R11, R2, R29, R0, P4, P5 ;  /* 0x0000001d020bb210 */ /* 0x000fe400027ea400 */
[----:B-1----:R-:W-:-:S05]  /*337b0*/  @!P3 IADD3 R16, P4, R16, R12, RZ ;  /* 0x0000000c1010b210 */ /* 0x002fca0007f9e0ff */
[----:B------:R-:W-:Y:S02]  /*337c0*/  @!P3 IMAD.X R17, R11, 0x1, R13, P4 ;  /* 0x000000010b11b824 */ /* 0x000fe400020e060d */
[----:B------:R-:W0:Y:S02]  /*337d0*/  @!P6 LDC.64 R12, c[0x0][0x5c0] ;  /* 0x00017000ff0ceb82 */ /* 0x000e240000000a00 */
[----:B0-----:R-:W-:-:S04]  /*337e0*/  @!P6 IADD3 R20, P4, P5, R6, UR8, R12 ;  /* 0x000000080614ec10 */ /* 0x001fc8000fd9e00c */
[----:B------:R-:W-:-:S05]  /*337f0*/  @!P6 IADD3.X R21, R29, UR7, R13, P4, P5 ;  /* 0x000000071d15ec10 */ /* 0x000fca000a7ea40d */
[----:B------:R0:W-:Y:S01]  /*33800*/  @!P6 STL.64 [R1+0x30], R20 ;  /* 0x000030140100e387 */ /* 0x0001e20000100a00 */
[----:B--2---:R-:W-:-:S03]  /*33810*/  FMUL R11, R106, UR20 ;  /* 0x000000146a0b7c20 */ /* 0x004fc60008400000 */
[----:B------:R-:W2:Y:S01]  /*33820*/  LDL.LU R106, [R1+0x4a4] ;  /* 0x0004a400016a7983 */ /* 0x000ea20000300800 */
[----:B------:R-:W-:-:S13]  /*33830*/  ISETP.LT.OR P5, PT, R26, 0x2a, !P2 ;  /* 0x0000002a1a00780c */ /* 0x000fda00057a1670 */
[----:B------:R-:W0:Y:S01]  /*33840*/  @!P5 LDC.64 R12, c[0x0][0x5c0] ;  /* 0x00017000ff0cdb82 */ /* 0x000e220000000a00 */
[----:B------:R-:W-:-:S05]  /*33850*/  F2FP.SATFINITE.E4M3.F32.PACK_AB_MERGE_C R11, RZ, R11, RZ ;  /* 0x0000000bff0b723e */ /* 0x000fca00048070ff */
[----:B------:R3:W-:Y:S01]  /*33860*/  @!P3 STG.E.U8 desc[UR14][R16.64+0x11], R11 ;  /* 0x0000110b1000b986 */ /* 0x0007e2000c10110e */
[----:B0-----:R-:W-:-:S04]  /*33870*/  @!P5 IADD3 R20, P3, P4, R6, UR8, R12 ;  /* 0x000000080614dc10 */ /* 0x001fc8000fc7e00c */
[----:B------:R-:W-:-:S05]  /*33880*/  @!P5 IADD3.X R21, R29, UR7, R13, P3, P4 ;  /* 0x000000071d15dc10 */ /* 0x000fca0009fe840d */
[----:B------:R-:W-:Y:S01]  /*33890*/  @!P5 STL.64 [R1+0x8], R20 ;  /* 0x000008140100d387 */ /* 0x000fe20000100a00 */
[----:B------:R-:W-:-:S13]  /*338a0*/  ISETP.LT.OR P5, PT, R26, 0x31, !P2 ;  /* 0x000000311a00780c */ /* 0x000fda00057a1670 */
[----:B------:R-:W0:Y:S01]  /*338b0*/  @!P5 LDC.64 R12, c[0x0][0x5c0] ;  /* 0x00017000ff0cdb82 */ /* 0x000e220000000a00 */
[----:B------:R-:W-:Y:S01]  /*338c0*/  LOP3.LUT P6, RZ, R7, 0x200000, RZ, 0xc0, !PT ;  /* 0x0020000007ff7812 */ /* 0x000fe200078cc0ff */
[----:B---3--:R-:W-:Y:S02]  /*338d0*/  FMUL R11, R107, UR20 ;  /* 0x000000146b0b7c20 */ /* 0x008fe40008400000 */
[----:B------:R-:W3:Y:S01]  /*338e0*/  LDL.LU R107, [R1+0x4a8] ;  /* 0x0004a800016b7983 */ /* 0x000ee20000300800 */
[----:B0-----:R-:W-:-:S04]  /*338f0*/  @!P5 IADD3 R16, P3, P4, R6, UR8, R12 ;  /* 0x000000080610dc10 */ /* 0x001fc8000fc7e00c */
[----:B------:R-:W-:Y:S02]  /*33900*/  @!P5 IADD3.X R17, R29, UR7, R13, P3, P4 ;  /* 0x000000071d11dc10 */ /* 0x000fe40009fe840d */
[----:B------:R-:W-:Y:S02]  /*33910*/  ISETP.LT.OR P3, PT, R26, 0x19, !P0 ;  /* 0x000000191a00780c */ /* 0x000fe40004761670 */
[----:B------:R-:W-:Y:S01]  /*33920*/  F2FP.SATFINITE.E4M3.F32.PACK_AB_MERGE_C R11, RZ, R11, RZ ;  /* 0x0000000bff0b723e */ /* 0x000fe200048070ff */
[----:B------:R0:W-:Y:S01]  /*33930*/  @!P5 STL.64 [R1+0x50], R16 ;  /* 0x000050100100d387 */ /* 0x0001e20000100a00 */
[----:B------:R-:W-:-:S03]  /*33940*/  LOP3.LUT P1, RZ, R8, 0x40, RZ, 0xc0, !PT ;  /* 0x0000004008ff7812 */ /* 0x000fc6000782c0ff */
[----:B------:R4:W-:Y:S06]  /*33950*/  @!P6 STG.E.U8 desc[UR14][R90.64+0x18], R11 ;  /* 0x0000180b5a00e986 */ /* 0x0009ec000c10110e */
[----:B0-----:R-:W0:Y:S01]  /*33960*/  @!P3 LDC.64 R16, c[0x0][0x5c0] ;  /* 0x00017000ff10bb82 */ /* 0x001e220000000a00 */
[----:B------:R-:W-:-:S04]  /*33970*/  @!P3 IADD3 R12, P4, P5, R4, R6, R3 ;  /* 0x00000006040cb210 */ /* 0x000fc80007d9e003 */
[----:B------:R-:W-:Y:S02]  /*33980*/  @!P3 IADD3.X R15, R2, R29, R0, P4, P5 ;  /* 0x0000001d020fb210 */ /* 0x000fe400027ea400 */
[----:B0-----:R-:W-:Y:S01]  /*33990*/  @!P3 IADD3 R16, P4, R12, R16, RZ ;  /* 0x000000100c10b210 */ /* 0x001fe20007f9e0ff */
[----:B----4-:R-:W-:Y:S02]  /*339a0*/  FMUL R11, R110, UR20 ;  /* 0x000000146e0b7c20 */ /* 0x010fe40008400000 */
[----:B------:R-:W4:Y:S03]  /*339b0*/  LDL.LU R110, [R1+0x4ac] ;  /* 0x0004ac00016e7983 */ /* 0x000f260000300800 */
[----:B------:R-:W-:-:S05]  /*339c0*/  F2FP.SATFINITE.E4M3.F32.PACK_AB_MERGE_C R11, RZ, R11, RZ ;  /* 0x0000000bff0b723e */ /* 0x000fca00048070ff */
[----:B------:R2:W-:Y:S01]  /*339d0*/  @!P1 STG.E.U8 desc[UR14][R30.64+0x19], R11 ;  /* 0x0000190b1e009986 */ /* 0x0005e2000c10110e */
[----:B------:R-:W-:-:S13]  /*339e0*/  ISETP.LT.OR P1, PT, R26, 0x32, !P2 ;  /* 0x000000321a00780c */ /* 0x000fda0005721670 */
[----:B------:R-:W0:Y:S02]  /*339f0*/  @!P1 LDC.64 R12, c[0x0][0x5c0] ;  /* 0x00017000ff0c9b82 */ /* 0x000e240000000a00 */
[----:B0-----:R-:W-:-:S04]  /*33a00*/  @!P1 IADD3 R20, P5, P6, R6, UR8, R12 ;  /* 0x0000000806149c10 */ /* 0x001fc8000febe00c */
[----:B------:R-:W-:-:S05]  /*33a10*/  @!P1 IADD3.X R21, R29, UR7, R13, P5, P6 ;  /* 0x000000071d159c10 */ /* 0x000fca000afec40d */
[----:B------:R-:W-:Y:S01]  /*33a20*/  @!P1 STL.64 [R1+0x40], R20 ;  /* 0x0000401401009387 */ /* 0x000fe20000100a00 */
[----:B--2---:R-:W-:-:S03]  /*33a30*/  FMUL R11, R106, UR20 ;  /* 0x000000146a0b7c20 */ /* 0x004fc60008400000 */
[----:B------:R-:W2:Y:S01]  /*33a40*/  LDL.LU R106, [R1+0x4b0] ;  /* 0x0004b000016a7983 */ /* 0x000ea20000300800 */
[----:B------:R-:W-:Y:S01]  /*33a50*/  @!P3 IMAD.X R17, R15, 0x1, R17, P4 ;  /* 0x000000010f11b824 */ /* 0x000fe200020e0611 */
[----:B------:R-:W-:-:S05]  /*33a60*/  F2FP.SATFINITE.E4M3.F32.PACK_AB_MERGE_C R11, RZ, R11, RZ ;  /* 0x0000000bff0b723e */ /* 0x000fca00048070ff */
[----:B------:R0:W-:Y:S01]  /*33a70*/  @!P3 STG.E.U8 desc[UR14][R16.64+0x18], R11 ;  /* 0x0000180b1000b986 */ /* 0x0001e2000c10110e */
[----:B------:R-:W-:Y:S02]  /*33a80*/  ISETP.LT.OR P3, PT, R26, 0x1a, !P0 ;  /* 0x0000001a1a00780c */ /* 0x000fe40004761670 */
[----:B------:R-:W-:-:S11]  /*33a90*/  LOP3.LUT P6, RZ, R9, 0x4, RZ, 0xc0, !PT ;  /* 0x0000000409ff7812 */ /* 0x000fd600078cc0ff */
[----:B------:R-:W1:Y:S01]  /*33aa0*/  @!P3 LDC.64 R12, c[0x0][0x5c0] ;  /* 0x00017000ff0cbb82 */ /* 0x000e620000000a00 */
[----:B------:R-:W-:-:S04]  /*33ab0*/  LOP3.LUT R7, R7, 0xffefffff, RZ, 0xc0, !PT ;  /* 0xffefffff07077812 */ /* 0x000fc800078ec0ff */
        /* <DEDUP_REMOVED lines=9> */
[----:B------:R-:W-:Y:S01]  /*33b50*/  @!P6 STL.64 [R1+0x28], R20 ;  /* 0x000028140100e387 */ /* 0x000fe20000100a00 */
[----:B---3--:R-:W-:-:S03]  /*33b60*/  FMUL R11, R107, UR20 ;  /* 0x000000146b0b7c20 */ /* 0x008fc60008400000 */
[----:B------:R-:W3:Y:S02]  /*33b70*/  LDL.LU R107, [R1+0x4b4] ;  /* 0x0004b400016b7983 */ /* 0x000ee40000300800 */
[----:B------:R-:W-:Y:S02]  /*33b80*/  F2FP.SATFINITE.E4M3.F32.PACK_AB_MERGE_C R11, RZ, R11, RZ ;  /* 0x0000000bff0b723e */ /* 0x000fe400048070ff */
[----:B------:R-:W-:-:S03]  /*33b90*/  LOP3.LUT P6, RZ, R7, 0x100000, RZ, 0xc0, !PT ;  /* 0x0010000007ff7812 */ /* 0x000fc600078cc0ff */
[----:B------:R4:W-:Y:S02]  /*33ba0*/  @!P3 STG.E.U8 desc[UR14][R16.64+0x19], R11 ;  /* 0x0000190b1000b986 */ /* 0x0009e4000c10110e */
[----:B----4-:R-:W-:-:S05]  /*33bb0*/  FMUL R11, R110, UR20 ;  /* 0x000000146e0b7c20 */ /* 0x010fca0008400000 */
[----:B------:R-:W-:-:S05]  /*33bc0*/  F2FP.SATFINITE.E4M3.F32.PACK_AB_MERGE_C R11, RZ, R11, RZ ;  /* 0x0000000bff0b723e */ /* 0x000fca00048070ff */
[----:B------:R2:W-:Y:S01]  /*33bd0*/  @!P6 STG.E.U8 desc[UR14][R92.64+0x20], R11 ;  /* 0x0000200b5c00e986 */ /* 0x0005e2000c10110e */
[----:B------:R-:W-:-:S13]  /*33be0*/  ISETP.LT.OR P5, PT, R26, 0x3a, !P2 ;  /* 0x0000003a1a00780c */ /* 0x000fda00057a1670 */
[----:B------:R-:W0:Y:S01]  /*33bf0*/  @!P5 LDC.64 R12, c[0x0][0x5c0] ;  /* 0x00017000ff0cdb82 */ /* 0x000e220000000a00 */
[----:B--2---:R-:W-:Y:S02]  /*33c00*/  FMUL R11, R106, UR20 ;  /* 0x000000146a0b7c20 */ /* 0x004fe40008400000 */
[----:B------:R-:W2:Y:S01]  /*33c10*/  LDL.LU R106, [R1+0x4b8] ;  /* 0x0004b800016a7983 */ /* 0x000ea20000300800 */
[----:B0-----:R-:W-:Y:S02]  /*33c20*/  @!P5 IADD3 R232, P3, P4, R6, UR8, R12 ;  /* 0x0000000806e8dc10 */ /* 0x001fe4000fc7e00c */
[----:B------:R-:W-:Y:S01]  /*33c30*/  LOP3.LUT P1, RZ, R8, 0x10000, RZ, 0xc0, !PT ;  /* 0x0001000008ff7812 */ /* 0x000fe2000782c0ff */
[----:B------:R-:W4:Y:S01]  /*33c40*/  LDL.LU R110, [R1+0x4bc] ;  /* 0x0004bc00016e7983 */ /* 0x000f220000300800 */
[----:B------:R-:W-:Y:S02]  /*33c50*/  @!P5 IADD3.X R233, R29, UR7, R13, P3, P4 ;  /* 0x000000071de9dc10 */ /* 0x000fe40009fe840d */
[----:B------:R-:W-:-:S13]  /*33c60*/  ISETP.LT.OR P5, PT, R26, 0x41, !P2 ;  /* 0x000000411a00780c */ /* 0x000fda00057a1670 */
[----:B------:R-:W0:Y:S02]  /*33c70*/  @!P5 LDC.64 R12, c[0x0][0x5c0] ;  /* 0x00017000ff0cdb82 */ /* 0x000e240000000a00 */
[----:B0-----:R-:W-:-:S04]  /*33c80*/  @!P5 IADD3 R222, P3, P4, R6, UR8, R12 ;  /* 0x0000000806dedc10 */ /* 0x001fc8000fc7e00c */
[----:B------:R-:W-:Y:S02]  /*33c90*/  @!P5 IADD3.X R223, R29, UR7, R13, P3, P4 ;  /* 0x000000071ddfdc10 */ /* 0x000fe40009fe840d */
[----:B------:R-:W-:Y:S02]  /*33ca0*/  ISETP.LT.OR P3, PT, R26, 0x21, !P0 ;  /* 0x000000211a00780c */ /* 0x000fe40004761670 */
[----:B------:R-:W-:-:S11]  /*33cb0*/  F2FP.SATFINITE.E4M3.F32.PACK_AB_MERGE_C R11, RZ, R11, RZ ;  /* 0x0000000bff0b723e */ /* 0x000fd600048070ff */
[----:B------:R-:W0:Y:S01]  /*33cc0*/  @!P3 LDC.64 R16, c[0x0][0x5c0] ;  /* 0x00017000ff10bb82 */ /* 0x000e220000000a00 */
[----:B------:R3:W-:Y:S01]  /*33cd0*/  @!P1 STG.E.U8 desc[UR14][R52.64+0x21], R11 ;  /* 0x0000210b34009986 */ /* 0x0007e2000c10110e */
[----:B------:R-:W-:Y:S02]  /*33ce0*/  ISETP.LT.OR P1, PT, R26, 0x42, !P2 ;  /* 0x000000421a00780c */ /* 0x000fe40005721670 */
[----:B------:R-:W-:-:S04]  /*33cf0*/  @!P3 IADD3 R12, P4, P5, R4, R6, R3 ;  /* 0x00000006040cb210 */ /* 0x000fc80007d9e003 */
[----:B------:R-:W-:Y:S02]  /*33d00*/  @!P3 IADD3.X R15, R2, R29, R0, P4, P5 ;  /* 0x0000001d020fb210 */ /* 0x000fe400027ea400 */
[----:B0-----:R-:W-:-:S05]  /*33d10*/  @!P3 IADD3 R16, P4, R12, R16, RZ ;  /* 0x000000100c10b210 */ /* 0x001fca0007f9e0ff */
[----:B------:R-:W0:Y:S01]  /*33d20*/  @!P1 LDC.64 R12, c[0x0][0x5c0] ;  /* 0x00017000ff0c9b82 */ /* 0x000e220000000a00 */
[----:B---3--:R-:W-:Y:S02]  /*33d30*/  FMUL R11, R107, UR20 ;  /* 0x000000146b0b7c20 */ /* 0x008fe40008400000 */
[----:B------:R-:W3:Y:S01]  /*33d40*/  LDL.LU R107, [R1+0x4c0] ;  /* 0x0004c000016b7983 */ /* 0x000ee20000300800 */
[----:B------:R-:W-:Y:S02]  /*33d50*/  @!P3 IMAD.X R17, R15, 0x1, R17, P4 ;  /* 0x000000010f11b824 */ /* 0x000fe400020e0611 */
        /* <DEDUP_REMOVED lines=11> */
[----:B------:R-:W-:Y:S02]  /*33e10*/  @!P3 IADD3.X R11, R2, R29, R0, P4, P5 ;  /* 0x0000001d020bb210 */ /* 0x000fe400027ea400 */
[----:B0-----:R-:W-:-:S05]  /*33e20*/  @!P3 IADD3 R16, P4, R16, R12, RZ ;  /* 0x0000000c1010b210 */ /* 0x001fca0007f9e0ff */
[----:B------:R-:W-:-:S04]  /*33e30*/  @!P3 IMAD.X R17, R11, 0x1, R13, P4 ;  /* 0x000000010b11b824 */ /* 0x000fc800020e060d */
[----:B------:R-:W0:Y:S02]  /*33e40*/  @!P6 LDC.64 R12, c[0x0][0x5c0] ;  /* 0x00017000ff0ceb82 */ /* 0x000e240000000a00 */
[----:B0-----:R-:W-:-:S04]  /*33e50*/  @!P6 IADD3 R214, P4, P5, R6, UR8, R12 ;  /* 0x0000000806d6ec10 */ /* 0x001fc8000fd9e00c */
[----:B------:R-:W-:-:S05]  /*33e60*/  @!P6 IADD3.X R215, R29, UR7, R13, P4, P5 ;  /* 0x000000071dd7ec10 */ /* 0x000fca000a7ea40d */
[----:B------:R-:W-:Y:S01]  /*33e70*/  STL [R1+0x900], R215 ;  /* 0x000900d701007387 */ /* 0x000fe20000100800 */
[----:B--2---:R-:W-:-:S03]  /*33e80*/  FMUL R11, R106, UR20 ;  /* 0x000000146a0b7c20 */ /* 0x004fc60008400000 */
[----:B------:R-:W2:Y:S01]  /*33e90*/  LDL.LU R106, [R1+0x4c4] ;  /* 0x0004c400016a7983 */ /* 0x000ea20000300800 */
        /* <DEDUP_REMOVED lines=8> */
[----:B------:R-:W-:Y:S01]  /*33f20*/  LOP3.LUT P6, RZ, R7, 0x80000, RZ, 0xc0, !PT ;  /* 0x0008000007ff7812 */ /* 0x000fe200078cc0ff */
[----:B----4-:R-:W-:Y:S01]  /*33f30*/  FMUL R11, R110, UR20 ;  /* 0x000000146e0b7c20 */ /* 0x010fe20008400000 */
[----:B------:R-:W-:Y:S04]  /*33f40*/  STL [R1+0x8fc], R213 ;  /* 0x0008fcd501007387 */ /* 0x000fe80000100800 */
[----:B------:R-:W-:-:S07]  /*33f50*/  F2FP.SATFINITE.E4M3.F32.PACK_AB_MERGE_C R11, RZ, R11, RZ ;  /* 0x0000000bff0b723e */ /* 0x000fce00048070ff */
[----:B------:R3:W-:Y:S01]  /*33f60*/  @!P6 STG.E.U8 desc[UR14][R94.64+0x28], R11 ;  /* 0x0000280b5e00e986 */ /* 0x0007e2000c10110e */
[----:B0-----:R-:W-:-:S04]  /*33f70*/  @!P5 IADD3 R206, P3, P4, R6, UR8, R12 ;  /* 0x0000000806cedc10 */ /* 0x001fc8000fc7e00c */
[----:B------:R-:W-:Y:S01]  /*33f80*/  @!P5 IADD3.X R207, R29, UR7, R13, P3, P4 ;  /* 0x000000071dcfdc10 */ /* 0x000fe20009fe840d */
[----:B------:R-:W-:Y:S04]  /*33f90*/  STL [R1+0x8f4], R206 ;  /* 0x0008f4ce01007387 */ /* 0x000fe80000100800 */
[----:B------:R-:W-:Y:S01]  /*33fa0*/  STL [R1+0x8f0], R207 ;  /* 0x0008f0cf01007387 */ /* 0x000fe20000100800 */
[----:B---3--:R-:W-:-:S03]  /*33fb0*/  FMUL R11, R107, UR20 ;  /* 0x000000146b0b7c20 */ /* 0x008fc60008400000 */
[----:B------:R-:W3:Y:S01]  /*33fc0*/  LDL.LU R107, [R1+0x4c8] ;  /* 0x0004c800016b7983 */ /* 0x000ee20000300800 */
[----:B------:R-:W-:Y:S02]  /*33fd0*/  ISETP.LT.OR P3, PT, R26, 0x29, !P0 ;  /* 0x000000291a00780c */ /* 0x000fe40004761670 */
[----:B------:R-:W-:Y:S01]  /*33fe0*/  LOP3.LUT P1, RZ, R8, 0x80, RZ, 0xc0, !PT ;  /* 0x0000008008ff7812 */ /* 0x000fe2000782c0ff */
[----:B------:R-:W4:Y:S01]  /*33ff0*/  LDL.LU R110, [R1+0x4cc] ;  /* 0x0004cc00016e7983 */ /* 0x000f220000300800 */
[----:B------:R-:W-:-:S09]  /*34000*/  F2FP.SATFINITE.E4M3.F32.PACK_AB_MERGE_C R11, RZ, R11, RZ ;  /* 0x0000000bff0b723e */ /* 0x000fd200048070ff */
[----:B------:R-:W0:Y:S02]  /*34010*/  @!P3 LDC.64 R16, c[0x0][0x5c0] ;  /* 0x00017000ff10bb82 */ /* 0x000e240000000a00 */
[----:B------:R2:W-:Y:S01]  /*34020*/  @!P1 STG.E.U8 desc[UR14][R42.64+0x29], R11 ;  /* 0x0000290b2a009986 */ /* 0x0005e2000c10110e */
[----:B------:R-:W-:Y:S02]  /*34030*/  ISETP.LT.OR P1, PT, R26, 0x52, !P2 ;  /* 0x000000521a00780c */ /* 0x000fe40005721670 */
[----:B------:R-:W-:-:S04]  /*34040*/  @!P3 IADD3 R12, P4, P5, R4, R6, R3 ;  /* 0x00000006040cb210 */ /* 0x000fc80007d9e003 */
[----:B------:R-:W-:Y:S02]  /*34050*/  @!P3 IADD3.X R15, R2, R29, R0, P4, P5 ;  /* 0x0000001d020fb210 */ /* 0x000fe400027ea400 */
[----:B0-----:R-:W-:-:S05]  /*34060*/  @!P3 IADD3 R16, P4, R12, R16, RZ ;  /* 0x000000100c10b210 */ /* 0x001fca0007f9e0ff */
[----:B------:R-:W0:Y:S02]  /*34070*/  @!P1 LDC.64 R12, c[0x0][0x5c0] ;  /* 0x00017000ff0c9b82 */ /* 0x000e240000000a00 */
[----:B0-----:R-:W-:-:S04]  /*34080*/  @!P1 IADD3 R204, P5, P6, R6, UR8, R12 ;  /* 0x0000000806cc9c10 */ /* 0x001fc8000febe00c */
[----:B------:R-:W-:Y:S01]  /*34090*/  @!P1 IADD3.X R205, R29, UR7, R13, P5, P6 ;  /* 0x000000071dcd9c10 */ /* 0x000fe2000afec40d */
[----:B------:R-:W-:Y:S04]  /*340a0*/  STL [R1+0x8f8], R204 ;  /* 0x0008f8cc01007387 */ /* 0x000fe80000100800 */
[----:B------:R-:W-:Y:S01]  /*340b0*/  STL [R1+0x8ec], R205 ;  /* 0x0008eccd01007387 */ /* 0x000fe20000100800 */
[----:B------:R-:W-:Y:S02]  /*340c0*/  @!P3 IMAD.X R17, R15, 0x1, R17, P4 ;  /* 0x000000010f11b824 */ /* 0x000fe400020e0611 */
[----:B--2---:R-:W-:Y:S02]  /*340d0*/  FMUL R11, R106, UR20 ;  /* 0x000000146a0b7c20 */ /* 0x004fe40008400000 */
[----:B------:R-:W2:Y:S03]  /*340e0*/  LDL.LU R106, [R1+0x4d0] ;  /* 0x0004d000016a7983 */ /* 0x000ea60000300800 */
        /* <DEDUP_REMOVED lines=14> */
[----:B------:R-:W-:Y:S01]  /*341d0*/  @!P6 IADD3.X R171, R29, UR7, R13, P4, P5 ;  /* 0x000000071dabec10 */ /* 0x000fe2000a7ea40d */
[----:B------:R-:W-:Y:S04]  /*341e0*/  STL [R1+0x8e4], R170 ;  /* 0x0008e4aa01007387 */ /* 0x000fe80000100800 */
[----:B------:R-:W-:Y:S01]  /*341f0*/  STL [R1+0x8e0], R171 ;  /* 0x0008e0ab01007387 */ /* 0x000fe20000100800 */
[----:B------:R-:W-:-:S13]  /*34200*/  ISETP.LT.OR P5, PT, R26, 0x5a, !P2 ;  /* 0x0000005a1a00780c */ /* 0x000fda00057a1670 */
[----:B------:R-:W0:Y:S01]  /*34210*/  @!P5 LDC.64 R12, c[0x0][0x5c0] ;  /* 0x00017000ff0cdb82 */ /* 0x000e220000000a00 */
[----:B---3--:R-:W-:Y:S02]  /*34220*/  FMUL R11, R107, UR20 ;  /* 0x000000146b0b7c20 */ /* 0x008fe40008400000 */
[----:B------:R-:W3:Y:S03]  /*34230*/  LDL.LU R107, [R1+0x4d4] ;  /* 0x0004d400016b7983 */ /* 0x000ee60000300800 */
        /* <DEDUP_REMOVED lines=9> */
[----:B------:R-:W-:Y:S01]  /*342d0*/  F2FP.SATFINITE.E4M3.F32.PACK_AB_MERGE_C R11, RZ, R11, RZ ;  /* 0x0000000bff0b723e */ /* 0x000fe200048070ff */
[----:B------:R-:W-:Y:S06]  /*342e0*/  STL [R1+0x8dc], R169 ;  /* 0x0008dca901007387 */ /* 0x000fec0000100800 */
[----:B------:R2:W-:Y:S01]  /*342f0*/  @!P6 STG.E.U8 desc[UR14][R96.64+0x30], R11 ;  /* 0x0000300b6000e986 */ /* 0x0005e2000c10110e */
[----:B0-----:R-:W-:-:S04]  /*34300*/  @!P5 IADD3 R162, P3, P4, R6, UR8, R12 ;  /* 0x0000000806a2dc10 */ /* 0x001fc8000fc7e00c */
[----:B------:R-:W-:Y:S01]  /*34310*/  @!P5 IADD3.X R163, R29, UR7, R13, P3, P4 ;  /* 0x000000071da3dc10 */ /* 0x000fe20009fe840d */
[----:B------:R-:W-:Y:S04]  /*34320*/  STL [R1+0x8d4], R162 ;  /* 0x0008d4a201007387 */ /* 0x000fe80000100800 */
[----:B------:R-:W-:Y:S01]  /*34330*/  STL [R1+0x8d0], R163 ;  /* 0x0008d0a301007387 */ /* 0x000fe20000100800 */
[----:B--2---:R-:W-:-:S03]  /*34340*/  FMUL R11, R106, UR20 ;  /* 0x000000146a0b7c20 */ /* 0x004fc60008400000 */
[----:B------:R-:W2:Y:S04]  /*34350*/  LDL.LU R106, [R1+0x4d8] ;  /* 0x0004d800016a7983 */ /* 0x000ea80000300800 */
[----:B------:R-:W4:Y:S01]  /*34360*/  LDL.LU R110, [R1+0x4dc] ;  /* 0x0004dc00016e7983 */ /* 0x000f220000300800 */
[----:B------:R-:W-:Y:S02]  /*34370*/  ISETP.LT.OR P3, PT, R26, 0x31, !P0 ;  /* 0x000000311a00780c */ /* 0x000fe40004761670 */
[----:B------:R-:W-:Y:S02]  /*34380*/  LOP3.LUT P1, RZ, R8, 0x20000, RZ, 0xc0, !PT ;  /* 0x0002000008ff7812 */ /* 0x000fe4000782c0ff */
        /* <DEDUP_REMOVED lines=13> */
[----:B---3--:R-:W-:Y:S02]  /*34460*/  FMUL R11, R107, UR20 ;  /* 0x000000146b0b7c20 */ /* 0x008fe40008400000 */
[----:B------:R-:W3:Y:S03]  /*34470*/  LDL.LU R107, [R1+0x4e0] ;  /* 0x0004e000016b7983 */ /* 0x000ee60000300800 */
        /* <DEDUP_REMOVED lines=19> */
[----:B--2---:R-:W-:Y:S02]  /*345b0*/  FMUL R11, R106, UR20 ;  /* 0x000000146a0b7c20 */ /* 0x004fe40008400000 */
[----:B------:R-:W2:Y:S03]  /*345c0*/  LDL.LU R106, [R1+0x4e4] ;  /* 0x0004e400016a7983 */ /* 0x000ea60000300800 */
[----:B------:R-:W-:-:S05]  /*345d0*/  F2FP.SATFINITE.E4M3.F32.PACK_AB_MERGE_C R11, RZ, R11, RZ ;  /* 0x0000000bff0b723e */ /* 0x000fca00048070ff */
[----:B------:R4:W-:Y:S01]  /*345e0*/  @!P3 STG.E.U8 desc[UR14][R16.64+0x31], R11 ;  /* 0x0000310b1000b986 */ /* 0x0009e2000c10110e */
[----:B0-----:R-:W-:-:S04]  /*345f0*/  @!P5 IADD3 R148, P3, P4, R6, UR8, R12 ;  /* 0x000000080694dc10 */ /* 0x001fc8000fc7e00c */
[----:B------:R-:W-:Y:S02]  /*34600*/  @!P5 IADD3.X R149, R29, UR7, R13, P3, P4 ;  /* 0x000000071d95dc10 */ /* 0x000fe40009fe840d */
[----:B------:R-:W-:-:S13]  /*34610*/  ISETP.LT.OR P5, PT, R26, 0x71, !P2 ;  /* 0x000000711a00780c */ /* 0x000fda00057a1670 */
[----:B------:R-:W0:Y:S01]  /*34620*/  @!P5 LDC.64 R12, c[0x0][0x5c0] ;  /* 0x00017000ff0cdb82 */ /* 0x000e220000000a00 */
[----:B------:R-:W-:Y:S01]  /*34630*/  STL [R1+0x8c8], R148 ;  /* 0x0008c89401007387 */ /* 0x000fe20000100800 */
[----:B----4-:R-:W-:-:S03]  /*34640*/  FMUL R11, R110, UR20 ;  /* 0x000000146e0b7c20 */ /* 0x010fc60008400000 */
[----:B------:R-:W-:Y:S01]  /*34650*/  STL [R1+0x8bc], R149 ;  /* 0x0008bc9501007387 */ /* 0x000fe20000100800 */
[----:B0-----:R-:W-:-:S04]  /*34660*/  @!P5 IADD3 R144, P3, P4, R6, UR8, R12 ;  /* 0x000000080690dc10 */ /* 0x001fc8000fc7e00c */
[----:B------:R-:W-:Y:S01]  /*34670*/  @!P5 IADD3.X R145, R29, UR7, R13, P3, P4 ;  /* 0x000000071d91dc10 */ /* 0x000fe20009fe840d */
[----:B------:R-:W-:Y:S04]  /*34680*/  STL [R1+0x8b4], R144 ;  /* 0x0008b49001007387 */ /* 0x000fe80000100800 */
[----:B------:R-:W-:Y:S04]  /*34690*/  STL [R1+0x8b0], R145 ;  /* 0x0008b09101007387 */ /* 0x000fe80000100800 */
[----:B------:R-:W4:Y:S01]  /*346a0*/  LDL.LU R110, [R1+0x4e8] ;  /* 0x0004e800016e7983 */ /* 0x000f220000300800 */
[----:B------:R-:W-:-:S02]  /*346b0*/  LOP3.LUT P6, RZ, R7, 0x20000, RZ, 0xc0, !PT ;  /* 0x0002000007ff7812 */ /* 0x000fc400078cc0ff */
[----:B------:R-:W-:-:S11]  /*346c0*/  F2FP.SATFINITE.E4M3.F32.PACK_AB_MERGE_C R11, RZ, R11, RZ ;  /* 0x0000000bff0b723e */ /* 0x000fd600048070ff */
[----:B------:R3:W-:Y:S02]  /*346d0*/  @!P6 STG.E.U8 desc[UR14][R98.64+0x38], R11 ;  /* 0x0000380b6200e986 */ /* 0x0007e4000c10110e */
[----:B---3--:R-:W-:Y:S02]  /*346e0*/  FMUL R11, R107, UR20 ;  /* 0x000000146b0b7c20 */ /* 0x008fe40008400000 */
[----:B------:R-:W3:Y:S01]  /*346f0*/  LDL.LU R107, [R1+0x4ec] ;  /* 0x0004ec00016b7983 */ /* 0x000ee20000300800 */
        /* <DEDUP_REMOVED lines=14> */
[----:B------:R-:W-:Y:S01]  /*347e0*/  @!P3 IMAD.X R17, R15, 0x1, R17, P4 ;  /* 0x000000010f11b824 */ /* 0x000fe200020e0611 */
[----:B------:R-:W-:Y:S02]  /*347f0*/  LOP3.LUT P6, RZ, R9, 0x40, RZ, 0xc0, !PT ;  /* 0x0000004009ff7812 */ /* 0x000fe400078cc0ff */
[----:B------:R-:W-:-:S11]  /*34800*/  LOP3.LUT R7, R7, 0xfffeffff, RZ, 0xc0, !PT ;  /* 0xfffeffff07077812 */ /* 0x000fd600078ec0ff */
[----:B------:R-:W-:Y:S02]  /*34810*/  @P6 LOP3.LUT R7, R7, 0x10000, RZ, 0xfc, !PT ;  /* 0x0001000007076812 */ /* 0x000fe400078efcff */
[----:B------:R-:W-:Y:S01]  /*34820*/  ISETP.LT.OR P6, PT, R26, 0x79, !P2 ;  /* 0x000000791a00780c */ /* 0x000fe200057c1670 */
[----:B--2---:R-:W-:Y:S02]  /*34830*/  FMUL R11, R106, UR20 ;  /* 0x000000146a0b7c20 */ /* 0x004fe40008400000 */
[----:B------:R-:W2:Y:S03]  /*34840*/  LDL.LU R106, [R1+0x4f0] ;  /* 0x0004f000016a7983 */ /* 0x000ea60000300800 */
[----:B------:R-:W-:-:S05]  /*34850*/  F2FP.SATFINITE.E4M3.F32.PACK_AB_MERGE_C R11, RZ, R11, RZ ;  /* 0x0000000bff0b723e */ /* 0x000fca00048070ff */
[----:B------:R0:W-:Y:S01]  /*34860*/  @!P3 STG.E.U8 desc[UR14][R16.64+0x38], R11 ;  /* 0x0000380b1000b986 */ /* 0x0001e2000c10110e */
[----:B------:R-:W-:-:S13]  /*34870*/  ISETP.LT.OR P3, PT, R26, 0x3a, !P0 ;  /* 0x0000003a1a00780c */ /* 0x000fda0004761670 */
[----:B------:R-:W1:Y:S01]  /*34880*/  @!P3 LDC.64 R12, c[0x0][0x5c0] ;  /* 0x00017000ff0cbb82 */ /* 0x000e620000000a00 */
[----:B0-----:R-:W-:-:S04]  /*34890*/  @!P3 IADD3 R16, P4, P5, R4, R6, R3 ;  /* 0x000000060410b210 */ /* 0x001fc80007d9e003 */
[----:B------:R-:W-:Y:S02]  /*348a0*/  @!P3 IADD3.X R11, R2, R29, R0, P4, P5 ;  /* 0x0000001d020bb210 */ /* 0x000fe400027ea400 */
[----:B-1----:R-:W-:-:S05]  /*348b0*/  @!P3 IADD3 R16, P4, R16, R12, RZ ;  /* 0x0000000c1010b210 */ /* 0x002fca0007f9e0ff */
[----:B------:R-:W-:Y:S02]  /*348c0*/  @!P3 IMAD.X R17, R11, 0x1, R13, P4 ;  /* 0x000000010b11b824 */ /* 0x000fe400020e060d */
[----:B------:R-:W0:Y:S01]  /*348d0*/  @!P6 LDC.64 R12, c[0x0][0x5c0] ;  /* 0x00017000ff0ceb82 */ /* 0x000e220000000a00 */
[----:B----4-:R-:W-:Y:S01]  /*348e0*/  FMUL R11, R110, UR20 ;  /* 0x000000146e0b7c20 */ /* 0x010fe20008400000 */
[----:B0-----:R-:W-:-:S04]  /*348f0*/  @!P6 IADD3 R132, P4, P5, R6, UR8, R12 ;  /* 0x000000080684ec10 */ /* 0x001fc8000fd9e00c */
[----:B------:R-:W-:Y:S01]  /*34900*/  @!P6 IADD3.X R133, R29, UR7, R13, P4, P5 ;  /* 0x000000071d85ec10 */ /* 0x000fe2000a7ea40d */
[----:B------:R-:W-:Y:S01]  /*34910*/  STL [R1+0x8a8], R132 ;  /* 0x0008a88401007387 */ /* 0x000fe20000100800 */
[----:B------:R-:W-:-:S03]  /*34920*/  ISETP.LT.OR P5, PT, R26, 0x7a, !P2 ;  /* 0x0000007a1a00780c */ /* 0x000fc600057a1670 */
[----:B------:R-:W-:Y:S04]  /*34930*/  STL [R1+0x8a4], R133 ;  /* 0x0008a48501007387 */ /* 0x000fe80000100800 */
[----:B------:R-:W4:Y:S06]  /*34940*/  LDL.LU R110, [R1+0x4f4] ;  /* 0x0004f400016e7983 */ /* 0x000f2c0000300800 */
[----:B------:R-:W0:Y:S01]  /*34950*/  @!P5 LDC.64 R12, c[0x0][0x5c0] ;  /* 0x00017000ff0cdb82 */ /* 0x000e220000000a00 */
[----:B------:R-:W-:-:S05]  /*34960*/  F2FP.SATFINITE.E4M3.F32.PACK_AB_MERGE_C R11, RZ, R11, RZ ;  /* 0x0000000bff0b723e */ /* 0x000fca00048070ff */
[----:B------:R3:W-:Y:S01]  /*34970*/  @!P3 STG.E.U8 desc[UR14][R16.64+0x39], R11 ;  /* 0x0000390b1000b986 */ /* 0x0007e2000c10110e */
[----:B0-----:R-:W-:-:S04]  /*34980*/  @!P5 IADD3 R128, P3, P4, R6, UR8, R12 ;  /* 0x000000080680dc10 */ /* 0x001fc8000fc7e00c */
[----:B------:R-:W-:Y:S02]  /*34990*/  @!P5 IADD3.X R129, R29, UR7, R13, P3, P4 ;  /* 0x000000071d81dc10 */ /* 0x000fe40009fe840d */
[----:B------:R-:W-:-:S13]  /*349a0*/  ISETP.LT.OR P5, PT, R26, 0x81, !P2 ;  /* 0x000000811a00780c */ /* 0x000fda00057a1670 */
[----:B------:R-:W0:Y:S01]  /*349b0*/  @!P5 LDC.64 R12, c[0x0][0x5c0] ;  /* 0x00017000ff0cdb82 */ /* 0x000e220000000a00 */
[----:B------:R-:W-:Y:S01]  /*349c0*/  STL [R1+0x8a0], R129 ;  /* 0x0008a08101007387 */ /* 0x000fe20000100800 */
[----:B---3--:R-:W-:Y:S01]  /*349d0*/  FMUL R11, R107, UR20 ;  /* 0x000000146b0b7c20 */ /* 0x008fe20008400000 */
[----:B0-----:R-:W-:-:S04]  /*349e0*/  @!P5 IADD3 R126, P3, P4, R6, UR8, R12 ;  /* 0x00000008067edc10 */ /* 0x001fc8000fc7e00c */
[----:B------:R-:W-:Y:S01]  /*349f0*/  @!P5 IADD3.X R127, R29, UR7, R13, P3, P4 ;  /* 0x000000071d7fdc10 */ /* 0x000fe20009fe840d */
[----:B------:R-:W-:Y:S04]  /*34a00*/  STL [R1+0x898], R126 ;  /* 0x0008987e01007387 */ /* 0x000fe80000100800 */
[----:B------:R-:W-:Y:S04]  /*34a10*/  STL [R1+0x894], R127 ;  /* 0x0008947f01007387 */ /* 0x000fe80000100800 */
[----:B------:R-:W3:Y:S01]  /*34a20*/  LDL.LU R107, [R1+0x4f8] ;  /* 0x0004f800016b7983 */ /* 0x000ee20000300800 */
[----:B------:R-:W-:-:S02]  /*34a30*/  LOP3.LUT P6, RZ, R7, 0x10000, RZ, 0xc0, !PT ;  /* 0x0001000007ff7812 */ /* 0x000fc400078cc0ff */
[----:B------:R-:W-:-:S11]  /*34a40*/  F2FP.SATFINITE.E4M3.F32.PACK_AB_MERGE_C R11, RZ, R11, RZ ;  /* 0x0000000bff0b723e */ /* 0x000fd600048070ff */
[----:B------:R2:W-:Y:S01]  /*34a50*/  @!P6 STG.E.U8 desc[UR14][R100.64+0x40], R11 ;  /* 0x0000400b6400e986 */ /* 0x0005e2000c10110e */
[----:B------:R-:W-:Y:S02]  /*34a60*/  ISETP.LT.OR P3, PT, R26, 0x41, !P0 ;  /* 0x000000411a00780c */ /* 0x000fe40004761670 */
[----:B------:R-:W-:-:S11]  /*34a70*/  LOP3.LUT P1, RZ, R8, 0x40000, RZ, 0xc0, !PT ;  /* 0x0004000008ff7812 */ /* 0x000fd6000782c0ff */
[----:B------:R-:W0:Y:S01]  /*34a80*/  @!P3 LDC.64 R16, c[0x0][0x5c0] ;  /* 0x00017000ff10bb82 */ /* 0x000e220000000a00 */
[----:B--2---:R-:W-:Y:S02]  /*34a90*/  FMUL R11, R106, UR20 ;  /* 0x000000146a0b7c20 */ /* 0x004fe40008400000 */
[----:B------:R-:W2:Y:S03]  /*34aa0*/  LDL.LU R106, [R1+0x4fc] ;  /* 0x0004fc00016a7983 */ /* 0x000ea60000300800 */
[----:B------:R-:W-:-:S05]  /*34ab0*/  F2FP.SATFINITE.E4M3.F32.PACK_AB_MERGE_C R11, RZ, R11, RZ ;  /* 0x0000000bff0b723e */ /* 0x000fca00048070ff */
[----:B------:R4:W-:Y:S01]  /*34ac0*/  @!P1 STG.E.U8 desc[UR14][R56.64+0x41], R11 ;  /* 0x0000410b38009986 */ /* 0x0009e2000c10110e */
[----:B------:R-:W-:Y:S02]  /*34ad0*/  ISETP.LT.OR P1, PT, R26, 0x82, !P2 ;  /* 0x000000821a00780c */ /* 0x000fe40005721670 */
[----:B------:R-:W-:-:S04]  /*34ae0*/  @!P3 IADD3 R12, P4, P5, R4, R6, R3 ;  /* 0x00000006040cb210 */ /* 0x000fc80007d9e003 */
[----:B------:R-:W-:Y:S02]  /*34af0*/  @!P3 IADD3.X R15, R2, R29, R0, P4, P5 ;  /* 0x0000001d020fb210 */ /* 0x000fe400027ea400 */
[----:B0-----:R-:W-:-:S05]  /*34b00*/  @!P3 IADD3 R16, P4, R12, R16, RZ ;  /* 0x000000100c10b210 */ /* 0x001fca0007f9e0ff */
[----:B------:R-:W0:Y:S01]  /*34b10*/  @!P1 LDC.64 R12, c[0x0][0x5c0] ;  /* 0x00017000ff0c9b82 */ /* 0x000e220000000a00 */
[----:B------:R-:W-:Y:S01]  /*34b20*/  @!P3 IMAD.X R17, R15, 0x1, R17, P4 ;  /* 0x000000010f11b824 */ /* 0x000fe200020e0611 */
[----:B------:R-:W-:Y:S02]  /*34b30*/  LOP3.LUT R7, R7, 0xffff7fff, RZ, 0xc0, !PT ;  /* 0xffff7fff07077812 */ /* 0x000fe400078ec0ff */
[----:B0-----:R-:W-:-:S04]  /*34b40*/  @!P1 IADD3 R124, P5, P6, R6, UR8, R12 ;  /* 0x00000008067c9c10 */ /* 0x001fc8000febe00c */
[----:B------:R-:W-:Y:S02]  /*34b50*/  @!P1 IADD3.X R125, R29, UR7, R13, P5, P6 ;  /* 0x000000071d7d9c10 */ /* 0x000fe4000afec40d */
[----:B------:R-:W-:Y:S01]  /*34b60*/  LOP3.LUT P6, RZ, R9, 0x80, RZ, 0xc0, !PT ;  /* 0x0000008009ff7812 */ /* 0x000fe200078cc0ff */
[----:B----4-:R-:W-:-:S05]  /*34b70*/  FMUL R11, R110, UR20 ;  /* 0x000000146e0b7c20 */ /* 0x010fca0008400000 */
[----:B------:R-:W-:-:S05]  /*34b80*/  F2FP.SATFINITE.E4M3.F32.PACK_AB_MERGE_C R11, RZ, R11, RZ ;  /* 0x0000000bff0b723e */ /* 0x000fca00048070ff */
[----:B------:R0:W-:Y:S01]  /*34b90*/  @!P3 STG.E.U8 desc[UR14][R16.64+0x40], R11 ;  /* 0x0000400b1000b986 */ /* 0x0001e2000c10110e */
[----:B------:R-:W-:-:S13]  /*34ba0*/  ISETP.LT.OR P3, PT, R26, 0x42, !P0 ;  /* 0x000000421a00780c */ /* 0x000fda0004761670 */
[----:B------:R-:W1:Y:S01]  /*34bb0*/  @!P3 LDC.64 R12, c[0x0][0x5c0] ;  /* 0x00017000ff0cbb82 */ /* 0x000e620000000a00 */
[----:B------:R-:W-:Y:S02]  /*34bc0*/  @P6 LOP3.LUT R7, R7, 0x8000, RZ, 0xfc, !PT ;  /* 0x0000800007076812 */ /* 0x000fe400078efcff */
[----:B------:R-:W-:Y:S02]  /*34bd0*/  ISETP.LT.OR P6, PT, R26, 0x89, !P2 ;  /* 0x000000891a00780c */ /* 0x000fe400057c1670 */
[----:B0-----:R-:W-:-:S04]  /*34be0*/  @!P3 IADD3 R16, P4, P5, R4, R6, R3 ;  /* 0x000000060410b210 */ /* 0x001fc80007d9e003 */
[----:B------:R-:W-:Y:S01]  /*34bf0*/  @!P3 IADD3.X R11, R2, R29, R0, P4, P5 ;  /* 0x0000001d020bb210 */ /* 0x000fe200027ea400 */
[----:B------:R-:W-:Y:S04]  /*34c00*/  STL [R1+0x89c], R124 ;  /* 0x00089c7c01007387 */ /* 0x000fe80000100800 */
[----:B------:R-:W-:Y:S04]  /*34c10*/  STL [R1+0x890], R125 ;  /* 0x0008907d01007387 */ /* 0x000fe80000100800 */
[----:B------:R-:W4:Y:S01]  /*34c20*/  LDL.LU R110, [R1+0x500] ;  /* 0x00050000016e7983 */ /* 0x000f220000300800 */
[----:B-1----:R-:W-:-:S05]  /*34c30*/  @!P3 IADD3 R16, P4, R16, R12, RZ ;  /* 0x0000000c1010b210 */ /* 0x002fca0007f9e0ff */
[----:B------:R-:W-:Y:S02]  /*34c40*/  @!P3 IMAD.X R17, R11, 0x1, R13, P4 ;  /* 0x000000010b11b824 */ /* 0x000fe400020e060d */
[----:B------:R-:W0:Y:S02]  /*34c50*/  @!P6 LDC.64 R12, c[0x0][0x5c0] ;  /* 0x00017000ff0ceb82 */ /* 0x000e240000000a00 */
[----:B0-----:R-:W-:-:S04]  /*34c60*/  @!P6 IADD3 R122, P4, P5, R6, UR8, R12 ;  /* 0x00000008067aec10 */ /* 0x001fc8000fd9e00c */
[----:B------:R-:W-:Y:S01]  /*34c70*/  @!P6 IADD3.X R123, R29, UR7, R13, P4, P5 ;  /* 0x000000071d7bec10 */ /* 0x000fe2000a7ea40d */
[----:B------:R-:W-:Y:S01]  /*34c80*/  STL [R1+0x888], R122 ;  /* 0x0008887a01007387 */ /* 0x000fe20000100800 */
[----:B---3--:R-:W-:-:S03]  /*34c90*/  FMUL R11, R107, UR20 ;  /* 0x000000146b0b7c20 */ /* 0x008fc60008400000 */
[----:B------:R-:W-:Y:S04]  /*34ca0*/  STL [R1+0x884], R123 ;  /* 0x0008847b01007387 */ /* 0x000fe80000100800 */
[----:B------:R-:W3:Y:S01]  /*34cb0*/  LDL.LU R107, [R1+0x504] ;  /* 0x00050400016b7983 */ /* 0x000ee20000300800 */
[----:B------:R-:W-:-:S13]  /*34cc0*/  ISETP.LT.OR P5, PT, R26, 0x8a, !P2 ;  /* 0x0000008a1a00780c */ /* 0x000fda00057a1670 */
[----:B------:R-:W0:Y:S01]  /*34cd0*/  @!P5 LDC.64 R12, c[0x0][0x5c0] ;  /* 0x00017000ff0cdb82 */ /* 0x000e220000000a00 */
[----:B------:R-:W-:-:S05]  /*34ce0*/  F2FP.SATFINITE.E4M3.F32.PACK_AB_MERGE_C R11, RZ, R11, RZ ;  /* 0x0000000bff0b723e */ /* 0x000fca00048070ff */
[----:B------:R2:W-:Y:S01]  /*34cf0*/  @!P3 STG.E.U8 desc[UR14][R16.64+0x41], R11 ;  /* 0x0000410b1000b986 */ /* 0x0005e2000c10110e */
[----:B0-----:R-:W-:-:S04]  /*34d00*/  @!P5 IADD3 R120, P3, P4, R6, UR8, R12 ;  /* 0x000000080678dc10 */ /* 0x001fc8000fc7e00c */
[----:B------:R-:W-:Y:S01]  /*34d10*/  @!P5 IADD3.X R121, R29, UR7, R13, P3, P4 ;  /* 0x000000071d79dc10 */ /* 0x000fe20009fe840d */
[----:B------:R-:W-:Y:S04]  /*34d20*/  STL [R1+0x88c], R120 ;  /* 0x00088c7801007387 */ /* 0x000fe80000100800 */
[----:B------:R-:W-:Y:S01]  /*34d30*/  STL [R1+0x880], R121 ;  /* 0x0008807901007387 */ /* 0x000fe20000100800 */
[----:B--2---:R-:W-:-:S03]  /*34d40*/  FMUL R11, R106, UR20 ;  /* 0x000000146a0b7c20 */ /* 0x004fc60008400000 */
[----:B------:R-:W2:Y:S04]  /*34d50*/  LDL.LU R106, [R1+0x508] ;  /* 0x00050800016a7983 */ /* 0x000ea80000300800 */
[----:B------:R-:W2:Y:S04]  /*34d60*/  LDL.LU R20, [R1+0x50c] ;  /* 0x00050c0001147983 */ /* 0x000ea80000300800 */
[----:B------:R-:W2:Y:S01]  /*34d70*/  LDL.LU R21, [R1+0x510] ;  /* 0x0005100001157983 */ /* 0x000ea20000300800 */
[----:B------:R-:W-:-:S03]  /*34d80*/  ISETP.LT.OR P5, PT, R26, 0x91, !P2 ;  /* 0x000000911a00780c */ /* 0x000fc600057a1670 */
[----:B------:R-:W2:Y:S10]  /*34d90*/  LDL.LU R28, [R1+0x514] ;  /* 0x00051400011c7983 */ /* 0x000eb40000300800 */
[----:B------:R-:W0:Y:S01]  /*34da0*/  @!P5 LDC.64 R12, c[0x0][0x5c0] ;  /* 0x00017000ff0cdb82 */ /* 0x000e220000000a00 */
[----:B------:R-:W-:-:S02]  /*34db0*/  LOP3.LUT P6, RZ, R7, 0x8000, RZ, 0xc0, !PT ;  /* 0x0000800007ff7812 */ /* 0x000fc400078cc0ff */
[----:B------:R-:W-:Y:S02]  /*34dc0*/  LOP3.LUT P1, RZ, R8, 0x100, RZ, 0xc0, !PT ;  /* 0x0000010008ff7812 */ /* 0x000fe4000782c0ff */
[----:B------:R-:W-:Y:S02]  /*34dd0*/  F2FP.SATFINITE.E4M3.F32.PACK_AB_MERGE_C R11, RZ, R11, RZ ;  /* 0x0000000bff0b723e */ /* 0x000fe400048070ff */
[----:B0-----:R-:W-:-:S04]  /*34de0*/  @!P5 IADD3 R118, P3, P4, R6, UR8, R12 ;  /* 0x000000080676dc10 */ /* 0x001fc8000fc7e00c */
[----:B------:R-:W-:Y:S02]  /*34df0*/  @!P5 IADD3.X R119, R29, UR7, R13, P3, P4 ;  /* 0x000000071d77dc10 */ /* 0x000fe40009fe840d */
[----:B------:R-:W-:Y:S01]  /*34e00*/  ISETP.LT.OR P3, PT, R26, 0x49, !P0 ;  /* 0x000000491a00780c */ /* 0x000fe20004761670 */
[----:B------:R0:W-:-:S12]  /*34e10*/  @!P6 STG.E.U8 desc[UR14][R102.64+0x48], R11 ;  /* 0x0000480b6600e986 */ /* 0x0001d8000c10110e */
[----:B------:R-:W1:Y:S01]  /*34e20*/  @!P3 LDC.64 R16, c[0x0][0x5c0] ;  /* 0x00017000ff10bb82 */ /* 0x000e620000000a00 */
[----:B0-----:R-:W-:-:S04]  /*34e30*/  @!P3 IADD3 R11, P4, P5, R4, R6, R3 ;  /* 0x00000006040bb210 */ /* 0x001fc80007d9e003 */
[----:B------:R-:W-:Y:S02]  /*34e40*/  @!P3 IADD3.X R15, R2, R29, R0, P4, P5 ;  /* 0x0000001d020fb210 */ /* 0x000fe400027ea400 */
[----:B-1----:R-:W-:-:S05]  /*34e50*/  @!P3 IADD3 R16, P4, R11, R16, RZ ;  /* 0x000000100b10b210 */ /* 0x002fca0007f9e0ff */
[----:B------:R-:W-:Y:S02]  /*34e60*/  @!P3 IMAD.X R17, R15, 0x1, R17, P4 ;  /* 0x000000010f11b824 */ /* 0x000fe400020e0611 */
[----:B----4-:R-:W-:-:S05]  /*34e70*/  FMUL R12, R110, UR20 ;  /* 0x000000146e0c7c20 */ /* 0x010fca0008400000 */
[----:B------:R-:W-:-:S05]  /*34e80*/  F2FP.SATFINITE.E4M3.F32.PACK_AB_MERGE_C R12, RZ, R12, RZ ;  /* 0x0000000cff0c723e */ /* 0x000fca00048070ff */
[----:B------:R0:W-:Y:S01]  /*34e90*/  @!P1 STG.E.U8 desc[UR14][R38.64+0x49], R12 ;  /* 0x0000490c26009986 */ /* 0x0001e2000c10110e */
[----:B------:R-:W-:-:S13]  /*34ea0*/  ISETP.LT.OR P1, PT, R26, 0x92, !P2 ;  /* 0x000000921a00780c */ /* 0x000fda0005721670 */
[----:B0-----:R-:W0:Y:S01]  /*34eb0*/  @!P1 LDC.64 R12, c[0x0][0x5c0] ;  /* 0x00017000ff0c9b82 */ /* 0x001e220000000a00 */
        /* <DEDUP_REMOVED lines=17> */
[----:B------:R-:W-:Y:S02]  /*34fd0*/  @!P6 IADD3.X R111, R29, UR7, R13, P4, P5 ;  /* 0x000000071d6fec10 */ /* 0x000fe4000a7ea40d */
[----:B------:R-:W-:-:S13]  /*34fe0*/  ISETP.LT.OR P5, PT, R26, 0x9a, !P2 ;  /* 0x0000009a1a00780c */ /* 0x000fda00057a1670 */
[----:B------:R-:W0:Y:S01]  /*34ff0*/  @!P5 LDC.64 R12, c[0x0][0x5c0] ;  /* 0x00017000ff0cdb82 */ /* 0x000e220000000a00 */
[----:B--2---:R-:W-:-:S05]  /*35000*/  FMUL R11, R106, UR20 ;  /* 0x000000146a0b7c20 */ /* 0x004fca0008400000 */
[----:B------:R-:W-:-:S05]  /*35010*/  F2FP.SATFINITE.E4M3.F32.PACK_AB_MERGE_C R11, RZ, R11, RZ ;  /* 0x0000000bff0b723e */ /* 0x000fca00048070ff */
[----:B------:R1:W-:Y:S01]  /*35020*/  @!P3 STG.E.U8 desc[UR14][R16.64+0x49], R11 ;  /* 0x0000490b1000b986 */ /* 0x0003e2000c10110e */
[----:B0-----:R-:W-:Y:S01]  /*35030*/  @!P5 IADD3 R106, P3, P4, R6, UR8, R12 ;  /* 0x00000008066adc10 */ /* 0x001fe2000fc7e00c */
[----:B-1----:R-:W-:Y:S02]  /*35040*/  FMUL R11, R20, UR20 ;  /* 0x00000014140b7c20 */ /* 0x002fe40008400000 */
[----:B------:R-:W2:Y:S01]  /*35050*/  LDL.LU R20, [R1+0x518] ;  /* 0x0005180001147983 */ /* 0x000ea20000300800 */
[----:B------:R-:W-:Y:S02]  /*35060*/  @!P5 IADD3.X R107, R29, UR7, R13, P3, P4 ;  /* 0x000000071d6bdc10 */ /* 0x000fe40009fe840d */
[----:B------:R-:W-:Y:S02]  /*35070*/  ISETP.LT.OR P5, PT, R26, 0xa1, !P2 ;  /* 0x000000a11a00780c */ /* 0x000fe400057a1670 */
[----:B------:R-:W-:-:S11]  /*35080*/  LOP3.LUT P6, RZ, R7, 0x4000, RZ, 0xc0, !PT ;  /* 0x0000400007ff7812 */ /* 0x000fd600078cc0ff */
[----:B------:R-:W0:Y:S01]  /*35090*/  @!P5 LDC.64 R12, c[0x0][0x5c0] ;  /* 0x00017000ff0cdb82 */ /* 0x000e220000000a00 */
[----:B------:R-:W-:-:S05]  /*350a0*/  F2FP.SATFINITE.E4M3.F32.PACK_AB_MERGE_C R11, RZ, R11, RZ ;  /* 0x0000000bff0b723e */ /* 0x000fca00048070ff */
[----:B------:R0:W-:Y:S02]  /*350b0*/  @!P6 STG.E.U8 desc[UR14][R104.64+0x50], R11 ;  /* 0x0000500b6800e986 */ /* 0x0001e4000c10110e */
[----:B0-----:R-:W-:-:S04]  /*350c0*/  @!P5 IADD3 R104, P3, P4, R6, UR8, R12 ;  /* 0x000000080668dc10 */ /* 0x001fc8000fc7e00c */
[----:B------:R-:W-:Y:S01]  /*350d0*/  @!P5 IADD3.X R105, R29, UR7, R13, P3, P4 ;  /* 0x000000071d69dc10 */ /* 0x000fe20009fe840d */
[----:B------:R-:W-:Y:S02]  /*350e0*/  FMUL R13, R21, UR20 ;  /* 0x00000014150d7c20 */ /* 0x000fe40008400000 */
[----:B------:R-:W3:Y:S01]  /*350f0*/  LDL.LU R21, [R1+0x51c] ;  /* 0x00051c0001157983 */ /* 0x000ee20000300800 */
[----:B------:R-:W-:-:S13]  /*35100*/  ISETP.LT.OR P3, PT, R26, 0x51, !P0 ;  /* 0x000000511a00780c */ /* 0x000fda0004761670 */
[----:B------:R-:W0:Y:S01]  /*35110*/  @!P3 LDC.64 R16, c[0x0][0x5c0] ;  /* 0x00017000ff10bb82 */ /* 0x000e220000000a00 */
[----:B------:R-:W-:-:S04]  /*35120*/  @!P3 IADD3 R12, P4, P5, R4, R6, R3 ;  /* 0x00000006040cb210 */ /* 0x000fc80007d9e003 */
[----:B------:R-:W-:Y:S02]  /*35130*/  @!P3 IADD3.X R11, R2, R29, R0, P4, P5 ;  /* 0x0000001d020bb210 */ /* 0x000fe400027ea400 */
[----:B0-----:R-:W-:-:S05]  /*35140*/  @!P3 IADD3 R16, P4, R12, R16, RZ ;  /* 0x000000100c10b210 */ /* 0x001fca0007f9e0ff */
[----:B------:R-:W-:Y:S02]  /*35150*/  @!P3 IMAD.X R17, R11, 0x1, R17, P4 ;  /* 0x000000010b11b824 */ /* 0x000fe400020e0611 */
[----:B------:R-:W-:Y:S02]  /*35160*/  FMUL R11, R28, UR20 ;  /* 0x000000141c0b7c20 */ /* 0x000fe40008400000 */
[----:B------:R-:W4:Y:S01]  /*35170*/  LDL.LU R28, [R1+0x520] ;  /* 0x00052000011c7983 */ /* 0x000f220000300800 */
[----:B------:R-:W-:Y:S02]  /*35180*/  LOP3.LUT P1, RZ, R8, 0x80000, RZ, 0xc0, !PT ;  /* 0x0008000008ff7812 */ /* 0x000fe4000782c0ff */
[----:B------:R-:W-:-:S11]  /*35190*/  F2FP.SATFINITE.E4M3.F32.PACK_AB_MERGE_C R13, RZ, R13, RZ ;  /* 0x0000000dff0d723e */ /* 0x000fd600048070ff */
[----:B------:R0:W-:Y:S01]  /*351a0*/  @!P1 STG.E.U8 desc[UR14][R64.64+0x51], R13 ;  /* 0x0000510d40009986 */ /* 0x0001e2000c10110e */
[----:B------:R-:W-:Y:S02]  /*351b0*/  ISETP.LT.OR P1, PT, R26, 0xa2, !P2 ;  /* 0x000000a21a00780c */ /* 0x000fe40005721670 */
[----:B------:R-:W-:-:S11]  /*351c0*/  F2FP.SATFINITE.E4M3.F32.PACK_AB_MERGE_C R11, RZ, R11, RZ ;  /* 0x0000000bff0b723e */ /* 0x000fd600048070ff */
[----:B0-----:R-:W0:Y:S01]  /*351d0*/  @!P1 LDC.64 R12, c[0x0][0x5c0] ;  /* 0x00017000ff0c9b82 */ /* 0x001e220000000a00 */
[----:B------:R1:W-:Y:S01]  /*351e0*/  @!P3 STG.E.U8 desc[UR14][R16.64+0x50], R11 ;  /* 0x0000500b1000b986 */ /* 0x0003e2000c10110e */
[----:B------:R-:W-:Y:S02]  /*351f0*/  ISETP.LT.OR P3, PT, R26, 0x52, !P0 ;  /* 0x000000521a00780c */ /* 0x000fe40004761670 */
[----:B------:R-:W-:Y:S02]  /*35200*/  LOP3.LUT R7, R7, 0xffffdfff, RZ, 0xc0, !PT ;  /* 0xffffdfff07077812 */ /* 0x000fe400078ec0ff */
[----:B0-----:R-:W-:-:S04]  /*35210*/  @!P1 IADD3 R100, P5, P6, R6, UR8, R12 ;  /* 0x0000000806649c10 */ /* 0x001fc8000febe00c */
[----:B------:R-:W-:-:S05]  /*35220*/  @!P1 IADD3.X R101, R29, UR7, R13, P5, P6 ;  /* 0x000000071d659c10 */ /* 0x000fca000afec40d */
[----:B------:R-:W0:Y:S01]  /*35230*/  @!P3 LDC.64 R12, c[0x0][0x5c0] ;  /* 0x00017000ff0cbb82 */ /* 0x000e220000000a00 */
[----:B------:R-:W-:Y:S02]  /*35240*/  LOP3.LUT P6, RZ, R9, 0x200, RZ, 0xc0, !PT ;  /* 0x0000020009ff7812 */ /* 0x000fe400078cc0ff */
[----:B-1----:R-:W-:-:S04]  /*35250*/  @!P3 IADD3 R16, P4, P5, R4, R6, R3 ;  /* 0x000000060410b210 */ /* 0x002fc80007d9e003 */
[----:B------:R-:W-:-:S07]  /*35260*/  @!P3 IADD3.X R11, R2, R29, R0, P4, P5 ;  /* 0x0000001d020bb210 */ /* 0x000fce00027ea400 */
[----:B------:R-:W-:Y:S02]  /*35270*/  @P6 LOP3.LUT R7, R7, 0x2000, RZ, 0xfc, !PT ;  /* 0x0000200007076812 */ /* 0x000fe400078efcff */
[----:B------:R-:W-:Y:S02]  /*35280*/  ISETP.LT.OR P6, PT, R26, 0xa9, !P2 ;  /* 0x000000a91a00780c */ /* 0x000fe400057c1670 */
[----:B0-----:R-:W-:-:S05]  /*35290*/  @!P3 IADD3 R16, P4, R16, R12, RZ ;  /* 0x0000000c1010b210 */ /* 0x001fca0007f9e0ff */
[----:B------:R-:W-:-:S06]  /*352a0*/  @!P3 IMAD.X R17, R11, 0x1, R13, P4 ;  /* 0x000000010b11b824 */ /* 0x000fcc00020e060d */
[----:B------:R-:W0:Y:S02]  /*352b0*/  @!P6 LDC.64 R12, c[0x0][0x5c0] ;  /* 0x00017000ff0ceb82 */ /* 0x000e240000000a00 */
[----:B0-----:R-:W-:-:S04]  /*352c0*/  @!P6 IADD3 R96, P4, P5, R6, UR8, R12 ;  /* 0x000000080660ec10 */ /* 0x001fc8000fd9e00c */
[----:B------:R-:W-:Y:S02]  /*352d0*/  @!P6 IADD3.X R97, R29, UR7, R13, P4, P5 ;  /* 0x000000071d61ec10 */ /* 0x000fe4000a7ea40d */
        /* <DEDUP_REMOVED lines=10> */
[----:B---3--:R-:W-:Y:S02]  /*35380*/  FMUL R11, R21, UR20 ;  /* 0x00000014150b7c20 */ /* 0x008fe40008400000 */
[----:B------:R-:W3:Y:S01]  /*35390*/  LDL.LU R21, [R1+0x528] ;  /* 0x0005280001157983 */ /* 0x000ee20000300800 */
[----:B0-----:R-:W-:-:S04]  /*353a0*/  @!P5 IADD3 R90, P3, P4, R6, UR8, R12 ;  /* 0x00000008065adc10 */ /* 0x001fc8000fc7e00c */
[----:B------:R-:W-:Y:S01]  /*353b0*/  @!P5 IADD3.X R91, R29, UR7, R13, P3, P4 ;  /* 0x000000071d5bdc10 */ /* 0x000fe20009fe840d */
[----:B----4-:R-:W-:Y:S02]  /*353c0*/  FMUL R13, R28, UR20 ;  /* 0x000000141c0d7c20 */ /* 0x010fe40008400000 */
[----:B------:R-:W4:Y:S01]  /*353d0*/  LDL.LU R28, [R1+0x52c] ;  /* 0x00052c00011c7983 */ /* 0x000f220000300800 */
[----:B------:R-:W-:Y:S02]  /*353e0*/  ISETP.LT.OR P3, PT, R26, 0x59, !P0 ;  /* 0x000000591a00780c */ /* 0x000fe40004761670 */
[----:B------:R-:W-:Y:S02]  /*353f0*/  LOP3.LUT P6, RZ, R7, 0x2000, RZ, 0xc0, !PT ;  /* 0x0000200007ff7812 */ /* 0x000fe400078cc0ff */
[----:B------:R-:W-:Y:S02]  /*35400*/  LOP3.LUT P1, RZ, R8, 0x200, RZ, 0xc0, !PT ;  /* 0x0000020008ff7812 */ /* 0x000fe4000782c0ff */
[----:B------:R-:W-:-:S07]  /*35410*/  F2FP.SATFINITE.E4M3.F32.PACK_AB_MERGE_C R11, RZ, R11, RZ ;  /* 0x0000000bff0b723e */ /* 0x000fce00048070ff */
[----:B------:R-:W0:Y:S01]  /*35420*/  @!P3 LDC.64 R16, c[0x0][0x5c0] ;  /* 0x00017000ff10bb82 */ /* 0x000e220000000a00 */
[----:B------:R-:W-:Y:S01]  /*35430*/  F2FP.SATFINITE.E4M3.F32.PACK_AB_MERGE_C R13, RZ, R13, RZ ;  /* 0x0000000dff0d723e */ /* 0x000fe200048070ff */
[----:B------:R1:W-:Y:S04]  /*35440*/  @!P6 STG.E.U8 desc[UR14][R108.64+0x58], R11 ;  /* 0x0000580b6c00e986 */ /* 0x0003e8000c10110e */
[----:B------:R0:W-:Y:S01]  /*35450*/  @!P1 STG.E.U8 desc[UR14][R34.64+0x59], R13 ;  /* 0x0000590d22009986 */ /* 0x0001e2000c10110e */
[----:B------:R-:W-:Y:S02]  /*35460*/  ISETP.LT.OR P1, PT, R26, 0xb2, !P2 ;  /* 0x000000b21a00780c */ /* 0x000fe40005721670 */
[----:B------:R-:W-:-:S04]  /*35470*/  @!P3 IADD3 R12, P4, P5, R4, R6, R3 ;  /* 0x00000006040cb210 */ /* 0x000fc80007d9e003 */
[----:B-1----:R-:W-:Y:S02]  /*35480*/  @!P3 IADD3.X R11, R2, R29, R0, P4, P5 ;  /* 0x0000001d020bb210 */ /* 0x002fe400027ea400 */
[----:B0-----:R-:W-:-:S05]  /*35490*/  @!P3 IADD3 R16, P4, R12, R16, RZ ;  /* 0x000000100c10b210 */ /* 0x001fca0007f9e0ff */
[----:B------:R-:W0:Y:S01]  /*354a0*/  @!P1 LDC.64 R12, c[0x0][0x5c0] ;  /* 0x00017000ff0c9b82 */ /* 0x000e220000000a00 */
[----:B------:R-:W-:Y:S01]  /*354b0*/  @!P3 IMAD.X R17, R11, 0x1, R17, P4 ;  /* 0x000000010b11b824 */ /* 0x000fe200020e0611 */
[----:B0-----:R-:W-:-:S04]  /*354c0*/  @!P1 IADD3 R88, P5, P6, R6, UR8, R12 ;  /* 0x0000000806589c10 */ /* 0x001fc8000febe00c */
[----:B------:R-:W-:Y:S01]  /*354d0*/  @!P1 IADD3.X R89, R29, UR7, R13, P5, P6 ;  /* 0x000000071d599c10 */ /* 0x000fe2000afec40d */
        /* <DEDUP_REMOVED lines=10> */
[----:B---3--:R-:W-:Y:S02]  /*35580*/  FMUL R11, R21, UR20 ;  /* 0x00000014150b7c20 */ /* 0x008fe40008400000 */
[----:B------:R-:W3:Y:S03]  /*35590*/  LDL.LU R21, [R1+0x534] ;  /* 0x0005340001157983 */ /* 0x000ee60000300800 */
[----:B------:R-:W-:-:S05]  /*355a0*/  F2FP.SATFINITE.E4M3.F32.PACK_AB_MERGE_C R11, RZ, R11, RZ ;  /* 0x0000000bff0b723e */ /* 0x000fca00048070ff */
[----:B------:R4:W-:Y:S02]  /*355b0*/  @!P3 STG.E.U8 desc[UR14][R16.64+0x59], R11 ;  /* 0x0000590b1000b986 */ /* 0x0009e4000c10110e */
[----:B----4-:R-:W-:Y:S02]  /*355c0*/  FMUL R11, R28, UR20 ;  /* 0x000000141c0b7c20 */ /* 0x010fe40008400000 */
[----:B------:R-:W4:Y:S01]  /*355d0*/  LDL.LU R28, [R1+0x538] ;  /* 0x00053800011c7983 */ /* 0x000f220000300800 */
[----:B------:R-:W-:Y:S02]  /*355e0*/  LOP3.LUT P6, RZ, R9, 0x400, RZ, 0xc0, !PT ;  /* 0x0000040009ff7812 */ /* 0x000fe400078cc0ff */
[----:B------:R-:W-:-:S11]  /*355f0*/  LOP3.LUT R7, R7, 0xffffefff, RZ, 0xc0, !PT ;  /* 0xffffefff07077812 */ /* 0x000fd600078ec0ff */
[----:B------:R-:W-:Y:S02]  /*35600*/  @P6 LOP3.LUT R7, R7, 0x1000, RZ, 0xfc, !PT ;  /* 0x0000100007076812 */ /* 0x000fe400078efcff */
[----:B------:R-:W-:-:S13]  /*35610*/  ISETP.LT.OR P6, PT, R26, 0xb9, !P2 ;  /* 0x000000b91a00780c */ /* 0x000fda00057c1670 */
[----:B------:R-:W0:Y:S02]  /*35620*/  @!P6 LDC.64 R12, c[0x0][0x5c0] ;  /* 0x00017000ff0ceb82 */ /* 0x000e240000000a00 */
[----:B0-----:R-:W-:-:S04]  /*35630*/  @!P6 IADD3 R78, P4, P5, R6, UR8, R12 ;  /* 0x00000008064eec10 */ /* 0x001fc8000fd9e00c */
[----:B------:R-:W-:Y:S02]  /*35640*/  @!P6 IADD3.X R79, R29, UR7, R13, P4, P5 ;  /* 0x000000071d4fec10 */ /* 0x000fe4000a7ea40d */
[----:B------:R-:W-:-:S13]  /*35650*/  ISETP.LT.OR P5, PT, R26, 0xba, !P2 ;  /* 0x000000ba1a00780c */ /* 0x000fda00057a1670 */
[----:B------:R-:W0:Y:S02]  /*35660*/  @!P5 LDC.64 R12, c[0x0][0x5c0] ;  /* 0x00017000ff0cdb82 */ /* 0x000e240000000a00 */
[----:B0-----:R-:W-:-:S04]  /*35670*/  @!P5 IADD3 R72, P3, P4, R6, UR8, R12 ;  /* 0x000000080648dc10 */ /* 0x001fc8000fc7e00c */
[----:B------:R-:W-:Y:S02]  /*35680*/  @!P5 IADD3.X R73, R29, UR7, R13, P3, P4 ;  /* 0x000000071d49dc10 */ /* 0x000fe40009fe840d */
[----:B------:R-:W-:-:S13]  /*35690*/  ISETP.LT.OR P5, PT, R26, 0xc1, !P2 ;  /* 0x000000c11a00780c */ /* 0x000fda00057a1670 */
[----:B------:R-:W0:Y:S01]  /*356a0*/  @!P5 LDC.64 R12, c[0x0][0x5c0] ;  /* 0x00017000ff0cdb82 */ /* 0x000e220000000a00 */
[----:B------:R-:W-:Y:S02]  /*356b0*/  LOP3.LUT P6, RZ, R7, 0x1000, RZ, 0xc0, !PT ;  /* 0x0000100007ff7812 */ /* 0x000fe400078cc0ff */
[----:B------:R-:W-:Y:S02]  /*356c0*/  LOP3.LUT P1, RZ, R8, 0x100000, RZ, 0xc0, !PT ;  /* 0x0010000008ff7812 */ /* 0x000fe4000782c0ff */
[----:B0-----:R-:W-:-:S04]  /*356d0*/  @!P5 IADD3 R56, P3, P4, R6, UR8, R12 ;  /* 0x000000080638dc10 */ /* 0x001fc8000fc7e00c */
[----:B------:R-:W-:Y:S02]  /*356e0*/  @!P5 IADD3.X R57, R29, UR7, R13, P3, P4 ;  /* 0x000000071d39dc10 */ /* 0x000fe40009fe840d */
[----:B------:R-:W-:Y:S02]  /*356f0*/  ISETP.LT.OR P3, PT, R26, 0x61, !P0 ;  /* 0x000000611a00780c */ /* 0x000fe40004761670 */
[----:B------:R-:W-:-:S11]  /*35700*/  F2FP.SATFINITE.E4M3.F32.PACK_AB_MERGE_C R11, RZ, R11, RZ ;  /* 0x0000000bff0b723e */ /* 0x000fd600048070ff */
[----:B------:R-:W0:Y:S01]  /*35710*/  @!P3 LDC.64 R16, c[0x0][0x5c0] ;  /* 0x00017000ff10bb82 */ /* 0x000e220000000a00 */
[----:B------:R1:W-:Y:S01]  /*35720*/  @!P6 STG.E.U8 desc[UR14][R112.64+0x60], R11 ;  /* 0x0000600b7000e986 */ /* 0x0003e2000c10110e */
[----:B------:R-:W-:-:S04]  /*35730*/  @!P3 IADD3 R12, P4, P5, R4, R6, R3 ;  /* 0x00000006040cb210 */ /* 0x000fc80007d9e003 */
[----:B-1----:R-:W-:Y:S02]  /*35740*/  @!P3 IADD3.X R11, R2, R29, R0, P4, P5 ;  /* 0x0000001d020bb210 */ /* 0x002fe400027ea400 */
[----:B0-----:R-:W-:Y:S01]  /*35750*/  @!P3 IADD3 R16, P4, R12, R16, RZ ;  /* 0x000000100c10b210 */ /* 0x001fe20007f9e0ff */
[----:B--2---:R-:W-:Y:S02]  /*35760*/  FMUL R13, R20, UR20 ;  /* 0x00000014140d7c20 */ /* 0x004fe40008400000 */
[----:B------:R-:W2:Y:S03]  /*35770*/  LDL.LU R20, [R1+0x53c] ;  /* 0x00053c0001147983 */ /* 0x000ea60000300800 */
[----:B------:R-:W-:-:S05]  /*35780*/  F2FP.SATFINITE.E4M3.F32.PACK_AB_MERGE_C R13, RZ, R13, RZ ;  /* 0x0000000dff0d723e */ /* 0x000fca00048070ff */
[----:B------:R0:W-:Y:S01]  /*35790*/  @!P1 STG.E.U8 desc[UR14][R60.64+0x61], R13 ;  /* 0x0000610d3c009986 */ /* 0x0001e2000c10110e */
[----:B------:R-:W-:Y:S01]  /*357a0*/  ISETP.LT.OR P1, PT, R26, 0xc2, !P2 ;  /* 0x000000c21a00780c */ /* 0x000fe20005721670 */
[----:B------:R-:W-:-:S12]  /*357b0*/  @!P3 IMAD.X R17, R11, 0x1, R17, P4 ;  /* 0x000000010b11b824 */ /* 0x000fd800020e0611 */
[----:B0-----:R-:W0:Y:S01]  /*357c0*/  @!P1 LDC.64 R12, c[0x0][0x5c0] ;  /* 0x00017000ff0c9b82 */ /* 0x001e220000000a00 */
[----:B---3--:R-:W-:Y:S01]  /*357d0*/  FMUL R11, R21, UR20 ;  /* 0x00000014150b7c20 */ /* 0x008fe20008400000 */
[----:B0-----:R-:W-:Y:S01]  /*357e0*/  @!P1 IADD3 R48, P5, P6, R6, UR8, R12 ;  /* 0x0000000806309c10 */ /* 0x001fe2000febe00c */
[----:B------:R-:W3:Y:S03]  /*357f0*/  LDL.LU R21, [R1+0x540] ;  /* 0x0005400001157983 */ /* 0x000ee60000300800 */
[----:B------:R-:W-:-:S05]  /*35800*/  F2FP.SATFINITE.E4M3.F32.PACK_AB_MERGE_C R11, RZ, R11, RZ ;  /* 0x0000000bff0b723e */ /* 0x000fca00048070ff */
[----:B------:R0:W-:Y:S01]  /*35810*/  @!P3 STG.E.U8 desc[UR14][R16.64+0x60], R11 ;  /* 0x0000600b1000b986 */ /* 0x0001e2000c10110e */
[----:B------:R-:W-:Y:S02]  /*35820*/  ISETP.LT.OR P3, PT, R26, 0x62, !P0 ;  /* 0x000000621a00780c */ /* 0x000fe40004761670 */
[----:B------:R-:W-:-:S11]  /*35830*/  @!P1 IADD3.X R49, R29, UR7, R13, P5, P6 ;  /* 0x000000071d319c10 */ /* 0x000fd6000afec40d */
[----:B------:R-:W1:Y:S01]  /*35840*/  @!P3 LDC.64 R12, c[0x0][0x5c0] ;  /* 0x00017000ff0cbb82 */ /* 0x000e620000000a00 */
[----:B0-----:R-:W-:-:S04]  /*35850*/  @!P3 IADD3 R16, P4, P5, R4, R6, R3 ;  /* 0x000000060410b210 */ /* 0x001fc80007d9e003 */
[----:B------:R-:W-:Y:S02]  /*35860*/  @!P3 IADD3.X R11, R2, R29, R0, P4, P5 ;  /* 0x0000001d020bb210 */ /* 0x000fe400027ea400 */
[----:B-1----:R-:W-:-:S05]  /*35870*/  @!P3 IADD3 R16, P4, R16, R12, RZ ;  /* 0x0000000c1010b210 */ /* 0x002fca0007f9e0ff */
[----:B------:R-:W-:Y:S02]  /*35880*/  @!P3 IMAD.X R17, R11, 0x1, R13, P4 ;  /* 0x000000010b11b824 */ /* 0x000fe400020e060d */
[----:B----4-:R-:W-:Y:S02]  /*35890*/  FMUL R11, R28, UR20 ;  /* 0x000000141c0b7c20 */ /* 0x010fe40008400000 */
[----:B------:R-:W4:Y:S01]  /*358a0*/  LDL.LU R28, [R1+0x544] ;  /* 0x00054400011c7983 */ /* 0x000f220000300800 */
[----:B------:R-:W-:Y:S02]  /*358b0*/  LOP3.LUT P6, RZ, R9, 0x800, RZ, 0xc0, !PT ;  /* 0x0000080009ff7812 */ /* 0x000fe400078cc0ff */
[----:B------:R-:W-:Y:S01]  /*358c0*/  LOP3.LUT R7, R7, 0xfffff7ff, RZ, 0xc0, !PT ;  /* 0xfffff7ff07077812 */ /* 0x000fe200078ec0ff */
[----:B------:R-:W4:Y:S10]  /*358d0*/  LDL.LU R71, [R1+0x548] ;  /* 0x0005480001477983 */ /* 0x000f340000300800 */
[----:B------:R-:W-:-:S02]  /*358e0*/  @P6 LOP3.LUT R7, R7, 0x800, RZ, 0xfc, !PT ;  /* 0x0000080007076812 */ /* 0x000fc400078efcff */
[----:B------:R-:W-:-:S13]  /*358f0*/  ISETP.LT.OR P6, PT, R26, 0xc9, !P2 ;  /* 0x000000c91a00780c */ /* 0x000fda00057c1670 */
[----:B------:R-:W0:Y:S02]  /*35900*/  @!P6 LDC.64 R12, c[0x0][0x5c0] ;  /* 0x00017000ff0ceb82 */ /* 0x000e240000000a00 */
[----:B0-----:R-:W-:-:S04]  /*35910*/  @!P6 IADD3 R44, P4, P5, R6, UR8, R12 ;  /* 0x00000008062cec10 */ /* 0x001fc8000fd9e00c */
[----:B------:R-:W-:Y:S02]  /*35920*/  @!P6 IADD3.X R45, R29, UR7, R13, P4, P5 ;  /* 0x000000071d2dec10 */ /* 0x000fe4000a7ea40d */
[----:B------:R-:W-:-:S13]  /*35930*/  ISETP.LT.OR P5, PT, R26, 0xca, !P2 ;  /* 0x000000ca1a00780c */ /* 0x000fda00057a1670 */
[----:B------:R-:W0:Y:S01]  /*35940*/  @!P5 LDC.64 R12, c[0x0][0x5c0] ;  /* 0x00017000ff0cdb82 */ /* 0x000e220000000a00 */
[----:B------:R-:W-:-:S05]  /*35950*/  F2FP.SATFINITE.E4M3.F32.PACK_AB_MERGE_C R11, RZ, R11, RZ ;  /* 0x0000000bff0b723e */ /* 0x000fca00048070ff */
[----:B------:R1:W-:Y:S01]  /*35960*/  @!P3 STG.E.U8 desc[UR14][R16.64+0x61], R11 ;  /* 0x0000610b1000b986 */ /* 0x0003e2000c10110e */
[----:B0-----:R-:W-:-:S04]  /*35970*/  @!P5 IADD3 R42, P3, P4, R6, UR8, R12 ;  /* 0x00000008062adc10 */ /* 0x001fc8000fc7e00c */
[----:B------:R-:W-:Y:S02]  /*35980*/  @!P5 IADD3.X R43, R29, UR7, R13, P3, P4 ;  /* 0x000000071d2bdc10 */ /* 0x000fe40009fe840d */
[----:B------:R-:W-:-:S13]  /*35990*/  ISETP.LT.OR P5, PT, R26, 0xd1, !P2 ;  /* 0x000000d11a00780c */ /* 0x000fda00057a1670 */
[----:B------:R-:W0:Y:S02]  /*359a0*/  @!P5 LDC.64 R12, c[0x0][0x5c0] ;  /* 0x00017000ff0cdb82 */ /* 0x000e240000000a00 */
[----:B0-----:R-:W-:-:S04]  /*359b0*/  @!P5 IADD3 R40, P3, P4, R6, UR8, R12 ;  /* 0x000000080628dc10 */ /* 0x001fc8000fc7e00c */
[----:B------:R-:W-:Y:S02]  /*359c0*/  @!P5 IADD3.X R41, R29, UR7, R13, P3, P4 ;  /* 0x000000071d29dc10 */ /* 0x000fe40009fe840d */
[----:B------:R-:W-:Y:S02]  /*359d0*/  ISETP.LT.OR P3, PT, R26, 0x69, !P0 ;  /* 0x000000691a00780c */ /* 0x000fe40004761670 */
[----:B------:R-:W-:-:S11]  /*359e0*/  LOP3.LUT P6, RZ, R7, 0x800, RZ, 0xc0, !PT ;  /* 0x0000080007ff7812 */ /* 0x000fd600078cc0ff */
[----:B-1----:R-:W0:Y:S01]  /*359f0*/  @!P3 LDC.64 R16, c[0x0][0x5c0] ;  /* 0x00017000ff10bb82 */ /* 0x002e220000000a00 */
[----:B--2---:R-:W-:Y:S02]  /*35a00*/  FMUL R11, R20, UR20 ;  /* 0x00000014140b7c20 */ /* 0x004fe40008400000 */
[----:B------:R-:W2:Y:S01]  /*35a10*/  LDL.LU R20, [R1+0x54c] ;  /* 0x00054c0001147983 */ /* 0x000ea20000300800 */
[----:B------:R-:W-:Y:S02]  /*35a20*/  @!P3 IADD3 R12, P4, P5, R4, R6, R3 ;  /* 0x00000006040cb210 */ /* 0x000fe40007d9e003 */
[----:B------:R-:W-:-:S05]  /*35a30*/  F2FP.SATFINITE.E4M3.F32.PACK_AB_MERGE_C R11, RZ, R11, RZ ;  /* 0x0000000bff0b723e */ /* 0x000fca00048070ff */
[----:B------:R1:W-:Y:S02]  /*35a40*/  @!P6 STG.E.U8 desc[UR14][R116.64+0x68], R11 ;  /* 0x0000680b7400e986 */ /* 0x0003e4000c10110e */
[----:B-1----:R-:W-:Y:S02]  /*35a50*/  @!P3 IADD3.X R11, R2, R29, R0, P4, P5 ;  /* 0x0000001d020bb210 */ /* 0x002fe400027ea400 */
[----:B0-----:R-:W-:-:S05]  /*35a60*/  @!P3 IADD3 R16, P4, R12, R16, RZ ;  /* 0x000000100c10b210 */ /* 0x001fca0007f9e0ff */
[----:B------:R-:W-:Y:S02]  /*35a70*/  @!P3 IMAD.X R17, R11, 0x1, R17, P4 ;  /* 0x000000010b11b824 */ /* 0x000fe400020e0611 */
[----:B---3--:R-:W-:Y:S02]  /*35a80*/  FMUL R13, R21, UR20 ;  /* 0x00000014150d7c20 */ /* 0x008fe40008400000 */
[----:B------:R-:W3:Y:S01]  /*35a90*/  LDL.LU R21, [R1+0x550] ;  /* 0x0005500001157983 */ /* 0x000ee20000300800 */
[----:B----4-:R-:W-:-:S03]  /*35aa0*/  FMUL R11, R28, UR20 ;  /* 0x000000141c0b7c20 */ /* 0x010fc60008400000 */
        /* <DEDUP_REMOVED lines=25> */
[----:B------:R-:W-:-:S05]  /*35c40*/  FMUL R11, R71, UR20 ;  /* 0x00000014470b7c20 */ /* 0x000fca0008400000 */
[----:B------:R-:W-:-:S05]  /*35c50*/  F2FP.SATFINITE.E4M3.F32.PACK_AB_MERGE_C R11, RZ, R11, RZ ;  /* 0x0000000bff0b723e */ /* 0x000fca00048070ff */
[----:B------:R2:W-:Y:S01]  /*35c60*/  @!P3 STG.E.U8 desc[UR14][R16.64+0x69], R11 ;  /* 0x0000690b1000b986 */ /* 0x0005e2000c10110e */
[----:B0-----:R-:W-:-:S04]  /*35c70*/  @!P5 IADD3 R34, P3, P4, R6, UR8, R12 ;  /* 0x000000080622dc10 */ /* 0x001fc8000fc7e00c */
[----:B------:R-:W-:Y:S02]  /*35c80*/  @!P5 IADD3.X R35, R29, UR7, R13, P3, P4 ;  /* 0x000000071d23dc10 */ /* 0x000fe40009fe840d */
[----:B------:R-:W-:-:S13]  /*35c90*/  ISETP.LT.OR P5, PT, R26, 0xe1, !P2 ;  /* 0x000000e11a00780c */ /* 0x000fda00057a1670 */
[----:B------:R-:W0:Y:S01]  /*35ca0*/  @!P5 LDC.64 R12, c[0x0][0x5c0] ;  /* 0x00017000ff0cdb82 */ /* 0x000e220000000a00 */
[----:B--2---:R-:W-:Y:S02]  /*35cb0*/  FMUL R11, R20, UR20 ;  /* 0x00000014140b7c20 */ /* 0x004fe40008400000 */
[----:B------:R-:W2:Y:S01]  /*35cc0*/  LDL.LU R20, [R1+0x558] ;  /* 0x0005580001147983 */ /* 0x000ea20000300800 */
[----:B0-----:R-:W-:-:S04]  /*35cd0*/  @!P5 IADD3 R32, P3, P4, R6, UR8, R12 ;  /* 0x000000080620dc10 */ /* 0x001fc8000fc7e00c */
[----:B------:R-:W-:Y:S02]  /*35ce0*/  @!P5 IADD3.X R33, R29, UR7, R13, P3, P4 ;  /* 0x000000071d21dc10 */ /* 0x000fe40009fe840d */
[----:B------:R-:W-:Y:S02]  /*35cf0*/  ISETP.LT.OR P3, PT, R26, 0x71, !P0 ;  /* 0x000000711a00780c */ /* 0x000fe40004761670 */
[----:B------:R-:W-:-:S11]  /*35d00*/  LOP3.LUT P6, RZ, R7, 0x400, RZ, 0xc0, !PT ;  /* 0x0000040007ff7812 */ /* 0x000fd600078cc0ff */
[----:B------:R-:W0:Y:S01]  /*35d10*/  @!P3 LDC.64 R16, c[0x0][0x5c0] ;  /* 0x00017000ff10bb82 */ /* 0x000e220000000a00 */
[----:B------:R-:W-:Y:S02]  /*35d20*/  F2FP.SATFINITE.E4M3.F32.PACK_AB_MERGE_C R11, RZ, R11, RZ ;  /* 0x0000000bff0b723e */ /* 0x000fe400048070ff */
[----:B------:R-:W-:-:S03]  /*35d30*/  @!P3 IADD3 R12, P4, P5, R4, R6, R3 ;  /* 0x00000006040cb210 */ /* 0x000fc60007d9e003 */
[----:B------:R1:W-:Y:S01]  /*35d40*/  @!P6 STG.E.U8 desc[UR14][R130.64+0x70], R11 ;  /* 0x0000700b8200e986 */ /* 0x0003e2000c10110e */
[----:B---3--:R-:W-:-:S03]  /*35d50*/  FMUL R13, R21, UR20 ;  /* 0x00000014150d7c20 */ /* 0x008fc60008400000 */
[----:B------:R-:W3:Y:S01]  /*35d60*/  LDL.LU R21, [R1+0x55c] ;  /* 0x00055c0001157983 */ /* 0x000ee20000300800 */
[----:B-1----:R-:W-:Y:S02]  /*35d70*/  @!P3 IADD3.X R11, R2, R29, R0, P4, P5 ;  /* 0x0000001d020bb210 */ /* 0x002fe400027ea400 */
[----:B0-----:R-:W-:-:S05]  /*35d80*/  @!P3 IADD3 R16, P4, R12, R16, RZ ;  /* 0x000000100c10b210 */ /* 0x001fca0007f9e0ff */
[----:B------:R-:W-:Y:S02]  /*35d90*/  @!P3 IMAD.X R17, R11, 0x1, R17, P4 ;  /* 0x000000010b11b824 */ /* 0x000fe400020e0611 */
[----:B----4-:R-:W-:Y:S02]  /*35da0*/  FMUL R11, R28, UR20 ;  /* 0x000000141c0b7c20 */ /* 0x010fe40008400000 */
[----:B------:R-:W4:Y:S04]  /*35db0*/  LDL.LU R28, [R1+0x560] ;  /* 0x00056000011c7983 */ /* 0x000f280000300800 */
[----:B------:R-:W4:Y:S01]  /*35dc0*/  LDL.LU R71, [R1+0x564] ;  /* 0x0005640001477983 */ /* 0x000f220000300800 */
[----:B------:R-:W-:Y:S02]  /*35dd0*/  LOP3.LUT P1, RZ, R8, 0x1, RZ, 0xc0, !PT ;  /* 0x0000000108ff7812 */ /* 0x000fe4000782c0ff */
[----:B------:R-:W-:Y:S01]  /*35de0*/  F2FP.SATFINITE.E4M3.F32.PACK_AB_MERGE_C R13, RZ, R13, RZ ;  /* 0x0000000dff0d723e */ /* 0x000fe200048070ff */
[----:B------:R-:W4:Y:S10]  /*35df0*/  LDL.LU R70, [R1+0x568] ;  /* 0x0005680001467983 */ /* 0x000f340000300800 */
[----:B------:R0:W-:Y:S01]  /*35e00*/  @!P1 STG.E.U8 desc[UR14][R66.64+0x71], R13 ;  /* 0x0000710d42009986 */ /* 0x0001e2000c10110e */
[----:B------:R-:W-:-:S02]  /*35e10*/  ISETP.LT.OR P1, PT, R26, 0xe2, !P2 ;  /* 0x000000e21a00780c */ /* 0x000fc40005721670 */
[----:B------:R-:W-:-:S11]  /*35e20*/  F2FP.SATFINITE.E4M3.F32.PACK_AB_MERGE_C R11, RZ, R11, RZ ;  /* 0x0000000bff0b723e */ /* 0x000fd600048070ff */
[----:B0-----:R-:W0:Y:S01]  /*35e30*/  @!P1 LDC.64 R12, c[0x0][0x5c0] ;  /* 0x00017000ff0c9b82 */ /* 0x001e220000000a00 */
[----:B------:R1:W-:Y:S01]  /*35e40*/  @!P3 STG.E.U8 desc[UR14][R16.64+0x70], R11 ;  /* 0x0000700b1000b986 */ /* 0x0003e2000c10110e */
[----:B------:R-:W-:Y:S02]  /*35e50*/  ISETP.LT.OR P3, PT, R26, 0x72, !P0 ;  /* 0x000000721a00780c */ /* 0x000fe40004761670 */
[----:B0-----:R-:W-:-:S04]  /*35e60*/  @!P1 IADD3 R30, P5, P6, R6, UR8, R12 ;  /* 0x00000008061e9c10 */ /* 0x001fc8000febe00c */
[----:B------:R-:W-:-:S07]  /*35e70*/  @!P1 IADD3.X R31, R29, UR7, R13, P5, P6 ;  /* 0x000000071d1f9c10 */ /* 0x000fce000afec40d */
[----:B------:R-:W0:Y:S01]  /*35e80*/  @!P3 LDC.64 R12, c[0x0][0x5c0] ;  /* 0x00017000ff0cbb82 */ /* 0x000e220000000a00 */
[----:B------:R-:W-:Y:S02]  /*35e90*/  ISETP.LT.OR P1, PT, R26, 0xe9, !P2 ;  /* 0x000000e91a00780c */ /* 0x000fe40005721670 */
[----:B-1----:R-:W-:-:S04]  /*35ea0*/  @!P3 IADD3 R16, P4, P5, R4, R6, R3 ;  /* 0x000000060410b210 */ /* 0x002fc80007d9e003 */
[----:B------:R-:W-:Y:S02]  /*35eb0*/  @!P3 IADD3.X R11, R2, R29, R0, P4, P5 ;  /* 0x0000001d020bb210 */ /* 0x000fe400027ea400 */
[----:B0-----:R-:W-:-:S05]  /*35ec0*/  @!P3 IADD3 R16, P4, R16, R12, RZ ;  /* 0x0000000c1010b210 */ /* 0x001fca0007f9e0ff */
[----:B------:R-:W-:Y:S02]  /*35ed0*/  @!P3 IMAD.X R17, R11, 0x1, R13, P4 ;  /* 0x000000010b11b824 */ /* 0x000fe400020e060d */
        /* <DEDUP_REMOVED lines=8> */
[----:B0-----:R-:W-:-:S04]  /*35f60*/  @!P5 IADD3 R22, P3, P4, R6, UR8, R12 ;  /* 0x000000080616dc10 */ /* 0x001fc8000fc7e00c */
[----:B------:R-:W-:Y:S02]  /*35f70*/  @!P5 IADD3.X R23, R29, UR7, R13, P3, P4 ;  /* 0x000000071d17dc10 */ /* 0x000fe40009fe840d */
[----:B------:R-:W-:-:S13]  /*35f80*/  ISETP.LT.OR P5, PT, R26, 0xf1, !P2 ;  /* 0x000000f11a00780c */ /* 0x000fda00057a1670 */
[----:B------:R-:W0:Y:S02]  /*35f90*/  @!P5 LDC.64 R12, c[0x0][0x5c0] ;  /* 0x00017000ff0cdb82 */ /* 0x000e240000000a00 */
[----:B0-----:R-:W-:Y:S01]  /*35fa0*/  @!P5 IADD3 R20, P3, P4, R6, UR8, R12 ;  /* 0x000000080614dc10 */ /* 0x001fe2000fc7e00c */
[----:B---3--:R-:W-:-:S03]  /*35fb0*/  FMUL R11, R21, UR20 ;  /* 0x00000014150b7c20 */ /* 0x008fc60008400000 */
[----:B------:R-:W-:Y:S02]  /*35fc0*/  @!P5 IADD3.X R21, R29, UR7, R13, P3, P4 ;  /* 0x000000071d15dc10 */ /* 0x000fe40009fe840d */
[----:B------:R-:W-:Y:S02]  /*35fd0*/  ISETP.LT.OR P3, PT, R26, 0x79, !P0 ;  /* 0x000000791a00780c */ /* 0x000fe40004761670 */
[----:B------:R-:W-:-:S11]  /*35fe0*/  LOP3.LUT P6, RZ, R9, 0x2000, RZ, 0xc0, !PT ;  /* 0x0000200009ff7812 */ /* 0x000fd600078cc0ff */
[----:B------:R-:W0:Y:S01]  /*35ff0*/  @!P3 LDC.64 R16, c[0x0][0x5c0] ;  /* 0x00017000ff10bb82 */ /* 0x000e220000000a00 */
[----:B------:R-:W-:Y:S02]  /*36000*/  LOP3.LUT P1, RZ, R7, 0x200, RZ, 0xc0, !PT ;  /* 0x0000020007ff7812 */ /* 0x000fe4000782c0ff */
[----:B------:R-:W-:Y:S02]  /*36010*/  F2FP.SATFINITE.E4M3.F32.PACK_AB_MERGE_C R11, RZ, R11, RZ ;  /* 0x0000000bff0b723e */ /* 0x000fe400048070ff */
[----:B------:R-:W-:-:S03]  /*36020*/  @!P3 IADD3 R12, P4, P5, R4, R6, R3 ;  /* 0x00000006040cb210 */ /* 0x000fc60007d9e003 */
[----:B------:R1:W-:Y:S01]  /*36030*/  @!P6 STG.E.U8 desc[UR14][R136.64+0x78], R11 ;  /* 0x0000780b8800e986 */ /* 0x0003e2000c10110e */
[----:B----4-:R-:W-:-:S03]  /*36040*/  FMUL R13, R28, UR20 ;  /* 0x000000141c0d7c20 */ /* 0x010fc60008400000 */
[----:B------:R-:W2:Y:S02]  /*36050*/  LDL.LU R28, [R1+0x56c] ;  /* 0x00056c00011c7983 */ /* 0x000ea40000300800 */
[----:B------:R-:W-:Y:S02]  /*36060*/  F2FP.SATFINITE.E4M3.F32.PACK_AB_MERGE_C R13, RZ, R13, RZ ;  /* 0x0000000dff0d723e */ /* 0x000fe400048070ff */
[----:B-1----:R-:W-:-:S03]  /*36070*/  @!P3 IADD3.X R11, R2, R29, R0, P4, P5 ;  /* 0x0000001d020bb210 */ /* 0x002fc600027ea400 */
[----:B------:R1:W-:Y:S01]  /*36080*/  @!P1 STG.E.U8 desc[UR14][R134.64+0x79], R13 ;  /* 0x0000790d86009986 */ /* 0x0003e2000c10110e */
[----:B0-----:R-:W-:-:S05]  /*36090*/  @!P3 IADD3 R16, P1, R12, R16, RZ ;  /* 0x000000100c10b210 */ /* 0x001fca0007f3e0ff */
[----:B------:R-:W-:Y:S02]  /*360a0*/  @!P3 IMAD.X R17, R11, 0x1, R17, P1 ;  /* 0x000000010b11b824 */ /* 0x000fe400008e0611 */
[----:B------:R-:W-:Y:S02]  /*360b0*/  FMUL R11, R71, UR20 ;  /* 0x00000014470b7c20 */ /* 0x000fe40008400000 */
[----:B------:R-:W3:Y:S01]  /*360c0*/  LDL.LU R71, [R1+0x570] ;  /* 0x0005700001477983 */ /* 0x000ee20000300800 */
[C---:B------:R-:W-:Y:S02]  /*360d0*/  ISETP.LT.OR P6, PT, R26.reuse, 0xf2, !P2 ;  /* 0x000000f21a00780c */ /* 0x040fe400057c1670 */
[----:B------:R-:W-:Y:S01]  /*360e0*/  ISETP.LT.OR P1, PT, R26, 0x7a, !P0 ;  /* 0x0000007a1a00780c */ /* 0x000fe20004721670 */
[----:B------:R-:W4:Y:S10]  /*360f0*/  LDL.LU R50, [R1+0x574] ;  /* 0x0005740001327983 */ /* 0x000f340000300800 */
[----:B-1----:R-:W0:Y:S01]  /*36100*/  @!P6 LDC.64 R12, c[0x0][0x5c0] ;  /* 0x00017000ff0ceb82 */ /* 0x002e220000000a00 */
[----:B------:R-:W-:-:S02]  /*36110*/  F2FP.SATFINITE.E4M3.F32.PACK_AB_MERGE_C R11, RZ, R11, RZ ;  /* 0x0000000bff0b723e */ /* 0x000fc400048070ff */
[----:B0-----:R-:W-:-:S04]  /*36120*/  @!P6 IADD3 R18, P4, P5, R6, UR8, R12 ;  /* 0x000000080612ec10 */ /* 0x001fc8000fd9e00c */
[----:B------:R-:W-:Y:S02]  /*36130*/  @!P6 IADD3.X R19, R29, UR7, R13, P4, P5 ;  /* 0x000000071d13ec10 */ /* 0x000fe4000a7ea40d */
[----:B------:R-:W0:Y:S01]  /*36140*/  @!P1 LDC.64 R12, c[0x0][0x5c0] ;  /* 0x00017000ff0c9b82 */ /* 0x000e220000000a00 */
[----:B------:R1:W-:Y:S01]  /*36150*/  @!P3 STG.E.U8 desc[UR14][R16.64+0x78], R11 ;  /* 0x0000780b1000b986 */ /* 0x0003e2000c10110e */
[----:B------:R-:W-:-:S04]  /*36160*/  @!P1 IADD3 R15, P3, P4, R4, R6, R3 ;  /* 0x00000006040f9210 */ /* 0x000fc80007c7e003 */
[----:B-1----:R-:W-:Y:S02]  /*36170*/  @!P1 IADD3.X R11, R2, R29, R0, P3, P4 ;  /* 0x0000001d020b9210 */ /* 0x002fe40001fe8400 */
[----:B0-----:R-:W-:Y:S01]  /*36180*/  @!P1 IADD3 R12, P3, R15, R12, RZ ;  /* 0x0000000c0f0c9210 */ /* 0x001fe20007f7e0ff */
[----:B------:R-:W-:Y:S02]  /*36190*/  FMUL R15, R70, UR20 ;  /* 0x00000014460f7c20 */ /* 0x000fe40008400000 */
[----:B------:R-:W4:Y:S02]  /*361a0*/  LDL.LU R70, [R1+0x578] ;  /* 0x0005780001467983 */ /* 0x000f240000300800 */
[----:B------:R-:W-:Y:S01]  /*361b0*/  @!P1 IMAD.X R13, R11, 0x1, R13, P3 ;  /* 0x000000010b0d9824 */ /* 0x000fe200018e060d */
[----:B------:R-:W-:Y:S01]  /*361c0*/  ISETP.LT.OR P3, PT, R26, 0x81, !P0 ;  /* 0x000000811a00780c */ /* 0x000fe20004761670 */
[----:B------:R-:W4:Y:S01]  /*361d0*/  LDL.LU R51, [R1+0x57c] ;  /* 0x00057c0001337983 */ /* 0x000f220000300800 */
[----:B------:R-:W-:-:S11]  /*361e0*/  F2FP.SATFINITE.E4M3.F32.PACK_AB_MERGE_C R15, RZ, R15, RZ ;  /* 0x0000000fff0f723e */ /* 0x000fd600048070ff */
[----:B------:R-:W-:Y:S01]  /*361f0*/  @!P3 IADD3 R11, P4, P5, R4, R6, R3 ;  /* 0x00000006040bb210 */ /* 0x000fe20007d9e003 */
[----:B------:R0:W-:Y:S03]  /*36200*/  @!P1 STG.E.U8 desc[UR14][R12.64+0x79], R15 ;  /* 0x0000790f0c009986 */ /* 0x0001e6000c10110e */
[----:B------:R-:W-:Y:S02]  /*36210*/  @!P3 IADD3.X R16, R2, R29, R0, P4, P5 ;  /* 0x0000001d0210b210 */ /* 0x000fe400027ea400 */
[----:B------:R-:W-:Y:S02]  /*36220*/  LOP3.LUT P5, RZ, R9, 0x4000, RZ, 0xc0, !PT ;  /* 0x0000400009ff7812 */ /* 0x000fe400078ac0ff */
[----:B------:R-:W-:Y:S02]  /*36230*/  ISETP.LT.OR P6, PT, R26, 0x82, !P0 ;  /* 0x000000821a00780c */ /* 0x000fe400047c1670 */
[----:B------:R-:W-:-:S04]  /*36240*/  LOP3.LUT R5, R5, 0xffefffff, RZ, 0xc0, !PT ;  /* 0xffefffff05057812 */ /* 0x000fc800078ec0ff */
[----:B------:R-:W-:Y:S02]  /*36250*/  @P2 LOP3.LUT R5, R5, 0x100000, RZ, 0xfc, !PT ;  /* 0x0010000005052812 */ /* 0x000fe400078efcff */
[----:B------:R-:W-:-:S05]  /*36260*/  LOP3.LUT P2, RZ, R8, 0x400000, RZ, 0xc0, !PT ;  /* 0x0040000008ff7812 */ /* 0x000fca000784c0ff */
[----:B0-----:R-:W-:-:S04]  /*36270*/  @!P6 IADD3 R15, P1, P4, R4, R6, R3 ;  /* 0x00000006040fe210 */ /* 0x001fc80007c3e003 */
[----:B------:R-:W-:Y:S02]  /*36280*/  @!P6 IADD3.X R17, R2, R29, R0, P1, P4 ;  /* 0x0000001d0211e210 */ /* 0x000fe40000fe8400 */
[----:B------:R-:W-:Y:S01]  /*36290*/  LOP3.LUT R7, R7, 0xffffff7f, RZ, 0xc0, !PT ;  /* 0xffffff7f07077812 */ /* 0x000fe200078ec0ff */
[----:B--2---:R-:W-:-:S05]  /*362a0*/  FMUL R12, R28, UR20 ;  /* 0x000000141c0c7c20 */ /* 0x004fca0008400000 */
[----:B------:R-:W-:-:S05]  /*362b0*/  F2FP.SATFINITE.E4M3.F32.PACK_AB_MERGE_C R12, RZ, R12, RZ ;  /* 0x0000000cff0c723e */ /* 0x000fca00048070ff */
[----:B------:R3:W-:Y:S01]  /*362c0*/  @!P5 STG.E.U8 desc[UR14][R140.64+0x80], R12 ;  /* 0x0000800c8c00d986 */ /* 0x0007e2000c10110e */
[----:B------:R-:W-:Y:S01]  /*362d0*/  ISETP.LT.OR P5, PT, R26, 0x89, !P0 ;  /* 0x000000891a00780c */ /* 0x000fe200047a1670 */
[----:B---3--:R-:W-:-:S12]  /*362e0*/  FMUL R12, R71, UR20 ;  /* 0x00000014470c7c20 */ /* 0x008fd80008400000 */
[----:B------:R-:W-:Y:S01]  /*362f0*/  @!P5 IADD3 R28, P1, P4, R4, R6, R3 ;  /* 0x00000006041cd210 */ /* 0x000fe20007c3e003 */
[----:B------:R-:W2:Y:S03]  /*36300*/  LDL.LU R71, [R1+0x580] ;  /* 0x0005800001477983 */ /* 0x000ea60000300800 */
[----:B------:R-:W-:Y:S02]  /*36310*/  @!P5 IADD3.X R46, R2, R29, R0, P1, P4 ;  /* 0x0000001d022ed210 */ /* 0x000fe40000fe8400 */
[----:B------:R-:W-:Y:S02]  /*36320*/  ISETP.LT.OR P1, PT, R26, 0x8a, !P0 ;  /* 0x0000008a1a00780c */ /* 0x000fe40004721670 */
[----:B------:R-:W-:Y:S02]  /*36330*/  F2FP.SATFINITE.E4M3.F32.PACK_AB_MERGE_C R12, RZ, R12, RZ ;  /* 0x0000000cff0c723e */ /* 0x000fe400048070ff */
[----:B------:R-:W-:-:S03]  /*36340*/  @P5 LOP3.LUT R7, R7, 0x80, RZ, 0xfc, !PT ;  /* 0x0000008007075812 */ /* 0x000fc600078efcff */
[----:B------:R0:W-:Y:S01]  /*36350*/  @!P2 STG.E.U8 desc[UR14][R68.64+0x81], R12 ;  /* 0x0000810c4400a986 */ /* 0x0001e2000c10110e */
[----:B------:R-:W-:-:S05]  /*36360*/  LOP3.LUT R7, R7, 0xffffffbf, RZ, 0xc0, !PT ;  /* 0xffffffbf07077812 */ /* 0x000fca00078ec0ff */
[----:B------:R-:W-:Y:S01]  /*36370*/  @!P1 IADD3 R53, P5, P4, R4, R6, R3 ;  /* 0x0000000604359210 */ /* 0x000fe20007cbe003 */
[----:B0-----:R-:W0:Y:S03]  /*36380*/  @!P3 LDC.64 R12, c[0x0][0x5c0] ;  /* 0x00017000ff0cbb82 */ /* 0x001e260000000a00 */
[----:B------:R-:W-:Y:S02]  /*36390*/  @!P1 IADD3.X R54, R2, R29, R0, P5, P4 ;  /* 0x0000001d02369210 */ /* 0x000fe40002fe8400 */
[----:B------:R-:W-:Y:S02]  /*363a0*/  @P1 LOP3.LUT R7, R7, 0x40, RZ, 0xfc, !PT ;  /* 0x0000004007071812 */ /* 0x000fe400078efcff */
[----:B------:R-:W-:Y:S02]  /*363b0*/  LOP3.LUT P1, RZ, R9, 0x8000, RZ, 0xc0, !PT ;  /* 0x0000800009ff7812 */ /* 0x000fe4000782c0ff */
[----:B------:R-:W-:-:S11]  /*363c0*/  LOP3.LUT R7, R7, 0xfffffeff, RZ, 0xc0, !PT ;  /* 0xfffffeff07077812 */ /* 0x000fd600078ec0ff */
[----:B------:R-:W-:Y:S02]  /*363d0*/  @P1 LOP3.LUT R7, R7, 0x100, RZ, 0xfc, !PT ;  /* 0x0000010007071812 */ /* 0x000fe400078efcff */
[----:B0-----:R-:W-:Y:S01]  /*363e0*/  @!P3 IADD3 R12, P1, R11, R12, RZ ;  /* 0x0000000c0b0cb210 */ /* 0x001fe20007f3e0ff */
[----:B----4-:R-:W-:-:S04]  /*363f0*/  FMUL R11, R50, UR20 ;  /* 0x00000014320b7c20 */ /* 0x010fc80008400000 */
[----:B------:R-:W-:Y:S01]  /*36400*/  @!P3 IMAD.X R13, R16, 0x1, R13, P1 ;  /* 0x00000001100db824 */ /* 0x000fe200008e060d */
[----:B------:R-:W-:Y:S02]  /*36410*/  F2FP.SATFINITE.E4M3.F32.PACK_AB_MERGE_C R11, RZ, R11, RZ ;  /* 0x0000000bff0b723e */ /* 0x000fe400048070ff */
[----:B------:R-:W-:-:S03]  /*36420*/  ISETP.LT.OR P4, PT, R26, 0x91, !P0 ;  /* 0x000000911a00780c */ /* 0x000fc60004781670 */
[----:B------:R0:W-:Y:S01]  /*36430*/  @!P3 STG.E.U8 desc[UR14][R12.64+0x80], R11 ;  /* 0x0000800b0c00b986 */ /* 0x0001e2000c10110e */
[----:B------:R-:W-:Y:S01]  /*36440*/  ISETP.LT.OR P3, PT, R26, 0x92, !P0 ;  /* 0x000000921a00780c */ /* 0x000fe20004761670 */
[----:B0-----:R-:W0:Y:S08]  /*36450*/  @!P6 LDC.64 R12, c[0x0][0x5c0] ;  /* 0x00017000ff0ceb82 */ /* 0x001e300000000a00 */
[----:B------:R-:W-:-:S02]  /*36460*/  @!P4 IADD3 R52, P2, P5, R4, R6, R3 ;  /* 0x000000060434c210 */ /* 0x000fc40007d5e003 */
[----:B------:R-:W-:Y:S02]  /*36470*/  LOP3.LUT R7, R7, 0xffffffdf, RZ, 0xc0, !PT ;  /* 0xffffffdf07077812 */ /* 0x000fe400078ec0ff */
[----:B------:R-:W-:Y:S02]  /*36480*/  @!P4 IADD3.X R58, R2, R29, R0, P2, P5 ;  /* 0x0000001d023ac210 */ /* 0x000fe400017ea400 */
[----:B------:R-:W-:Y:S02]  /*36490*/  @P4 LOP3.LUT R7, R7, 0x20, RZ, 0xfc, !PT ;  /* 0x0000002007074812 */ /* 0x000fe400078efcff */
[----:B------:R-:W-:-:S04]  /*364a0*/  @!P3 IADD3 R16, P1, P4, R4, R6, R3 ;  /* 0x000000060410b210 */ /* 0x000fc80007c3e003 */
[----:B------:R-:W-:Y:S02]  /*364b0*/  @!P3 IADD3.X R50, R2, R29, R0, P1, P4 ;  /* 0x0000001d0232b210 */ /* 0x000fe40000fe8400 */
[----:B0-----:R-:W-:Y:S01]  /*364c0*/  @!P6 IADD3 R12, P1, R15, R12, RZ ;  /* 0x0000000c0f0ce210 */ /* 0x001fe20007f3e0ff */
[----:B------:R-:W-:Y:S02]  /*364d0*/  FMUL R15, R70, UR20 ;  /* 0x00000014460f7c20 */ /* 0x000fe40008400000 */
[----:B------:R-:W3:Y:S02]  /*364e0*/  LDL.LU R70, [R1+0x584] ;  /* 0x0005840001467983 */ /* 0x000ee40000300800 */
[----:B------:R-:W-:Y:S01]  /*364f0*/  @!P6 IMAD.X R13, R17, 0x1, R13, P1 ;  /* 0x00000001110de824 */ /* 0x000fe200008e060d */
[----:B------:R-:W-:Y:S01]  /*36500*/  ISETP.LT.OR P1, PT, R26, 0x99, !P0 ;  /* 0x000000991a00780c */ /* 0x000fe20004721670 */
[----:B------:R-:W4:Y:S01]  /*36510*/  LDL.LU R75, [R1+0x588] ;  /* 0x00058800014b7983 */ /* 0x000f220000300800 */
[----:B------:R-:W-:-:S11]  /*36520*/  F2FP.SATFINITE.E4M3.F32.PACK_AB_MERGE_C R15, RZ, R15, RZ ;  /* 0x0000000fff0f723e */ /* 0x000fd600048070ff */
[----:B------:R-:W-:-:S04]  /*36530*/  @!P1 IADD3 R11, P4, P5, R4, R6, R3 ;  /* 0x00000006040b9210 */ /* 0x000fc80007d9e003 */
[----:B------:R-:W-:Y:S02]  /*36540*/  @!P1 IADD3.X R17, R2, R29, R0, P4, P5 ;  /* 0x0000001d02119210 */ /* 0x000fe400027ea400 */
[----:B------:R-:W-:Y:S02]  /*36550*/  ISETP.LT.OR P5, PT, R26, 0x9a, !P0 ;  /* 0x0000009a1a00780c */ /* 0x000fe400047a1670 */
[----:B------:R-:W-:Y:S01]  /*36560*/  LOP3.LUT P1, RZ, R7, 0x100, RZ, 0xc0, !PT ;  /* 0x0000010007ff7812 */ /* 0x000fe2000782c0ff */
[----:B------:R0:W-:Y:S01]  /*36570*/  @!P6 STG.E.U8 desc[UR14][R12.64+0x81], R15 ;  /* 0x0000810f0c00e986 */ /* 0x0001e2000c10110e */
[----:B------:R-:W-:Y:S01]  /*36580*/  LOP3.LUT P2, RZ, R8, 0x400, RZ, 0xc0, !PT ;  /* 0x0000040008ff7812 */ /* 0x000fe2000784c0ff */
[----:B0-----:R-:W-:-:S08]  /*36590*/  FMUL R12, R51, UR20 ;  /* 0x00000014330c7c20 */ /* 0x001fd00008400000 */
[----:B------:R-:W-:Y:S02]  /*365a0*/  @!P5 IADD3 R15, P4, P6, R4, R6, R3 ;  /* 0x00000006040fd210 */ /* 0x000fe40007e9e003 */
[----:B------:R-:W-:Y:S02]  /*365b0*/  F2FP.SATFINITE.E4M3.F32.PACK_AB_MERGE_C R12, RZ, R12, RZ ;  /* 0x0000000cff0c723e */ /* 0x000fe400048070ff */
[----:B------:R-:W-:Y:S02]  /*365c0*/  @!P5 IADD3.X R47, R2, R29, R0, P4, P6 ;  /* 0x0000001d022fd210 */ /* 0x000fe400027ec400 */
[----:B------:R-:W-:Y:S01]  /*365d0*/  LOP3.LUT P5, RZ, R7, 0x80, RZ, 0xc0, !PT ;  /* 0x0000008007ff7812 */ /* 0x000fe200078ac0ff */
[----:B------:R2:W-:Y:S01]  /*365e0*/  @!P1 STG.E.U8 desc[UR14][R146.64+0x88], R12 ;  /* 0x0000880c92009986 */ /* 0x0005e2000c10110e */
[----:B------:R-:W-:-:S13]  /*365f0*/  ISETP.LT.OR P4, PT, R26, 0xa1, !P0 ;  /* 0x000000a11a00780c */ /* 0x000fda0004781670 */
[----:B------:R-:W-:-:S04]  /*36600*/  @!P4 IADD3 R51, P1, P6, R4, R6, R3 ;  /* 0x000000060433c210 */ /* 0x000fc80007e3e003 */
[----:B------:R-:W-:Y:S02]  /*36610*/  @!P4 IADD3.X R59, R2, R29, R0, P1, P6 ;  /* 0x0000001d023bc210 */ /* 0x000fe40000fec400 */
[----:B------:R-:W-:-:S13]  /*36620*/  ISETP.LT.OR P4, PT, R26, 0xa2, !P0 ;  /* 0x000000a21a00780c */ /* 0x000fda0004781670 */
[----:B------:R-:W-:-:S04]  /*36630*/  @!P4 IADD3 R63, P1, P6, R4, R6, R3 ;  /* 0x00000006043fc210 */ /* 0x000fc80007e3e003 */
[----:B------:R-:W-:Y:S01]  /*36640*/  @!P4 IADD3.X R66, R2, R29, R0, P1, P6 ;  /* 0x0000001d0242c210 */ /* 0x000fe20000fec400 */
[----:B--2---:R-:W-:Y:S02]  /*36650*/  FMUL R12, R71, UR20 ;  /* 0x00000014470c7c20 */ /* 0x004fe40008400000 */
[----:B------:R-:W2:Y:S03]  /*36660*/  LDL.LU R71, [R1+0x58c] ;  /* 0x00058c0001477983 */ /* 0x000ea60000300800 */
[----:B------:R-:W-:-:S05]  /*36670*/  F2FP.SATFINITE.E4M3.F32.PACK_AB_MERGE_C R12, RZ, R12, RZ ;  /* 0x0000000cff0c723e */ /* 0x000fca00048070ff */
[----:B------:R0:W-:Y:S02]  /*36680*/  @!P2 STG.E.U8 desc[UR14][R142.64+0x89], R12 ;  /* 0x0000890c8e00a986 */ /* 0x0001e4000c10110e */
[----:B0-----:R-:W0:Y:S02]  /*36690*/  @!P5 LDC.64 R12, c[0x0][0x5c0] ;  /* 0x00017000ff0cdb82 */ /* 0x001e240000000a00 */
[----:B0-----:R-:W-:Y:S01]  /*366a0*/  @!P5 IADD3 R12, P4, R28, R12, RZ ;  /* 0x0000000c1c0cd210 */ /* 0x001fe20007f9e0ff */
[----:B---3--:R-:W-:Y:S02]  /*366b0*/  FMUL R28, R70, UR20 ;  /* 0x00000014461c7c20 */ /* 0x008fe40008400000 */
[----:B------:R-:W3:Y:S04]  /*366c0*/  LDL.LU R70, [R1+0x590] ;  /* 0x0005900001467983 */ /* 0x000ee80000300800 */
[----:B------:R-:W3:Y:S04]  /*366d0*/  LDL.LU R81, [R1+0x594] ;  /* 0x0005940001517983 */ /* 0x000ee80000300800 */
[----:B------:R-:W3:Y:S01]  /*366e0*/  LDL.LU R74, [R1+0x598] ;  /* 0x00059800014a7983 */ /* 0x000ee20000300800 */
[----:B------:R-:W-:-:S02]  /*366f0*/  ISETP.LT.OR P1, PT, R26, 0xa9, !P0 ;  /* 0x000000a91a00780c */ /* 0x000fc40004721670 */
[----:B------:R-:W-:-:S11]  /*36700*/  LOP3.LUT R8, R8, 0xffffffbf, RZ, 0xc0, !PT ;  /* 0xffffffbf08087812 */ /* 0x000fd600078ec0ff */
[----:B------:R-:W-:Y:S02]  /*36710*/  @!P1 IADD3 R62, P2, P6, R4, R6, R3 ;  /* 0x00000006043e9210 */ /* 0x000fe40007e5e003 */
[----:B------:R-:W-:Y:S02]  /*36720*/  @P1 LOP3.LUT R8, R8, 0x40, RZ, 0xfc, !PT ;  /* 0x0000004008081812 */ /* 0x000fe400078efcff */
[----:B------:R-:W-:Y:S02]  /*36730*/  @!P1 IADD3.X R65, R2, R29, R0, P2, P6 ;  /* 0x0000001d02419210 */ /* 0x000fe400017ec400 */
[----:B------:R-:W-:Y:S01]  /*36740*/  LOP3.LUT P1, RZ, R7, 0x40, RZ, 0xc0, !PT ;  /* 0x0000004007ff7812 */ /* 0x000fe2000782c0ff */
[----:B------:R-:W-:Y:S01]  /*36750*/  @!P5 IMAD.X R13, R46, 0x1, R13, P4 ;  /* 0x000000012e0dd824 */ /* 0x000fe200020e060d */
[----:B------:R-:W-:Y:S02]  /*36760*/  F2FP.SATFINITE.E4M3.F32.PACK_AB_MERGE_C R28, RZ, R28, RZ ;  /* 0x0000001cff1c723e */ /* 0x000fe400048070ff */
[----:B------:R-:W-:-:S03]  /*36770*/  ISETP.LT.OR P4, PT, R26, 0xaa, !P0 ;  /* 0x000000aa1a00780c */ /* 0x000fc60004781670 */
[----:B------:R0:W-:Y:S01]  /*36780*/  @!P5 STG.E.U8 desc[UR14][R12.64+0x88], R28 ;  /* 0x0000881c0c00d986 */ /* 0x0001e2000c10110e */
[----:B------:R-:W-:-:S05]  /*36790*/  LOP3.LUT P2, RZ, R8, 0x800000, RZ, 0xc0, !PT ;  /* 0x0080000008ff7812 */ /* 0x000fca000784c0ff */
[----:B0-----:R-:W0:Y:S01]  /*367a0*/  @!P1 LDC.64 R12, c[0x0][0x5c0] ;  /* 0x00017000ff0c9b82 */ /* 0x001e220000000a00 */
[----:B------:R-:W-:-:S03]  /*367b0*/  LOP3.LUT R8, R8, 0xfffffffd, RZ, 0xc0, !PT ;  /* 0xfffffffd08087812 */ /* 0x000fc600078ec0ff */
[----:B------:R-:W-:Y:S02]  /*367c0*/  @!P4 IADD3 R55, P5, P6, R4, R6, R3 ;  /* 0x000000060437c210 */ /* 0x000fe40007ebe003 */
[----:B------:R-:W-:Y:S02]  /*367d0*/  @P4 LOP3.LUT R8, R8, 0x2, RZ, 0xfc, !PT ;  /* 0x0000000208084812 */ /* 0x000fe400078efcff */
[----:B------:R-:W-:Y:S02]  /*367e0*/  @!P4 IADD3.X R61, R2, R29, R0, P5, P6 ;  /* 0x0000001d023dc210 */ /* 0x000fe40002fec400 */
[----:B------:R-:W-:Y:S02]  /*367f0*/  ISETP.LT.OR P4, PT, R26, 0xb1, !P0 ;  /* 0x000000b11a00780c */ /* 0x000fe40004781670 */
[----:B------:R-:W-:Y:S01]  /*36800*/  LOP3.LUT R8, R8, 0xfffffeff, RZ, 0xc0, !PT ;  /* 0xfffffeff08087812 */ /* 0x000fe200078ec0ff */
[----:B----4-:R-:W-:Y:S02]  /*36810*/  FMUL R28, R75, UR20 ;  /* 0x000000144b1c7c20 */ /* 0x010fe40008400000 */
[----:B------:R-:W4:Y:S01]  /*36820*/  LDL.LU R75, [R1+0x59c] ;  /* 0x00059c00014b7983 */ /* 0x000f220000300800 */
[----:B0-----:R-:W-:-:S05]  /*36830*/  @!P1 IADD3 R12, P5, R53, R12, RZ ;  /* 0x0000000c350c9210 */ /* 0x001fca0007fbe0ff */
[----:B------:R-:W-:Y:S02]  /*36840*/  @!P1 IMAD.X R13, R54, 0x1, R13, P5 ;  /* 0x00000001360d9824 */ /* 0x000fe400028e060d */
[----:B------:R-:W-:Y:S02]  /*36850*/  @!P4 IADD3 R46, P5, P6, R4, R6, R3 ;  /* 0x00000006042ec210 */ /* 0x000fe40007ebe003 */
[----:B------:R-:W-:Y:S02]  /*36860*/  @P4 LOP3.LUT R8, R8, 0x100, RZ, 0xfc, !PT ;  /* 0x0000010008084812 */ /* 0x000fe400078efcff */
[----:B------:R-:W-:Y:S02]  /*36870*/  @!P4 IADD3.X R60, R2, R29, R0, P5, P6 ;  /* 0x0000001d023cc210 */ /* 0x000fe40002fec400 */
[----:B------:R-:W-:Y:S02]  /*36880*/  ISETP.LT.OR P4, PT, R26, 0xb2, !P0 ;  /* 0x000000b21a00780c */ /* 0x000fe40004781670 */
[----:B------:R-:W-:-:S02]  /*36890*/  F2FP.SATFINITE.E4M3.F32.PACK_AB_MERGE_C R28, RZ, R28, RZ ;  /* 0x0000001cff1c723e */ /* 0x000fc400048070ff */
[----:B------:R-:W-:-:S03]  /*368a0*/  LOP3.LUT P6, RZ, R9, 0x10000, RZ, 0xc0, !PT ;  /* 0x0001000009ff7812 */ /* 0x000fc600078cc0ff */
[----:B------:R0:W-:Y:S01]  /*368b0*/  @!P1 STG.E.U8 desc[UR14][R12.64+0x89], R28 ;  /* 0x0000891c0c009986 */ /* 0x0001e2000c10110e */
[----:B------:R-:W-:-:S05]  /*368c0*/  LOP3.LUT R8, R8, 0xffffff7f, RZ, 0xc0, !PT ;  /* 0xffffff7f08087812 */ /* 0x000fca00078ec0ff */
[----:B------:R-:W-:Y:S02]  /*368d0*/  @P4 LOP3.LUT R8, R8, 0x80, RZ, 0xfc, !PT ;  /* 0x0000008008084812 */ /* 0x000fe400078efcff */
[----:B0-----:R-:W-:-:S04]  /*368e0*/  @!P4 IADD3 R28, P1, P5, R4, R6, R3 ;  /* 0x00000006041cc210 */ /* 0x001fc80007d3e003 */
[----:B------:R-:W-:Y:S02]  /*368f0*/  @!P4 IADD3.X R54, R2, R29, R0, P1, P5 ;  /* 0x0000001d0236c210 */ /* 0x000fe40000fea400 */
[----:B------:R-:W-:Y:S02]  /*36900*/  LOP3.LUT P4, RZ, R7, 0x20, RZ, 0xc0, !PT ;  /* 0x0000002007ff7812 */ /* 0x000fe4000788c0ff */
[----:B------:R-:W-:Y:S01]  /*36910*/  LOP3.LUT R8, R8, 0xfffffdff, RZ, 0xc0, !PT ;  /* 0xfffffdff08087812 */ /* 0x000fe200078ec0ff */
[----:B--2---:R-:W-:-:S05]  /*36920*/  FMUL R12, R71, UR20 ;  /* 0x00000014470c7c20 */ /* 0x004fca0008400000 */
[----:B------:R-:W-:-:S05]  /*36930*/  F2FP.SATFINITE.E4M3.F32.PACK_AB_MERGE_C R12, RZ, R12, RZ ;  /* 0x0000000cff0c723e */ /* 0x000fca00048070ff */
[----:B------:R3:W-:Y:S01]  /*36940*/  @!P6 STG.E.U8 desc[UR14][R152.64+0x90], R12 ;  /* 0x0000900c9800e986 */ /* 0x0007e2000c10110e */
[----:B------:R-:W-:-:S13]  /*36950*/  ISETP.LT.OR P6, PT, R26, 0xb9, !P0 ;  /* 0x000000b91a00780c */ /* 0x000fda00047c1670 */
[----:B------:R-:W-:Y:S02]  /*36960*/  @!P6 IADD3 R53, P1, P5, R4, R6, R3 ;  /* 0x000000060435e210 */ /* 0x000fe40007d3e003 */
[----:B------:R-:W-:Y:S02]  /*36970*/  @P6 LOP3.LUT R8, R8, 0x200, RZ, 0xfc, !PT ;  /* 0x0000020008086812 */ /* 0x000fe400078efcff */
[----:B------:R-:W-:Y:S02]  /*36980*/  @!P6 IADD3.X R64, R2, R29, R0, P1, P5 ;  /* 0x0000001d0240e210 */ /* 0x000fe40000fea400 */
[----:B------:R-:W-:-:S13]  /*36990*/  ISETP.LT.OR P6, PT, R26, 0xba, !P0 ;  /* 0x000000ba1a00780c */ /* 0x000fda00047c1670 */
[----:B------:R-:W-:-:S04]  /*369a0*/  @!P6 IADD3 R71, P1, P5, R4, R6, R3 ;  /* 0x000000060447e210 */ /* 0x000fc80007d3e003 */
[----:B------:R-:W-:Y:S02]  /*369b0*/  @!P6 IADD3.X R77, R2, R29, R0, P1, P5 ;  /* 0x0000001d024de210 */ /* 0x000fe40000fea400 */
[----:B------:R-:W-:Y:S01]  /*369c0*/  LOP3.LUT R8, R8, 0xfffffbff, RZ, 0xc0, !PT ;  /* 0xfffffbff08087812 */ /* 0x000fe200078ec0ff */
[----:B---3--:R-:W-:-:S05]  /*369d0*/  FMUL R12, R70, UR20 ;  /* 0x00000014460c7c20 */ /* 0x008fca0008400000 */
[----:B------:R-:W-:-:S05]  /*369e0*/  F2FP.SATFINITE.E4M3.F32.PACK_AB_MERGE_C R12, RZ, R12, RZ ;  /* 0x0000000cff0c723e */ /* 0x000fca00048070ff */
[----:B------:R0:W-:Y:S02]  /*369f0*/  @!P2 STG.E.U8 desc[UR14][R154.64+0x91], R12 ;  /* 0x0000910c9a00a986 */ /* 0x0001e4000c10110e */
[----:B0-----:R-:W0:Y:S01]  /*36a00*/  @!P4 LDC.64 R12, c[0x0][0x5c0] ;  /* 0x00017000ff0ccb82 */ /* 0x001e220000000a00 */
[----:B------:R-:W-:Y:S02]  /*36a10*/  ISETP.LT.OR P2, PT, R26, 0xc1, !P0 ;  /* 0x000000c11a00780c */ /* 0x000fe40004741670 */
[----:B------:R-:W-:Y:S02]  /*36a20*/  @P6 LOP3.LUT R8, R8, 0x400, RZ, 0xfc, !PT ;  /* 0x0000040008086812 */ /* 0x000fe400078efcff */
[----:B0-----:R-:W-:Y:S01]  /*36a30*/  @!P4 IADD3 R12, P1, R52, R12, RZ ;  /* 0x0000000c340cc210 */ /* 0x001fe20007f3e0ff */
[----:B------:R-:W-:Y:S02]  /*36a40*/  FMUL R52, R81, UR20 ;  /* 0x0000001451347c20 */ /* 0x000fe40008400000 */
[----:B------:R-:W2:Y:S02]  /*36a50*/  LDL.LU R81, [R1+0x5a0] ;  /* 0x0005a00001517983 */ /* 0x000ea40000300800 */
[----:B------:R-:W-:Y:S01]  /*36a60*/  @!P4 IMAD.X R13, R58, 0x1, R13, P1 ;  /* 0x000000013a0dc824 */ /* 0x000fe200008e060d */
[----:B------:R-:W-:-:S03]  /*36a70*/  F2FP.SATFINITE.E4M3.F32.PACK_AB_MERGE_C R52, RZ, R52, RZ ;  /* 0x00000034ff34723e */ /* 0x000fc600048070ff */
[----:B------:R-:W-:Y:S02]  /*36a80*/  @!P2 IADD3 R70, P5, P6, R4, R6, R3 ;  /* 0x000000060446a210 */ /* 0x000fe40007ebe003 */
[----:B------:R0:W-:Y:S02]  /*36a90*/  @!P4 STG.E.U8 desc[UR14][R12.64+0x90], R52 ;  /* 0x000090340c00c986 */ /* 0x0001e4000c10110e */
[----:B------:R-:W-:Y:S02]  /*36aa0*/  @!P2 IADD3.X R76, R2, R29, R0, P5, P6 ;  /* 0x0000001d024ca210 */ /* 0x000fe40002fec400 */
[----:B------:R-:W-:Y:S01]  /*36ab0*/  ISETP.LT.OR P5, PT, R26, 0xc2, !P0 ;  /* 0x000000c21a00780c */ /* 0x000fe200047a1670 */
[----:B0-----:R-:W0:-:S12]  /*36ac0*/  @!P3 LDC.64 R12, c[0x0][0x5c0] ;  /* 0x00017000ff0cbb82 */ /* 0x001e180000000a00 */
[----:B------:R-:W-:-:S04]  /*36ad0*/  @!P5 IADD3 R52, P1, P4, R4, R6, R3 ;  /* 0x000000060434d210 */ /* 0x000fc80007c3e003 */
[----:B------:R-:W-:Y:S02]  /*36ae0*/  @!P5 IADD3.X R69, R2, R29, R0, P1, P4 ;  /* 0x0000001d0245d210 */ /* 0x000fe40000fe8400 */
[----:B0-----:R-:W-:Y:S01]  /*36af0*/  @!P3 IADD3 R12, P1, R16, R12, RZ ;  /* 0x0000000c100cb210 */ /* 0x001fe20007f3e0ff */
[----:B------:R-:W-:Y:S02]  /*36b00*/  FMUL R16, R74, UR20 ;  /* 0x000000144a107c20 */ /* 0x000fe40008400000 */
[----:B------:R-:W3:Y:S04]  /*36b10*/  LDL.LU R74, [R1+0x5a4] ;  /* 0x0005a400014a7983 */ /* 0x000ee80000300800 */
[----:B------:R-:W3:Y:S04]  /*36b20*/  LDL.LU R80, [R1+0x5a8] ;  /* 0x0005a80001507983 */ /* 0x000ee80000300800 */
[----:B------:R-:W3:Y:S04]  /*36b30*/  LDL.LU R87, [R1+0x5ac] ;  /* 0x0005ac0001577983 */ /* 0x000ee80000300800 */
[----:B------:R-:W3:Y:S04]  /*36b40*/  LDL.LU R213, [R1+0x5b0] ;  /* 0x0005b00001d57983 */ /* 0x000ee80000300800 */
[----:B------:R-:W3:Y:S01]  /*36b50*/  LDL.LU R215, [R1+0x5b4] ;  /* 0x0005b40001d77983 */ /* 0x000ee20000300800 */
[----:B------:R-:W-:Y:S01]  /*36b60*/  LOP3.LUT R8, R8, 0xffffefff, RZ, 0xc0, !PT ;  /* 0xffffefff08087812 */ /* 0x000fe200078ec0ff */
[----:B------:R-:W-:Y:S01]  /*36b70*/  @!P3 IMAD.X R13, R50, 0x1, R13, P1 ;  /* 0x00000001320db824 */ /* 0x000fe200008e060d */
[----:B------:R-:W-:Y:S01]  /*36b80*/  F2FP.SATFINITE.E4M3.F32.PACK_AB_MERGE_C R16, RZ, R16, RZ ;  /* 0x00000010ff10723e */ /* 0x000fe200048070ff */
[----:B------:R-:W3:Y:S01]  /*36b90*/  LDL.LU R206, [R1+0x5b8] ;  /* 0x0005b80001ce7983 */ /* 0x000ee20000300800 */
[----:B------:R-:W-:-:S04]  /*36ba0*/  @P2 LOP3.LUT R8, R8, 0x1000, RZ, 0xfc, !PT ;  /* 0x0000100008082812 */ /* 0x000fc800078efcff */
[----:B------:R-:W-:-:S04]  /*36bb0*/  LOP3.LUT R8, R8, 0xfffff7ff, RZ, 0xc0, !PT ;  /* 0xfffff7ff08087812 */ /* 0x000fc800078ec0ff */
[----:B------:R-:W-:Y:S02]  /*36bc0*/  @P5 LOP3.LUT R8, R8, 0x800, RZ, 0xfc, !PT ;  /* 0x0000080008085812 */ /* 0x000fe400078efcff */
[----:B------:R-:W-:Y:S02]  /*36bd0*/  ISETP.LT.OR P5, PT, R26, 0xc9, !P0 ;  /* 0x000000c91a00780c */ /* 0x000fe400047a1670 */
[----:B------:R-:W-:-:S11]  /*36be0*/  LOP3.LUT R8, R8, 0xffffdfff, RZ, 0xc0, !PT ;  /* 0xffffdfff08087812 */ /* 0x000fd600078ec0ff */
[-CC-:B------:R-:W-:Y:S02]  /*36bf0*/  @!P5 IADD3 R50, P1, P4, R4, R6.reuse, R3.reuse ;  /* 0x000000060432d210 */ /* 0x180fe40007c3e003 */
[----:B------:R-:W-:Y:S02]  /*36c00*/  @P5 LOP3.LUT R8, R8, 0x2000, RZ, 0xfc, !PT ;  /* 0x0000200008085812 */ /* 0x000fe400078efcff */
[----:B------:R-:W-:Y:S02]  /*36c10*/  @!P5 IADD3.X R68, R2, R29, R0, P1, P4 ;  /* 0x0000001d0244d210 */ /* 0x000fe40000fe8400 */
[C---:B------:R-:W-:Y:S02]  /*36c20*/  ISETP.LT.OR P5, PT, R26.reuse, 0xca, !P0 ;  /* 0x000000ca1a00780c */ /* 0x040fe400047a1670 */
[----:B------:R-:W-:Y:S01]  /*36c30*/  ISETP.LT.OR P4, PT, R26, 0xd1, !P0 ;  /* 0x000000d11a00780c */ /* 0x000fe20004781670 */
[----:B------:R0:W-:Y:S10]  /*36c40*/  @!P3 STG.E.U8 desc[UR14][R12.64+0x91], R16 ;  /* 0x000091100c00b986 */ /* 0x0001f4000c10110e */
[----:B0-----:R-:W-:-:S04]  /*36c50*/  @!P5 IADD3 R16, P1, P3, R4, R6, R3 ;  /* 0x000000060410d210 */ /* 0x001fc80007b3e003 */
[----:B------:R-:W-:Y:S02]  /*36c60*/  @!P5 IADD3.X R67, R2, R29, R0, P1, P3 ;  /* 0x0000001d0243d210 */ /* 0x000fe40000fe6400 */
[----:B------:R-:W-:Y:S01]  /*36c70*/  @!P4 IADD3 R58, P1, P3, R4, R6, R3 ;  /* 0x00000006043ac210 */ /* 0x000fe20007b3e003 */
[----:B----4-:R-:W-:-:S03]  /*36c80*/  FMUL R12, R75, UR20 ;  /* 0x000000144b0c7c20 */ /* 0x010fc60008400000 */
[----:B------:R-:W-:Y:S02]  /*36c90*/  @!P4 IADD3.X R75, R2, R29, R0, P1, P3 ;  /* 0x0000001d024bc210 */ /* 0x000fe40000fe6400 */
[----:B------:R-:W-:Y:S02]  /*36ca0*/  ISETP.LT.OR P3, PT, R26, 0xd2, !P0 ;  /* 0x000000d21a00780c */ /* 0x000fe40004761670 */
[----:B------:R-:W-:Y:S02]  /*36cb0*/  LOP3.LUT R5, R5, 0xf7ffffff, RZ, 0xc0, !PT ;  /* 0xf7ffffff05057812 */ /* 0x000fe400078ec0ff */
[----:B------:R-:W-:Y:S02]  /*36cc0*/  LOP3.LUT P6, RZ, R9, 0x20000, RZ, 0xc0, !PT ;  /* 0x0002000009ff7812 */ /* 0x000fe400078cc0ff */
[----:B------:R-:W-:Y:S02]  /*36cd0*/  LOP3.LUT R8, R8, 0xfffffffe, RZ, 0xc0, !PT ;  /* 0xfffffffe08087812 */ /* 0x000fe400078ec0ff */
[----:B------:R-:W-:-:S02]  /*36ce0*/  @P4 LOP3.LUT R5, R5, 0x8000000, RZ, 0xfc, !PT ;  /* 0x0800000005054812 */ /* 0x000fc400078efcff */
[----:B------:R-:W-:Y:S02]  /*36cf0*/  @P5 LOP3.LUT R8, R8, 0x1, RZ, 0xfc, !PT ;  /* 0x0000000108085812 */ /* 0x000fe400078efcff */
[----:B------:R-:W-:Y:S02]  /*36d00*/  LOP3.LUT R5, R5, 0xefffffff, RZ, 0xc0, !PT ;  /* 0xefffffff05057812 */ /* 0x000fe400078ec0ff */
[----:B------:R-:W-:Y:S02]  /*36d10*/  @!P3 IADD3 R84, P1, P5, R4, R6, R3 ;  /* 0x000000060454b210 */ /* 0x000fe40007d3e003 */
[----:B------:R-:W-:Y:S02]  /*36d20*/  F2FP.SATFINITE.E4M3.F32.PACK_AB_MERGE_C R12, RZ, R12, RZ ;  /* 0x0000000cff0c723e */ /* 0x000fe400048070ff */
[----:B------:R-:W-:Y:S02]  /*36d30*/  LOP3.LUT P2, RZ, R9, 0x40000, RZ, 0xc0, !PT ;  /* 0x0004000009ff7812 */ /* 0x000fe4000784c0ff */
[----:B------:R-:W-:-:S02]  /*36d40*/  @!P3 IADD3.X R86, R2, R29, R0, P1, P5 ;  /* 0x0000001d0256b210 */ /* 0x000fc40000fea400 */
[----:B------:R-:W-:Y:S01]  /*36d50*/  @P3 LOP3.LUT R5, R5, 0x10000000, RZ, 0xfc, !PT ;  /* 0x1000000005053812 */ /* 0x000fe200078efcff */
[----:B------:R2:W-:Y:S01]  /*36d60*/  @!P6 STG.E.U8 desc[UR14][R160.64+0x98], R12 ;  /* 0x0000980ca000e986 */ /* 0x0005e2000c10110e */
[----:B------:R-:W-:Y:S02]  /*36d70*/  ISETP.LT.OR P3, PT, R26, 0x99, !P0 ;  /* 0x000000991a00780c */ /* 0x000fe40004761670 */
[----:B------:R-:W-:Y:S02]  /*36d80*/  LOP3.LUT P4, RZ, R9, 0x80000, RZ, 0xc0, !PT ;  /* 0x0008000009ff7812 */ /* 0x000fe4000788c0ff */
[----:B------:R-:W-:Y:S01]  /*36d90*/  LOP3.LUT R8, R8, 0xffff7fff, RZ, 0xc0, !PT ;  /* 0xffff7fff08087812 */ /* 0x000fe200078ec0ff */
[----:B--2---:R-:W-:-:S05]  /*36da0*/  FMUL R12, R81, UR20 ;  /* 0x00000014510c7c20 */ /* 0x004fca0008400000 */
[----:B------:R-:W-:-:S05]  /*36db0*/  F2FP.SATFINITE.E4M3.F32.PACK_AB_MERGE_C R12, RZ, R12, RZ ;  /* 0x0000000cff0c723e */ /* 0x000fca00048070ff */
[----:B------:R0:W-:Y:S02]  /*36dc0*/  @!P2 STG.E.U8 desc[UR14][R156.64+0x99], R12 ;  /* 0x0000990c9c00a986 */ /* 0x0001e4000c10110e */
[----:B0-----:R-:W0:Y:S01]  /*36dd0*/  @!P3 LDC.64 R12, c[0x0][0x5c0] ;  /* 0x00017000ff0cbb82 */ /* 0x001e220000000a00 */
[----:B------:R-:W-:Y:S02]  /*36de0*/  ISETP.LT.OR P2, PT, R26, 0xd9, !P0 ;  /* 0x000000d91a00780c */ /* 0x000fe40004741670 */
[----:B0-----:R-:W-:Y:S01]  /*36df0*/  @!P3 IADD3 R12, P1, R11, R12, RZ ;  /* 0x0000000c0b0cb210 */ /* 0x001fe20007f3e0ff */
[----:B---3--:R-:W-:-:S04]  /*36e00*/  FMUL R11, R74, UR20 ;  /* 0x000000144a0b7c20 */ /* 0x008fc80008400000 */
[----:B------:R-:W-:Y:S01]  /*36e10*/  @!P3 IMAD.X R13, R17, 0x1, R13, P1 ;  /* 0x00000001110db824 */ /* 0x000fe200008e060d */
[----:B------:R-:W-:-:S05]  /*36e20*/  F2FP.SATFINITE.E4M3.F32.PACK_AB_MERGE_C R11, RZ, R11, RZ ;  /* 0x0000000bff0b723e */ /* 0x000fca00048070ff */
[----:B------:R0:W-:Y:S01]  /*36e30*/  @!P3 STG.E.U8 desc[UR14][R12.64+0x98], R11 ;  /* 0x0000980b0c00b986 */ /* 0x0001e2000c10110e */
[----:B------:R-:W-:Y:S02]  /*36e40*/  ISETP.LT.OR P3, PT, R26, 0x9a, !P0 ;  /* 0x0000009a1a00780c */ /* 0x000fe40004761670 */
[----:B------:R-:W-:-:S04]  /*36e50*/  @!P2 IADD3 R83, P5, P6, R4, R6, R3 ;  /* 0x000000060453a210 */ /* 0x000fc80007ebe003 */
[----:B------:R-:W-:-:S07]  /*36e60*/  @!P2 IADD3.X R85, R2, R29, R0, P5, P6 ;  /* 0x0000001d0255a210 */ /* 0x000fce0002fec400 */
[----:B0-----:R-:W0:Y:S01]  /*36e70*/  @!P3 LDC.64 R12, c[0x0][0x5c0] ;  /* 0x00017000ff0cbb82 */ /* 0x001e220000000a00 */
[----:B------:R-:W-:Y:S01]  /*36e80*/  ISETP.LT.OR P6, PT, R26, 0xda, !P0 ;  /* 0x000000da1a00780c */ /* 0x000fe200047c1670 */
[----:B------:R-:W-:-:S12]  /*36e90*/  FMUL R11, R80, UR20 ;  /* 0x00000014500b7c20 */ /* 0x000fd80008400000 */
[----:B------:R-:W-:-:S04]  /*36ea0*/  @!P6 IADD3 R74, P1, P5, R4, R6, R3 ;  /* 0x00000006044ae210 */ /* 0x000fc80007d3e003 */
[----:B------:R-:W-:Y:S02]  /*36eb0*/  @!P6 IADD3.X R82, R2, R29, R0, P1, P5 ;  /* 0x0000001d0252e210 */ /* 0x000fe40000fea400 */
[----:B0-----:R-:W-:Y:S02]  /*36ec0*/  @!P3 IADD3 R12, P1, R15, R12, RZ ;  /* 0x0000000c0f0cb210 */ /* 0x001fe40007f3e0ff */
[----:B------:R-:W-:-:S03]  /*36ed0*/  F2FP.SATFINITE.E4M3.F32.PACK_AB_MERGE_C R11, RZ, R11, RZ ;  /* 0x0000000bff0b723e */ /* 0x000fc600048070ff */
[----:B------:R-:W-:-:S05]  /*36ee0*/  @!P3 IMAD.X R13, R47, 0x1, R13, P1 ;  /* 0x000000012f0db824 */ /* 0x000fca00008e060d */
[----:B------:R0:W-:Y:S01]  /*36ef0*/  @!P3 STG.E.U8 desc[UR14][R12.64+0x99], R11 ;  /* 0x0000990b0c00b986 */ /* 0x0001e2000c10110e */
[----:B------:R-:W-:Y:S01]  /*36f00*/  @P2 LOP3.LUT R8, R8, 0x8000, RZ, 0xfc, !PT ;  /* 0x0000800008082812 */ /* 0x000fe200078efcff */
[----:B0-----:R-:W-:-:S03]  /*36f10*/  FMUL R11, R87, UR20 ;  /* 0x00000014570b7c20 */ /* 0x001fc60008400000 */
[----:B------:R-:W-:Y:S02]  /*36f20*/  LOP3.LUT P2, RZ, R8, 0x1000000, RZ, 0xc0, !PT ;  /* 0x0100000008ff7812 */ /* 0x000fe4000784c0ff */
[----:B------:R-:W-:-:S05]  /*36f30*/  F2FP.SATFINITE.E4M3.F32.PACK_AB_MERGE_C R11, RZ, R11, RZ ;  /* 0x0000000bff0b723e */ /* 0x000fca00048070ff */
[----:B------:R0:W-:Y:S02]  /*36f40*/  @!P4 STG.E.U8 desc[UR14][R164.64+0xa0], R11 ;  /* 0x0000a00ba400c986 */ /* 0x0001e4000c10110e */
[----:B0-----:R-:W-:Y:S02]  /*36f50*/  FMUL R11, R213, UR20 ;  /* 0x00000014d50b7c20 */ /* 0x001fe40008400000 */
[----:B------:R-:W2:Y:S03]  /*36f60*/  LDL.LU R213, [R1+0x5bc] ;  /* 0x0005bc0001d57983 */ /* 0x000ea60000300800 */
[----:B------:R-:W-:-:S05]  /*36f70*/  F2FP.SATFINITE.E4M3.F32.PACK_AB_MERGE_C R11, RZ, R11, RZ ;  /* 0x0000000bff0b723e */ /* 0x000fca00048070ff */
[----:B------:R0:W-:Y:S02]  /*36f80*/  @!P2 STG.E.U8 desc[UR14][R166.64+0xa1], R11 ;  /* 0x0000a10ba600a986 */ /* 0x0001e4000c10110e */
[----:B0-----:R-:W-:Y:S02]  /*36f90*/  FMUL R11, R215, UR20 ;  /* 0x00000014d70b7c20 */ /* 0x001fe40008400000 */
[----:B------:R-:W3:Y:S01]  /*36fa0*/  LDL.LU R215, [R1+0x5c0] ;  /* 0x0005c00001d77983 */ /* 0x000ee20000300800 */
[----:B------:R-:W-:Y:S02]  /*36fb0*/  LOP3.LUT R8, R8, 0xffffbfff, RZ, 0xc0, !PT ;  /* 0xffffbfff08087812 */ /* 0x000fe400078ec0ff */
[----:B------:R-:W-:Y:S01]  /*36fc0*/  ISETP.LT.OR P3, PT, R26, 0xe2, !P0 ;  /* 0x000000e21a00780c */ /* 0x000fe20004761670 */
[----:B------:R-:W4:Y:S01]  /*36fd0*/  LDL.LU R207, [R1+0x5c4] ;  /* 0x0005c40001cf7983 */ /* 0x000f220000300800 */
[----:B------:R-:W-:Y:S02]  /*36fe0*/  @P6 LOP3.LUT R8, R8, 0x4000, RZ, 0xfc, !PT ;  /* 0x0000400008086812 */ /* 0x000fe400078efcff */
[----:B------:R-:W-:-:S02]  /*36ff0*/  ISETP.LT.OR P6, PT, R26, 0xe1, !P0 ;  /* 0x000000e11a00780c */ /* 0x000fc400047c1670 */
[----:B------:R-:W-:-:S11]  /*37000*/  LOP3.LUT R9, R9, 0xffffffbf, RZ, 0xc0, !PT ;  /* 0xffffffbf09097812 */ /* 0x000fd600078ec0ff */
[-CC-:B------:R-:W-:Y:S02]  /*37010*/  @!P6 IADD3 R17, P1, P5, R4, R6.reuse, R3.reuse ;  /* 0x000000060411e210 */ /* 0x180fe40007d3e003 */
[----:B------:R-:W-:Y:S02]  /*37020*/  @P6 LOP3.LUT R9, R9, 0x40, RZ, 0xfc, !PT ;  /* 0x0000004009096812 */ /* 0x000fe400078efcff */
[----:B------:R-:W-:Y:S02]  /*37030*/  @!P6 IADD3.X R81, R2, R29, R0, P1, P5 ;  /* 0x0000001d0251e210 */ /* 0x000fe40000fea400 */
[----:B------:R-:W-:Y:S02]  /*37040*/  LOP3.LUT R9, R9, 0xffffff7f, RZ, 0xc0, !PT ;  /* 0xffffff7f09097812 */ /* 0x000fe400078ec0ff */
[----:B------:R-:W-:Y:S02]  /*37050*/  @!P3 IADD3 R15, P1, P5, R4, R6, R3 ;  /* 0x00000006040fb210 */ /* 0x000fe40007d3e003 */
[----:B------:R-:W-:-:S02]  /*37060*/  @P3 LOP3.LUT R9, R9, 0x80, RZ, 0xfc, !PT ;  /* 0x0000008009093812 */ /* 0x000fc400078efcff */
[----:B------:R-:W-:Y:S02]  /*37070*/  @!P3 IADD3.X R80, R2, R29, R0, P1, P5 ;  /* 0x0000001d0250b210 */ /* 0x000fe40000fea400 */
[C---:B------:R-:W-:Y:S02]  /*37080*/  ISETP.LT.OR P3, PT, R26.reuse, 0xe9, !P0 ;  /* 0x000000e91a00780c */ /* 0x040fe40004761670 */
[----:B------:R-:W-:Y:S02]  /*37090*/  ISETP.LT.OR P4, PT, R26, 0xa1, !P0 ;  /* 0x000000a11a00780c */ /* 0x000fe40004781670 */
[----:B------:R-:W-:-:S09]  /*370a0*/  LOP3.LUT R9, R9, 0xfffbffff, RZ, 0xc0, !PT ;  /* 0xfffbffff09097812 */ /* 0x000fd200078ec0ff */
[----:B------:R-:W-:Y:S02]  /*370b0*/  @!P3 IADD3 R47, P1, P5, R4, R6, R3 ;  /* 0x00000006042fb210 */ /* 0x000fe40007d3e003 */
[----:B------:R-:W-:Y:S01]  /*370c0*/  @P3 LOP3.LUT R9, R9, 0x40000, RZ, 0xfc, !PT ;  /* 0x0004000009093812 */ /* 0x000fe200078efcff */
[----:B------:R-:W0:Y:S01]  /*370d0*/  @!P4 LDC.64 R12, c[0x0][0x5c0] ;  /* 0x00017000ff0ccb82 */ /* 0x000e220000000a00 */
[----:B------:R-:W-:Y:S02]  /*370e0*/  @!P3 IADD3.X R87, R2, R29, R0, P1, P5 ;  /* 0x0000001d0257b210 */ /* 0x000fe40000fea400 */
[C---:B------:R-:W-:Y:S02]  /*370f0*/  ISETP.LT.OR P3, PT, R26.reuse, 0xea, !P0 ;  /* 0x000000ea1a00780c */ /* 0x040fe40004761670 */
[----:B------:R-:W-:Y:S02]  /*37100*/  ISETP.LT.OR P2, PT, R26, 0xf1, !P0 ;  /* 0x000000f11a00780c */ /* 0x000fe40004741670 */
[----:B------:R-:W-:-:S09]  /*37110*/  LOP3.LUT R9, R9, 0xfff7ffff, RZ, 0xc0, !PT ;  /* 0xfff7ffff09097812 */ /* 0x000fd200078ec0ff */
[-CC-:B------:R-:W-:Y:S02]  /*37120*/  @!P3 IADD3 R92, P1, P5, R4, R6.reuse, R3.reuse ;  /* 0x00000006045cb210 */ /* 0x180fe40007d3e003 */
[----:B------:R-:W-:Y:S02]  /*37130*/  @P3 LOP3.LUT R9, R9, 0x80000, RZ, 0xfc, !PT ;  /* 0x0008000009093812 */ /* 0x000fe400078efcff */
[-CC-:B------:R-:W-:Y:S02]  /*37140*/  @!P3 IADD3.X R93, R2, R29.reuse, R0.reuse, P1, P5 ;  /* 0x0000001d025db210 */ /* 0x180fe40000fea400 */
[----:B------:R-:W-:Y:S02]  /*37150*/  @!P2 IADD3 R99, P5, P6, R4, R6, R3 ;  /* 0x000000060463a210 */ /* 0x000fe40007ebe003 */
[----:B------:R-:W-:Y:S02]  /*37160*/  LOP3.LUT P3, RZ, R9, 0x200000, RZ, 0xc0, !PT ;  /* 0x0020000009ff7812 */ /* 0x000fe4000786c0ff */
[----:B------:R-:W-:-:S02]  /*37170*/  @!P2 IADD3.X R102, R2, R29, R0, P5, P6 ;  /* 0x0000001d0266a210 */ /* 0x000fc40002fec400 */
[C---:B------:R-:W-:Y:S02]  /*37180*/  ISETP.LT.OR P6, PT, R26.reuse, 0xa2, !P0 ;  /* 0x000000a21a00780c */ /* 0x040fe400047c1670 */
[----:B0-----:R-:W-:Y:S02]  /*37190*/  @!P4 IADD3 R12, P1, R51, R12, RZ ;  /* 0x0000000c330cc210 */ /* 0x001fe40007f3e0ff */
[----:B------:R-:W-:Y:S02]  /*371a0*/  LOP3.LUT R7, R7, 0xffffffef, RZ, 0xc0, !PT ;  /* 0xffffffef07077812 */ /* 0x000fe400078ec0ff */
[----:B------:R-:W-:Y:S01]  /*371b0*/  F2FP.SATFINITE.E4M3.F32.PACK_AB_MERGE_C R11, RZ, R11, RZ ;  /* 0x0000000bff0b723e */ /* 0x000fe200048070ff */
[----:B------:R-:W-:Y:S02]  /*371c0*/  @!P4 IMAD.X R13, R59, 0x1, R13, P1 ;  /* 0x000000013b0dc824 */ /* 0x000fe400008e060d */
[----:B------:R-:W-:Y:S02]  /*371d0*/  @P3 LOP3.LUT R7, R7, 0x10, RZ, 0xfc, !PT ;  /* 0x0000001007073812 */ /* 0x000fe400078efcff */
[----:B------:R-:W-:Y:S01]  /*371e0*/  ISETP.LT.OR P3, PT, R26, 0xf2, !P0 ;  /* 0x000000f21a00780c */ /* 0x000fe20004761670 */
[----:B------:R0:W-:Y:S01]  /*371f0*/  @!P4 STG.E.U8 desc[UR14][R12.64+0xa0], R11 ;  /* 0x0000a00b0c00c986 */ /* 0x0001e2000c10110e */
[----:B------:R-:W-:-:S04]  /*37200*/  LOP3.LUT R9, R9, 0xdfffffff, RZ, 0xc0, !PT ;  /* 0xdfffffff09097812 */ /* 0x000fc800078ec0ff */
[----:B------:R-:W-:Y:S01]  /*37210*/  @P2 LOP3.LUT R9, R9, 0x20000000, RZ, 0xfc, !PT ;  /* 0x2000000009092812 */ /* 0x000fe200078efcff */
[----:B0-----:R-:W0:Y:S03]  /*37220*/  @!P6 LDC.64 R12, c[0x0][0x5c0] ;  /* 0x00017000ff0ceb82 */ /* 0x001e260000000a00 */
[C---:B------:R-:W-:Y:S02]  /*37230*/  LOP3.LUT P2, RZ, R9.reuse, 0x100000, RZ, 0xc0, !PT ;  /* 0x0010000009ff7812 */ /* 0x040fe4000784c0ff */
[----:B------:R-:W-:Y:S02]  /*37240*/  LOP3.LUT R9, R9, 0xefffffff, RZ, 0xc0, !PT ;  /* 0xefffffff09097812 */ /* 0x000fe400078ec0ff */
[----:B------:R-:W-:Y:S02]  /*37250*/  @!P3 IADD3 R98, P1, P5, R4, R6, R3 ;  /* 0x000000060462b210 */ /* 0x000fe40007d3e003 */
[----:B------:R-:W-:-:S02]  /*37260*/  @P3 LOP3.LUT R9, R9, 0x10000000, RZ, 0xfc, !PT ;  /* 0x1000000009093812 */ /* 0x000fc400078efcff */
[----:B------:R-:W-:Y:S02]  /*37270*/  @!P3 IADD3.X R103, R2, R29, R0, P1, P5 ;  /* 0x0000001d0267b210 */ /* 0x000fe40000fea400 */
[----:B------:R-:W-:Y:S01]  /*37280*/  ISETP.LT.OR P3, PT, R26, 0xf9, !P0 ;  /* 0x000000f91a00780c */ /* 0x000fe20004761670 */
[----:B------:R-:W-:Y:S02]  /*37290*/  FMUL R11, R206, UR20 ;  /* 0x00000014ce0b7c20 */ /* 0x000fe40008400000 */
[----:B------:R-:W4:Y:S01]  /*372a0*/  LDL.LU R206, [R1+0x5c8] ;  /* 0x0005c80001ce7983 */ /* 0x000f220000300800 */
[----:B------:R-:W-:Y:S02]  /*372b0*/  LOP3.LUT R14, R14, 0xfffffffb, RZ, 0xc0, !PT ;  /* 0xfffffffb0e0e7812 */ /* 0x000fe400078ec0ff */
[----:B0-----:R-:W-:Y:S02]  /*372c0*/  @!P6 IADD3 R12, P1, R63, R12, RZ ;  /* 0x0000000c3f0ce210 */ /* 0x001fe40007f3e0ff */
[----:B------:R-:W-:-:S03]  /*372d0*/  F2FP.SATFINITE.E4M3.F32.PACK_AB_MERGE_C R11, RZ, R11, RZ ;  /* 0x0000000bff0b723e */ /* 0x000fc600048070ff */
[----:B------:R-:W-:Y:S02]  /*372e0*/  @!P6 IMAD.X R13, R66, 0x1, R13, P1 ;  /* 0x00000001420de824 */ /* 0x000fe400008e060d */
[----:B------:R-:W-:Y:S02]  /*372f0*/  @!P3 IADD3 R109, P1, P5, R4, R6, R3 ;  /* 0x00000006046db210 */ /* 0x000fe40007d3e003 */
[----:B------:R-:W-:Y:S02]  /*37300*/  @P3 LOP3.LUT R14, R14, 0x4, RZ, 0xfc, !PT ;  /* 0x000000040e0e3812 */ /* 0x000fe400078efcff */
[----:B------:R-:W-:Y:S02]  /*37310*/  @!P3 IADD3.X R113, R2, R29, R0, P1, P5 ;  /* 0x0000001d0271b210 */ /* 0x000fe40000fea400 */
[----:B------:R-:W-:Y:S01]  /*37320*/  LOP3.LUT P3, RZ, R7, 0x10, RZ, 0xc0, !PT ;  /* 0x0000001007ff7812 */ /* 0x000fe2000786c0ff */
[----:B------:R2:W-:Y:S02]  /*37330*/  @!P6 STG.E.U8 desc[UR14][R12.64+0xa1], R11 ;  /* 0x0000a10b0c00e986 */ /* 0x0005e4000c10110e */
[----:B--2---:R-:W-:-:S02]  /*37340*/  FMUL R11, R213, UR20 ;  /* 0x00000014d50b7c20 */ /* 0x004fc40008400000 */
[----:B------:R-:W2:Y:S03]  /*37350*/  LDL.LU R213, [R1+0x5cc] ;  /* 0x0005cc0001d57983 */ /* 0x000ea60000300800 */
[----:B------:R-:W-:-:S05]  /*37360*/  F2FP.SATFINITE.E4M3.F32.PACK_AB_MERGE_C R11, RZ, R11, RZ ;  /* 0x0000000bff0b723e */ /* 0x000fca00048070ff */
[----:B------:R3:W-:Y:S02]  /*37370*/  @!P3 STG.E.U8 desc[UR14][R196.64+0xa8], R11 ;  /* 0x0000a80bc400b986 */ /* 0x0007e4000c10110e */
[----:B---3--:R-:W-:Y:S02]  /*37380*/  FMUL R11, R215, UR20 ;  /* 0x00000014d70b7c20 */ /* 0x008fe40008400000 */
[----:B------:R-:W3:Y:S01]  /*37390*/  LDL.LU R215, [R1+0x5d0] ;  /* 0x0005d00001d77983 */ /* 0x000ee20000300800 */
[----:B------:R-:W-:-:S13]  /*373a0*/  ISETP.LT.OR P5, PT, R26, 0xfa, !P0 ;  /* 0x000000fa1a00780c */ /* 0x000fda00047a1670 */
[----:B------:R-:W-:-:S04]  /*373b0*/  @!P5 IADD3 R108, P0, P1, R4, R6, R3 ;  /* 0x00000006046cd210 */ /* 0x000fc8000791e003 */
[----:B------:R-:W-:Y:S02]  /*373c0*/  @!P5 IADD3.X R112, R2, R29, R0, P0, P1 ;  /* 0x0000001d0270d210 */ /* 0x000fe400007e2400 */
[----:B------:R-:W-:-:S04]  /*373d0*/  ISETP.GE.AND P1, PT, R27, 0x109, PT ;  /* 0x000001091b00780c */ /* 0x000fc80003f26270 */
[C---:B------:R-:W-:Y:S02]  /*373e0*/  ISETP.LT.OR P6, PT, R26.reuse, 0x1, !P1 ;  /* 0x000000011a00780c */ /* 0x040fe40004fc1670 */
[----:B------:R-:W-:Y:S02]  /*373f0*/  ISETP.LT.OR P3, PT, R26, 0x2, !P1 ;  /* 0x000000021a00780c */ /* 0x000fe40004f61670 */
[----:B------:R-:W-:Y:S02]  /*37400*/  F2FP.SATFINITE.E4M3.F32.PACK_AB_MERGE_C R11, RZ, R11, RZ ;  /* 0x0000000bff0b723e */ /* 0x000fe400048070ff */
[----:B------:R-:W-:Y:S02]  /*37410*/  LOP3.LUT R14, R14, 0xfffffffd, RZ, 0xc0, !PT ;  /* 0xfffffffd0e0e7812 */ /* 0x000fe400078ec0ff */
[----:B------:R-:W-:Y:S01]  /*37420*/  LOP3.LUT P4, RZ, R8, 0x40, RZ, 0xc0, !PT ;  /* 0x0000004008ff7812 */ /* 0x000fe2000788c0ff */
[----:B------:R4:W-:Y:S01]  /*37430*/  @!P2 STG.E.U8 desc[UR14][R184.64+0xa9], R11 ;  /* 0x0000a90bb800a986 */ /* 0x0009e2000c10110e */
[----:B------:R-:W-:-:S02]  /*37440*/  @P5 LOP3.LUT R14, R14, 0x2, RZ, 0xfc, !PT ;  /* 0x000000020e0e5812 */ /* 0x000fc400078efcff */
[----:B------:R-:W-:Y:S02]  /*37450*/  ISETP.LT.OR P2, PT, R26, 0x9, !P1 ;  /* 0x000000091a00780c */ /* 0x000fe40004f41670 */
[----:B------:R-:W-:-:S04]  /*37460*/  @!P6 IADD3 R116, P0, P5, R6, UR8, R3 ;  /* 0x000000080674ec10 */ /* 0x000fc8000fd1e003 */
[C-C-:B------:R-:W-:Y:S02]  /*37470*/  @!P6 IADD3.X R130, R29.reuse, UR7, R0.reuse, P0, P5 ;  /* 0x000000071d82ec10 */ /* 0x140fe400087ea400 */
[C-C-:B------:R-:W-:Y:S01]  /*37480*/  @!P3 IADD3 R117, P0, P5, R6.reuse, UR8, R3.reuse ;  /* 0x000000080675bc10 */ /* 0x140fe2000fd1e003 */
[----:B------:R-:W0:Y:S03]  /*37490*/  @!P4 LDC.64 R12, c[0x0][0x5c0] ;  /* 0x00017000ff0ccb82 */ /* 0x000e260000000a00 */
[----:B------:R-:W-:Y:S02]  /*374a0*/  @!P3 IADD3.X R131, R29, UR7, R0, P0, P5 ;  /* 0x000000071d83bc10 */ /* 0x000fe400087ea400 */
[----:B------:R-:W-:Y:S02]  /*374b0*/  LOP3.LUT P3, RZ, R9, 0x400000, RZ, 0xc0, !PT ;  /* 0x0040000009ff7812 */ /* 0x000fe4000786c0ff */
[----:B------:R-:W-:-:S02]  /*374c0*/  @!P2 IADD3 R134, P0, P5, R6, UR8, R3 ;  /* 0x000000080686ac10 */ /* 0x000fc4000fd1e003 */
[----:B------:R-:W-:Y:S02]  /*374d0*/  LOP3.LUT R7, R7, 0xfffffff7, RZ, 0xc0, !PT ;  /* 0xfffffff707077812 */ /* 0x000fe400078ec0ff */
[----:B------:R-:W-:Y:S02]  /*374e0*/  @!P2 IADD3.X R136, R29, UR7, R0, P0, P5 ;  /* 0x000000071d88ac10 */ /* 0x000fe400087ea400 */
[----:B------:R-:W-:-:S05]  /*374f0*/  LOP3.LUT P2, RZ, R8, 0x2000000, RZ, 0xc0, !PT ;  /* 0x0200000008ff7812 */ /* 0x000fca000784c0ff */
[----:B------:R-:W-:-:S04]  /*37500*/  @P3 LOP3.LUT R7, R7, 0x8, RZ, 0xfc, !PT ;  /* 0x0000000807073812 */ /* 0x000fc800078efcff */
[----:B------:R-:W-:Y:S01]  /*37510*/  LOP3.LUT R7, R7, 0xfffffffb, RZ, 0xc0, !PT ;  /* 0xfffffffb07077812 */ /* 0x000fe200078ec0ff */
[----:B----4-:R-:W-:Y:S01]  /*37520*/  FMUL R11, R207, UR20 ;  /* 0x00000014cf0b7c20 */ /* 0x010fe20008400000 */
[----:B0-----:R-:W-:Y:S01]  /*37530*/  @!P4 IADD3 R12, P0, R62, R12, RZ ;  /* 0x0000000c3e0cc210 */ /* 0x001fe20007f1e0ff */
[----:B------:R-:W4:Y:S01]  /*37540*/  LDL.LU R207, [R1+0x5d4] ;  /* 0x0005d40001cf7983 */ /* 0x000f220000300800 */
[----:B------:R-:W-:Y:S02]  /*37550*/  @P2 LOP3.LUT R7, R7, 0x4, RZ, 0xfc, !PT ;  /* 0x0000000407072812 */ /* 0x000fe400078efcff */
[----:B------:R-:W-:Y:S01]  /*37560*/  LOP3.LUT P2, RZ, R8, 0x2, RZ, 0xc0, !PT ;  /* 0x0000000208ff7812 */ /* 0x000fe2000784c0ff */
[----:B------:R-:W-:Y:S01]  /*37570*/  @!P4 IMAD.X R13, R65, 0x1, R13, P0 ;  /* 0x00000001410dc824 */ /* 0x000fe200000e060d */
[----:B------:R-:W-:Y:S02]  /*37580*/  F2FP.SATFINITE.E4M3.F32.PACK_AB_MERGE_C R11, RZ, R11, RZ ;  /* 0x0000000bff0b723e */ /* 0x000fe400048070ff */
[----:B------:R-:W-:-:S03]  /*37590*/  ISETP.LT.OR P3, PT, R26, 0xa, !P1 ;  /* 0x0000000a1a00780c */ /* 0x000fc60004f61670 */
[----:B------:R0:W-:Y:S06]  /*375a0*/  @!P4 STG.E.U8 desc[UR14][R12.64+0xa8], R11 ;  /* 0x0000a80b0c00c986 */ /* 0x0001ec000c10110e */
[----:B0-----:R-:W0:Y:S04]  /*375b0*/  @!P2 LDC.64 R12, c[0x0][0x5c0] ;  /* 0x00017000ff0cab82 */ /* 0x001e280000000a00 */
[----:B------:R-:W-:-:S04]  /*375c0*/  @!P3 IADD3 R135, P0, P5, R6, UR8, R3 ;  /* 0x000000080687bc10 */ /* 0x000fc8000fd1e003 */
[----:B------:R-:W-:Y:S02]  /*375d0*/  @!P3 IADD3.X R137, R29, UR7, R0, P0, P5 ;  /* 0x000000071d89bc10 */ /* 0x000fe400087ea400 */
[----:B------:R-:W-:Y:S01]  /*375e0*/  ISETP.LT.OR P3, PT, R26, 0x11, !P1 ;  /* 0x000000111a00780c */ /* 0x000fe20004f61670 */
[----:B------:R-:W-:Y:S01]  /*375f0*/  FMUL R11, R206, UR20 ;  /* 0x00000014ce0b7c20 */ /* 0x000fe20008400000 */
[----:B0-----:R-:W-:-:S11]  /*37600*/  @!P2 IADD3 R12, P0, R55, R12, RZ ;  /* 0x0000000c370ca210 */ /* 0x001fd60007f1e0ff */
[----:B------:R-:W-:Y:S02]  /*37610*/  @!P3 IADD3 R141, P5, P6, R6, UR8, R3 ;  /* 0x00000008068dbc10 */ /* 0x000fe4000febe003 */
[----:B------:R-:W-:Y:S01]  /*37620*/  F2FP.SATFINITE.E4M3.F32.PACK_AB_MERGE_C R11, RZ, R11, RZ ;  /* 0x0000000bff0b723e */ /* 0x000fe200048070ff */
[----:B------:R-:W-:Y:S01]  /*37630*/  @!P2 IMAD.X R13, R61, 0x1, R13, P0 ;  /* 0x000000013d0da824 */ /* 0x000fe200000e060d */
[----:B------:R-:W-:Y:S02]  /*37640*/  @!P3 IADD3.X R143, R29, UR7, R0, P5, P6 ;  /* 0x000000071d8fbc10 */ /* 0x000fe4000afec400 */
[----:B------:R-:W-:Y:S02]  /*37650*/  LOP3.LUT P3, RZ, R7, 0x8, RZ, 0xc0, !PT ;  /* 0x0000000807ff7812 */ /* 0x000fe4000786c0ff */
[----:B------:R2:W-:Y:S02]  /*37660*/  @!P2 STG.E.U8 desc[UR14][R12.64+0xa9], R11 ;  /* 0x0000a90b0c00a986 */ /* 0x0005e4000c10110e */
[----:B--2---:R-:W-:-:S05]  /*37670*/  FMUL R11, R213, UR20 ;  /* 0x00000014d50b7c20 */ /* 0x004fca0008400000 */
[----:B------:R-:W-:-:S05]  /*37680*/  F2FP.SATFINITE.E4M3.F32.PACK_AB_MERGE_C R11, RZ, R11, RZ ;  /* 0x0000000bff0b723e */ /* 0x000fca00048070ff */
[----:B------:R3:W-:Y:S02]  /*37690*/  @!P3 STG.E.U8 desc[UR14][R190.64+0xb0], R11 ;  /* 0x0000b00bbe00b986 */ /* 0x0007e4000c10110e */
[----:B---3--:R-:W-:Y:S02]  /*376a0*/  FMUL R11, R215, UR20 ;  /* 0x00000014d70b7c20 */ /* 0x008fe40008400000 */
[----:B------:R-:W2:Y:S04]  /*376b0*/  LDL.LU R215, [R1+0x5d8] ;  /* 0x0005d80001d77983 */ /* 0x000ea80000300800 */
[----:B------:R-:W3:Y:S04]  /*376c0*/  LDL.LU R206, [R1+0x5dc] ;  /* 0x0005dc0001ce7983 */ /* 0x000ee80000300800 */
[----:B------:R-:W3:Y:S01]  /*376d0*/  LDL.LU R213, [R1+0x5e0] ;  /* 0x0005e00001d57983 */ /* 0x000ee20000300800 */
[----:B------:R-:W-:-:S02]  /*376e0*/  ISETP.LT.OR P6, PT, R26, 0x12, !P1 ;  /* 0x000000121a00780c */ /* 0x000fc40004fc1670 */
[----:B------:R-:W-:-:S11]  /*376f0*/  LOP3.LUT P2, RZ, R7, 0x4, RZ, 0xc0, !PT ;  /* 0x0000000407ff7812 */ /* 0x000fd6000784c0ff */
[----:B------:R-:W-:-:S04]  /*37700*/  @!P6 IADD3 R140, P0, P5, R6, UR8, R3 ;  /* 0x00000008068cec10 */ /* 0x000fc8000fd1e003 */
[----:B------:R-:W-:Y:S02]  /*37710*/  @!P6 IADD3.X R142, R29, UR7, R0, P0, P5 ;  /* 0x000000071d8eec10 */ /* 0x000fe400087ea400 */
[C---:B------:R-:W-:Y:S02]  /*37720*/  ISETP.LT.OR P6, PT, R26.reuse, 0x19, !P1 ;  /* 0x000000191a00780c */ /* 0x040fe40004fc1670 */
[----:B------:R-:W-:Y:S02]  /*37730*/  ISETP.LT.OR P3, PT, R26, 0x1a, !P1 ;  /* 0x0000001a1a00780c */ /* 0x000fe40004f61670 */
[----:B------:R-:W-:Y:S02]  /*37740*/  F2FP.SATFINITE.E4M3.F32.PACK_AB_MERGE_C R11, RZ, R11, RZ ;  /* 0x0000000bff0b723e */ /* 0x000fe400048070ff */
[----:B------:R-:W-:-:S03]  /*37750*/  LOP3.LUT P4, RZ, R8, 0x100, RZ, 0xc0, !PT ;  /* 0x0000010008ff7812 */ /* 0x000fc6000788c0ff */
[----:B------:R4:W-:Y:S01]  /*37760*/  @!P2 STG.E.U8 desc[UR14][R182.64+0xb1], R11 ;  /* 0x0000b10bb600a986 */ /* 0x0009e2000c10110e */
[----:B------:R-:W-:-:S03]  /*37770*/  ISETP.LT.OR P2, PT, R26, 0x21, !P1 ;  /* 0x000000211a00780c */ /* 0x000fc60004f41670 */
[----:B------:R-:W-:-:S04]  /*37780*/  @!P6 IADD3 R146, P0, P5, R6, UR8, R3 ;  /* 0x000000080692ec10 */ /* 0x000fc8000fd1e003 */
[C-C-:B------:R-:W-:Y:S02]  /*37790*/  @!P6 IADD3.X R152, R29.reuse, UR7, R0.reuse, P0, P5 ;  /* 0x000000071d98ec10 */ /* 0x140fe400087ea400 */
[--C-:B------:R-:W-:Y:S01]  /*377a0*/  @!P3 IADD3 R147, P0, P5, R6, UR8, R3.reuse ;  /* 0x000000080693bc10 */ /* 0x100fe2000fd1e003 */
        /* <DEDUP_REMOVED lines=9> */
[----:B----4-:R-:W-:-:S03]  /*37840*/  FMUL R11, R207, UR20 ;  /* 0x00000014cf0b7c20 */ /* 0x010fc60008400000 */
[----:B------:R-:W-:Y:S02]  /*37850*/  @P2 LOP3.LUT R7, R7, 0x1, RZ, 0xfc, !PT ;  /* 0x0000000107072812 */ /* 0x000fe400078efcff */
[----:B------:R-:W-:Y:S02]  /*37860*/  LOP3.LUT P2, RZ, R8, 0x80, RZ, 0xc0, !PT ;  /* 0x0000008008ff7812 */ /* 0x000fe4000784c0ff */
[----:B0-----:R-:W-:Y:S02]  /*37870*/  @!P4 IADD3 R12, P0, R46, R12, RZ ;  /* 0x0000000c2e0cc210 */ /* 0x001fe40007f1e0ff */
[----:B------:R-:W-:-:S03]  /*37880*/  F2FP.SATFINITE.E4M3.F32.PACK_AB_MERGE_C R11, RZ, R11, RZ ;  /* 0x0000000bff0b723e */ /* 0x000fc600048070ff */
[----:B------:R-:W-:Y:S01]  /*37890*/  @!P4 IMAD.X R13, R60, 0x1, R13, P0 ;  /* 0x000000013c0dc824 */ /* 0x000fe200000e060d */
[----:B------:R-:W-:-:S04]  /*378a0*/  ISETP.LT.OR P3, PT, R26, 0x22, !P1 ;  /* 0x000000221a00780c */ /* 0x000fc80004f61670 */
[----:B------:R0:W-:Y:S02]  /*378b0*/  @!P4 STG.E.U8 desc[UR14][R12.64+0xb0], R11 ;  /* 0x0000b00b0c00c986 */ /* 0x0001e4000c10110e */
[----:B0-----:R-:W0:Y:S07]  /*378c0*/  @!P2 LDC.64 R12, c[0x0][0x5c0] ;  /* 0x00017000ff0cab82 */ /* 0x001e2e0000000a00 */
[----:B------:R-:W-:-:S04]  /*378d0*/  @!P3 IADD3 R155, P0, P5, R6, UR8, R3 ;  /* 0x00000008069bbc10 */ /* 0x000fc8000fd1e003 */
[----:B------:R-:W-:Y:S02]  /*378e0*/  @!P3 IADD3.X R160, R29, UR7, R0, P0, P5 ;  /* 0x000000071da0bc10 */ /* 0x000fe400087ea400 */
[----:B------:R-:W-:-:S13]  /*378f0*/  ISETP.LT.OR P3, PT, R26, 0x29, !P1 ;  /* 0x000000291a00780c */ /* 0x000fda0004f61670 */
[----:B------:R-:W-:Y:S02]  /*37900*/  @!P3 IADD3 R164, P5, P6, R6, UR8, R3 ;  /* 0x0000000806a4bc10 */ /* 0x000fe4000febe003 */
[----:B0-----:R-:W-:Y:S02]  /*37910*/  @!P2 IADD3 R12, P0, R28, R12, RZ ;  /* 0x0000000c1c0ca210 */ /* 0x001fe40007f1e0ff */
[----:B------:R-:W-:-:S03]  /*37920*/  @!P3 IADD3.X R166, R29, UR7, R0, P5, P6 ;  /* 0x000000071da6bc10 */ /* 0x000fc6000afec400 */
[----:B------:R-:W-:Y:S01]  /*37930*/  @!P2 IMAD.X R13, R54, 0x1, R13, P0 ;  /* 0x00000001360da824 */ /* 0x000fe200000e060d */
[----:B------:R-:W-:Y:S01]  /*37940*/  LOP3.LUT P3, RZ, R7, 0x2, RZ, 0xc0, !PT ;  /* 0x0000000207ff7812 */ /* 0x000fe2000786c0ff */
[----:B--2---:R-:W-:Y:S02]  /*37950*/  FMUL R11, R215, UR20 ;  /* 0x00000014d70b7c20 */ /* 0x004fe40008400000 */
[----:B------:R-:W2:Y:S03]  /*37960*/  LDL.LU R215, [R1+0x5e4] ;  /* 0x0005e40001d77983 */ /* 0x000ea60000300800 */
[----:B------:R-:W-:-:S05]  /*37970*/  F2FP.SATFINITE.E4M3.F32.PACK_AB_MERGE_C R11, RZ, R11, RZ ;  /* 0x0000000bff0b723e */ /* 0x000fca00048070ff */
[----:B------:R-:W-:Y:S01]  /*37980*/  @!P2 STG.E.U8 desc[UR14][R12.64+0xb1], R11 ;  /* 0x0000b10b0c00a986 */ /* 0x000fe2000c10110e */
[----:B------:R-:W-:Y:S01]  /*37990*/  LOP3.LUT P2, RZ, R7, 0x1, RZ, 0xc0, !PT ;  /* 0x0000000107ff7812 */ /* 0x000fe2000784c0ff */
[----:B---3--:R-:W-:-:S05]  /*379a0*/  FMUL R7, R206, UR20 ;  /* 0x00000014ce077c20 */ /* 0x008fca0008400000 */
[----:B------:R-:W-:-:S05]  /*379b0*/  F2FP.SATFINITE.E4M3.F32.PACK_AB_MERGE_C R7, RZ, R7, RZ ;  /* 0x00000007ff07723e */ /* 0x000fca00048070ff */
[----:B------:R0:W-:Y:S02]  /*379c0*/  @!P3 STG.E.U8 desc[UR14][R200.64+0xb8], R7 ;  /* 0x0000b807c800b986 */ /* 0x0001e4000c10110e */
[----:B0-----:R-:W-:Y:S02]  /*379d0*/  FMUL R7, R213, UR20 ;  /* 0x00000014d5077c20 */ /* 0x001fe40008400000 */
[----:B------:R-:W3:Y:S04]  /*379e0*/  LDL.LU R213, [R1+0x5e8] ;  /* 0x0005e80001d57983 */ /* 0x000ee80000300800 */
[----:B------:R-:W4:Y:S04]  /*379f0*/  LDL.LU R207, [R1+0x5ec] ;  /* 0x0005ec0001cf7983 */ /* 0x000f280000300800 */
[----:B------:R-:W4:Y:S04]  /*37a00*/  LDL.LU R170, [R1+0x5f0] ;  /* 0x0005f00001aa7983 */ /* 0x000f280000300800 */
[----:B------:R-:W4:Y:S04]  /*37a10*/  LDL.LU R162, [R1+0x5f4] ;  /* 0x0005f40001a27983 */ /* 0x000f280000300800 */
[----:B------:R-:W4:Y:S04]  /*37a20*/  LDL.LU R163, [R1+0x5f8] ;  /* 0x0005f80001a37983 */ /* 0x000f280000300800 */
[----:B------:R-:W4:Y:S04]  /*37a30*/  LDL.LU R151, [R1+0x5fc] ;  /* 0x0005fc0001977983 */ /* 0x000f280000300800 */
[----:B------:R-:W4:Y:S04]  /*37a40*/  LDL.LU R144, [R1+0x600] ;  /* 0x0006000001907983 */ /* 0x000f280000300800 */
[----:B------:R-:W4:Y:S01]  /*37a50*/  LDL.LU R132, [R1+0x604] ;  /* 0x0006040001847983 */ /* 0x000f220000300800 */
[----:B------:R-:W-:-:S03]  /*37a60*/  ISETP.LT.OR P6, PT, R26, 0x2a, !P1 ;  /* 0x0000002a1a00780c */ /* 0x000fc60004fc1670 */
[----:B------:R-:W4:Y:S01]  /*37a70*/  LDL.LU R129, [R1+0x608] ;  /* 0x0006080001817983 */ /* 0x000f220000300800 */
[----:B------:R-:W-:Y:S02]  /*37a80*/  ISETP.LT.OR P3, PT, R26, 0x32, !P1 ;  /* 0x000000321a00780c */ /* 0x000fe40004f61670 */
[----:B------:R-:W-:Y:S01]  /*37a90*/  F2FP.SATFINITE.E4M3.F32.PACK_AB_MERGE_C R7, RZ, R7, RZ ;  /* 0x00000007ff07723e */ /* 0x000fe200048070ff */
[----:B------:R-:W4:Y:S06]  /*37aa0*/  LDL.LU R127, [R1+0x60c] ;  /* 0x00060c00017f7983 */ /* 0x000f2c0000300800 */
[----:B------:R-:W-:-:S02]  /*37ab0*/  @!P6 IADD3 R161, P0, P5, R6, UR8, R3 ;  /* 0x0000000806a1ec10 */ /* 0x000fc4000fd1e003 */
[----:B------:R-:W-:Y:S01]  /*37ac0*/  LOP3.LUT P4, RZ, R8, 0x200, RZ, 0xc0, !PT ;  /* 0x0000020008ff7812 */ /* 0x000fe2000788c0ff */
[----:B------:R2:W-:Y:S01]  /*37ad0*/  @!P2 STG.E.U8 desc[UR14][R178.64+0xb9], R7 ;  /* 0x0000b907b200a986 */ /* 0x0005e2000c10110e */
[--C-:B------:R-:W-:Y:S02]  /*37ae0*/  @!P6 IADD3.X R165, R29, UR7, R0.reuse, P0, P5 ;  /* 0x000000071da5ec10 */ /* 0x100fe400087ea400 */
[C---:B------:R-:W-:Y:S01]  /*37af0*/  ISETP.LT.OR P6, PT, R26.reuse, 0x31, !P1 ;  /* 0x000000311a00780c */ /* 0x040fe20004fc1670 */
[----:B------:R-:W4:Y:S01]  /*37b00*/  LDL.LU R122, [R1+0x610] ;  /* 0x00061000017a7983 */ /* 0x000f220000300800 */
[----:B------:R-:W-:Y:S02]  /*37b10*/  ISETP.LT.OR P2, PT, R26, 0x39, !P1 ;  /* 0x000000391a00780c */ /* 0x000fe40004f41670 */
[----:B------:R-:W-:Y:S01]  /*37b20*/  LOP3.LUT R5, R5, 0x7fffffff, RZ, 0xc0, !PT ;  /* 0x7fffffff05057812 */ /* 0x000fe200078ec0ff */
[----:B------:R-:W4:Y:S04]  /*37b30*/  LDL.LU R59, [R1+0x614] ;  /* 0x00061400013b7983 */ /* 0x000f280000300800 */
[----:B------:R-:W0:Y:S01]  /*37b40*/  @!P4 LDC.64 R12, c[0x0][0x5c0] ;  /* 0x00017000ff0ccb82 */ /* 0x000e220000000a00 */
[----:B------:R-:W4:Y:S03]  /*37b50*/  LDL.LU R167, [R1+0x618] ;  /* 0x0006180001a77983 */ /* 0x000f260000300800 */
[C-C-:B------:R-:W-:Y:S01]  /*37b60*/  @!P6 IADD3 R182, P0, P5, R6.reuse, UR8, R3.reuse ;  /* 0x0000000806b6ec10 */ /* 0x140fe2000fd1e003 */
[----:B------:R-:W4:Y:S03]  /*37b70*/  LDL.LU R51, [R1+0x61c] ;  /* 0x00061c0001337983 */ /* 0x000f260000300800 */
[----:B------:R-:W-:Y:S01]  /*37b80*/  @!P6 IADD3.X R184, R29, UR7, R0, P0, P5 ;  /* 0x000000071db8ec10 */ /* 0x000fe200087ea400 */
[----:B------:R-:W4:Y:S01]  /*37b90*/  LDL.LU R157, [R1+0x620] ;  /* 0x00062000019d7983 */ /* 0x000f220000300800 */
[----:B------:R-:W-:-:S04]  /*37ba0*/  @!P3 IADD3 R183, P0, P5, R6, UR8, R3 ;  /* 0x0000000806b7bc10 */ /* 0x000fc8000fd1e003 */
[----:B------:R-:W-:Y:S02]  /*37bb0*/  @!P3 IADD3.X R185, R29, UR7, R0, P0, P5 ;  /* 0x000000071db9bc10 */ /* 0x000fe400087ea400 */
[----:B------:R-:W-:Y:S02]  /*37bc0*/  LOP3.LUT P3, RZ, R10, 0x200, RZ, 0xc0, !PT ;  /* 0x000002000aff7812 */ /* 0x000fe4000786c0ff */
[----:B------:R-:W-:-:S04]  /*37bd0*/  @!P2 IADD3 R190, P0, P5, R6, UR8, R3 ;  /* 0x0000000806beac10 */ /* 0x000fc8000fd1e003 */
[----:B------:R-:W-:Y:S02]  /*37be0*/  @!P2 IADD3.X R196, R29, UR7, R0, P0, P5 ;  /* 0x000000071dc4ac10 */ /* 0x000fe400087ea400 */
[----:B------:R-:W-:-:S05]  /*37bf0*/  LOP3.LUT P2, RZ, R8, 0x4000000, RZ, 0xc0, !PT ;  /* 0x0400000008ff7812 */ /* 0x000fca000784c0ff */
[----:B------:R-:W-:-:S04]  /*37c00*/  @P3 LOP3.LUT R5, R5, 0x80000000, RZ, 0xfc, !PT ;  /* 0x8000000005053812 */ /* 0x000fc800078efcff */
[----:B------:R-:W-:-:S04]  /*37c10*/  LOP3.LUT R5, R5, 0xbfffffff, RZ, 0xc0, !PT ;  /* 0xbfffffff05057812 */ /* 0x000fc800078ec0ff */
[----:B------:R-:W-:Y:S02]  /*37c20*/  @P2 LOP3.LUT R5, R5, 0x40000000, RZ, 0xfc, !PT ;  /* 0x4000000005052812 */ /* 0x000fe400078efcff */
[----:B------:R-:W-:Y:S02]  /*37c30*/  LOP3.LUT P2, RZ, R8, 0x400, RZ, 0xc0, !PT ;  /* 0x0000040008ff7812 */ /* 0x000fe4000784c0ff */
[----:B0-----:R-:W-:Y:S02]  /*37c40*/  @!P4 IADD3 R12, P0, R53, R12, RZ ;  /* 0x0000000c350cc210 */ /* 0x001fe40007f1e0ff */
[----:B------:R-:W-:-:S03]  /*37c50*/  ISETP.LT.OR P3, PT, R26, 0x3a, !P1 ;  /* 0x0000003a1a00780c */ /* 0x000fc60004f61670 */
[----:B------:R-:W-:-:S10]  /*37c60*/  @!P4 IMAD.X R13, R64, 0x1, R13, P0 ;  /* 0x00000001400dc824 */ /* 0x000fd400000e060d */
[----:B------:R-:W-:-:S04]  /*37c70*/  @!P3 IADD3 R191, P0, P5, R6, UR8, R3 ;  /* 0x0000000806bfbc10 */ /* 0x000fc8000fd1e003 */
[----:B------:R-:W-:Y:S02]  /*37c80*/  @!P3 IADD3.X R200, R29, UR7, R0, P0, P5 ;  /* 0x000000071dc8bc10 */ /* 0x000fe400087ea400 */
[----:B------:R-:W-:-:S13]  /*37c90*/  ISETP.LT.OR P3, PT, R26, 0x41, !P1 ;  /* 0x000000411a00780c */ /* 0x000fda0004f61670 */
[----:B------:R-:W-:Y:S01]  /*37ca0*/  @!P3 IADD3 R201, P5, P6, R6, UR8, R3 ;  /* 0x0000000806c9bc10 */ /* 0x000fe2000febe003 */
[----:B--2---:R-:W-:-:S05]  /*37cb0*/  FMUL R7, R215, UR20 ;  /* 0x00000014d7077c20 */ /* 0x004fca0008400000 */
[----:B------:R-:W-:-:S05]  /*37cc0*/  F2FP.SATFINITE.E4M3.F32.PACK_AB_MERGE_C R7, RZ, R7, RZ ;  /* 0x00000007ff07723e */ /* 0x000fca00048070ff */
[----:B------:R0:W-:Y:S02]  /*37cd0*/  @!P4 STG.E.U8 desc[UR14][R12.64+0xb8], R7 ;  /* 0x0000b8070c00c986 */ /* 0x0001e4000c10110e */
[----:B0-----:R-:W0:Y:S01]  /*37ce0*/  @!P2 LDC.64 R12, c[0x0][0x5c0] ;  /* 0x00017000ff0cab82 */ /* 0x001e220000000a00 */
[----:B------:R-:W-:Y:S02]  /*37cf0*/  @!P3 IADD3.X R215, R29, UR7, R0, P5, P6 ;  /* 0x000000071dd7bc10 */ /* 0x000fe4000afec400 */
[----:B------:R-:W-:Y:S01]  /*37d00*/  ISETP.LT.OR P6, PT, R26, 0x42, !P1 ;  /* 0x000000421a00780c */ /* 0x000fe20004fc1670 */
[----:B---3--:R-:W-:Y:S01]  /*37d10*/  FMUL R7, R213, UR20 ;  /* 0x00000014d5077c20 */ /* 0x008fe20008400000 */
[----:B------:R-:W-:-:S04]  /*37d20*/  LOP3.LUT P3, RZ, R5, 0x80000000, RZ, 0xc0, !PT ;  /* 0x8000000005ff7812 */ /* 0x000fc8000786c0ff */
[----:B------:R-:W-:Y:S02]  /*37d30*/  F2FP.SATFINITE.E4M3.F32.PACK_AB_MERGE_C R7, RZ, R7, RZ ;  /* 0x00000007ff07723e */ /* 0x000fe400048070ff */
[----:B0-----:R-:W-:-:S05]  /*37d40*/  @!P2 IADD3 R12, P0, R71, R12, RZ ;  /* 0x0000000c470ca210 */ /* 0x001fca0007f1e0ff */
[----:B------:R-:W-:-:S05]  /*37d50*/  @!P2 IMAD.X R13, R77, 0x1, R13, P0 ;  /* 0x000000014d0da824 */ /* 0x000fca00000e060d */
[----:B------:R4:W-:Y:S01]  /*37d60*/  @!P2 STG.E.U8 desc[UR14][R12.64+0xb9], R7 ;  /* 0x0000b9070c00a986 */ /* 0x0009e2000c10110e */
[----:B------:R-:W-:Y:S02]  /*37d70*/  @!P6 IADD3 R197, P0, P5, R6, UR8, R3 ;  /* 0x0000000806c5ec10 */ /* 0x000fe4000fd1e003 */
[----:B------:R-:W-:Y:S01]  /*37d80*/  LOP3.LUT P2, RZ, R5, 0x40000000, RZ, 0xc0, !PT ;  /* 0x4000000005ff7812 */ /* 0x000fe2000784c0ff */
[----:B----4-:R-:W-:-:S05]  /*37d90*/  FMUL R7, R207, UR20 ;  /* 0x00000014cf077c20 */ /* 0x010fca0008400000 */
[----:B------:R-:W-:Y:S02]  /*37da0*/  F2FP.SATFINITE.E4M3.F32.PACK_AB_MERGE_C R7, RZ, R7, RZ ;  /* 0x00000007ff07723e */ /* 0x000fe400048070ff */
[----:B------:R-:W-:-:S03]  /*37db0*/  @!P6 IADD3.X R213, R29, UR7, R0, P0, P5 ;  /* 0x000000071dd5ec10 */ /* 0x000fc600087ea400 */
[----:B------:R0:W-:Y:S01]  /*37dc0*/  @!P3 STG.E.U8 desc[UR14][R188.64+0xc0], R7 ;  /* 0x0000c007bc00b986 */ /* 0x0001e2000c10110e */
[C---:B------:R-:W-:Y:S02]  /*37dd0*/  ISETP.LT.OR P6, PT, R26.reuse, 0x49, !P1 ;  /* 0x000000491a00780c */ /* 0x040fe40004fc1670 */
[----:B------:R-:W-:Y:S01]  /*37de0*/  ISETP.LT.OR P3, PT, R26, 0x4a, !P1 ;  /* 0x0000004a1a00780c */ /* 0x000fe20004f61670 */
[----:B0-----:R-:W-:Y:S01]  /*37df0*/  FMUL R7, R170, UR20 ;  /* 0x00000014aa077c20 */ /* 0x001fe20008400000 */
[----:B------:R-:W-:-:S04]  /*37e00*/  LOP3.LUT P4, RZ, R8, 0x1000, RZ, 0xc0, !PT ;  /* 0x0000100008ff7812 */ /* 0x000fc8000788c0ff */
[----:B------:R-:W-:-:S05]  /*37e10*/  F2FP.SATFINITE.E4M3.F32.PACK_AB_MERGE_C R7, RZ, R7, RZ ;  /* 0x00000007ff07723e */ /* 0x000fca00048070ff */
[----:B------:R0:W-:Y:S01]  /*37e20*/  @!P2 STG.E.U8 desc[UR14][R176.64+0xc1], R7 ;  /* 0x0000c107b000a986 */ /* 0x0001e2000c10110e */
[----:B------:R-:W-:Y:S02]  /*37e30*/  ISETP.LT.OR P2, PT, R26, 0x51, !P1 ;  /* 0x000000511a00780c */ /* 0x000fe40004f41670 */
[C-C-:B------:R-:W-:Y:S01]  /*37e40*/  @!P6 IADD3 R204, P0, P5, R6.reuse, UR8, R3.reuse ;  /* 0x0000000806ccec10 */ /* 0x140fe2000fd1e003 */
[----:B------:R-:W1:Y:S03]  /*37e50*/  @!P4 LDC.64 R12, c[0x0][0x5c0] ;  /* 0x00017000ff0ccb82 */ /* 0x000e660000000a00 */
[----:B------:R-:W-:Y:S02]  /*37e60*/  @!P6 IADD3.X R206, R29, UR7, R0, P0, P5 ;  /* 0x000000071dceec10 */ /* 0x000fe400087ea400 */
[----:B------:R-:W-:-:S04]  /*37e70*/  @!P3 IADD3 R207, P0, P5, R6, UR8, R3 ;  /* 0x0000000806cfbc10 */ /* 0x000fc8000fd1e003 */
[----:B------:R-:W-:Y:S02]  /*37e80*/  @!P3 IADD3.X R205, R29, UR7, R0, P0, P5 ;  /* 0x000000071dcdbc10 */ /* 0x000fe400087ea400 */
[----:B------:R-:W-:-:S04]  /*37e90*/  @!P2 IADD3 R168, P0, P5, R6, UR8, R3 ;  /* 0x0000000806a8ac10 */ /* 0x000fc8000fd1e003 */
[----:B------:R-:W-:Y:S02]  /*37ea0*/  @!P2 IADD3.X R170, R29, UR7, R0, P0, P5 ;  /* 0x000000071daaac10 */ /* 0x000fe400087ea400 */
[----:B------:R-:W-:Y:S02]  /*37eb0*/  LOP3.LUT P2, RZ, R10, 0x4000, RZ, 0xc0, !PT ;  /* 0x000040000aff7812 */ /* 0x000fe4000784c0ff */
[----:B------:R-:W-:Y:S01]  /*37ec0*/  LOP3.LUT R5, R5, 0xdfffffff, RZ, 0xc0, !PT ;  /* 0xdfffffff05057812 */ /* 0x000fe200078ec0ff */
[----:B0-----:R-:W-:Y:S01]  /*37ed0*/  FMUL R7, R162, UR20 ;  /* 0x00000014a2077c20 */ /* 0x001fe20008400000 */
[----:B-1----:R-:W-:-:S09]  /*37ee0*/  @!P4 IADD3 R12, P0, R70, R12, RZ ;  /* 0x0000000c460cc210 */ /* 0x002fd20007f1e0ff */
[----:B------:R-:W-:Y:S02]  /*37ef0*/  @P2 LOP3.LUT R5, R5, 0x20000000, RZ, 0xfc, !PT ;  /* 0x2000000005052812 */ /* 0x000fe400078efcff */
[----:B------:R-:W-:Y:S01]  /*37f00*/  LOP3.LUT P2, RZ, R8, 0x800, RZ, 0xc0, !PT ;  /* 0x0000080008ff7812 */ /* 0x000fe2000784c0ff */
[----:B------:R-:W-:Y:S01]  /*37f10*/  @!P4 IMAD.X R13, R76, 0x1, R13, P0 ;  /* 0x000000014c0dc824 */ /* 0x000fe200000e060d */
[----:B------:R-:W-:-:S05]  /*37f20*/  F2FP.SATFINITE.E4M3.F32.PACK_AB_MERGE_C R7, RZ, R7, RZ ;  /* 0x00000007ff07723e */ /* 0x000fca00048070ff */
[----:B------:R0:W-:Y:S01]  /*37f30*/  @!P4 STG.E.U8 desc[UR14][R12.64+0xc0], R7 ;  /* 0x0000c0070c00c986 */ /* 0x0001e2000c10110e */
[----:B------:R-:W-:-:S05]  /*37f40*/  ISETP.LT.OR P3, PT, R26, 0x52, !P1 ;  /* 0x000000521a00780c */ /* 0x000fca0004f61670 */
[----:B0-----:R-:W0:Y:S08]  /*37f50*/  @!P2 LDC.64 R12, c[0x0][0x5c0] ;  /* 0x00017000ff0cab82 */ /* 0x001e300000000a00 */
[----:B------:R-:W-:Y:S01]  /*37f60*/  @!P3 IADD3 R171, P0, P5, R6, UR8, R3 ;  /* 0x0000000806abbc10 */ /* 0x000fe2000fd1e003 */
[----:B------:R-:W-:-:S03]  /*37f70*/  FMUL R7, R163, UR20 ;  /* 0x00000014a3077c20 */ /* 0x000fc60008400000 */
[----:B------:R-:W-:Y:S02]  /*37f80*/  @!P3 IADD3.X R169, R29, UR7, R0, P0, P5 ;  /* 0x000000071da9bc10 */ /* 0x000fe400087ea400 */
[----:B------:R-:W-:Y:S02]  /*37f90*/  F2FP.SATFINITE.E4M3.F32.PACK_AB_MERGE_C R7, RZ, R7, RZ ;  /* 0x00000007ff07723e */ /* 0x000fe400048070ff */
[----:B------:R-:W-:Y:S02]  /*37fa0*/  ISETP.LT.OR P4, PT, R26, 0x59, !P1 ;  /* 0x000000591a00780c */ /* 0x000fe40004f81670 */
[----:B0-----:R-:W-:-:S05]  /*37fb0*/  @!P2 IADD3 R12, P0, R52, R12, RZ ;  /* 0x0000000c340ca210 */ /* 0x001fca0007f1e0ff */
[----:B------:R-:W-:-:S05]  /*37fc0*/  @!P2 IMAD.X R13, R69, 0x1, R13, P0 ;  /* 0x00000001450da824 */ /* 0x000fca00000e060d */
[----:B------:R0:W-:Y:S01]  /*37fd0*/  @!P2 STG.E.U8 desc[UR14][R12.64+0xc1], R7 ;  /* 0x0000c1070c00a986 */ /* 0x0001e2000c10110e */
[----:B------:R-:W-:Y:S02]  /*37fe0*/  ISETP.LT.OR P2, PT, R26, 0x5a, !P1 ;  /* 0x0000005a1a00780c */ /* 0x000fe40004f41670 */
[----:B------:R-:W-:-:S04]  /*37ff0*/  @!P4 IADD3 R158, P5, P6, R6, UR8, R3 ;  /* 0x00000008069ecc10 */ /* 0x000fc8000febe003 */
[----:B------:R-:W-:-:S07]  /*38000*/  @!P4 IADD3.X R162, R29, UR7, R0, P5, P6 ;  /* 0x000000071da2cc10 */ /* 0x000fce000afec400 */
[----:B------:R-:W-:-:S04]  /*38010*/  @!P2 IADD3 R163, P0, P5, R6, UR8, R3 ;  /* 0x0000000806a3ac10 */ /* 0x000fc8000fd1e003 */
[----:B------:R-:W-:Y:S02]  /*38020*/  @!P2 IADD3.X R159, R29, UR7, R0, P0, P5 ;  /* 0x000000071d9fac10 */ /* 0x000fe400087ea400 */
[----:B------:R-:W-:Y:S02]  /*38030*/  ISETP.LT.OR P2, PT, R26, 0x61, !P1 ;  /* 0x000000611a00780c */ /* 0x000fe40004f41670 */
[----:B------:R-:W-:Y:S01]  /*38040*/  LOP3.LUT P6, RZ, R10, 0x10000, RZ, 0xc0, !PT ;  /* 0x000100000aff7812 */ /* 0x000fe200078cc0ff */
[----:B0-----:R-:W-:Y:S01]  /*38050*/  FMUL R7, R151, UR20 ;  /* 0x0000001497077c20 */ /* 0x001fe20008400000 */
[----:B------:R-:W-:-:S04]  /*38060*/  LOP3.LUT P3, RZ, R8, 0x2000, RZ, 0xc0, !PT ;  /* 0x0000200008ff7812 */ /* 0x000fc8000786c0ff */
[----:B------:R-:W-:-:S05]  /*38070*/  F2FP.SATFINITE.E4M3.F32.PACK_AB_MERGE_C R7, RZ, R7, RZ ;  /* 0x00000007ff07723e */ /* 0x000fca00048070ff */
[----:B------:R-:W-:-:S04]  /*38080*/  @!P2 IADD3 R148, P0, P5, R6, UR8, R3 ;  /* 0x000000080694ac10 */ /* 0x000fc8000fd1e003 */
[----:B------:R-:W-:Y:S01]  /*38090*/  @!P2 IADD3.X R150, R29, UR7, R0, P0, P5 ;  /* 0x000000071d96ac10 */ /* 0x000fe200087ea400 */
[----:B------:R-:W0:Y:S01]  /*380a0*/  @!P3 LDC.64 R12, c[0x0][0x5c0] ;  /* 0x00017000ff0cbb82 */ /* 0x000e220000000a00 */
[----:B------:R-:W-:Y:S01]  /*380b0*/  LOP3.LUT P2, RZ, R5, 0x20000000, RZ, 0xc0, !PT ;  /* 0x2000000005ff7812 */ /* 0x000fe2000784c0ff */
[----:B------:R1:W-:Y:S01]  /*380c0*/  @!P6 STG.E.U8 desc[UR14][R194.64+0xc8], R7 ;  /* 0x0000c807c200e986 */ /* 0x0003e2000c10110e */
[----:B------:R-:W-:Y:S01]  /*380d0*/  ISETP.LT.OR P6, PT, R26, 0x62, !P1 ;  /* 0x000000621a00780c */ /* 0x000fe20004fc1670 */
[----:B-1----:R-:W-:-:S05]  /*380e0*/  FMUL R7, R144, UR20 ;  /* 0x0000001490077c20 */ /* 0x002fca0008400000 */
[----:B------:R-:W-:-:S05]  /*380f0*/  F2FP.SATFINITE.E4M3.F32.PACK_AB_MERGE_C R7, RZ, R7, RZ ;  /* 0x00000007ff07723e */ /* 0x000fca00048070ff */
[----:B------:R1:W-:Y:S01]  /*38100*/  @!P2 STG.E.U8 desc[UR14][R172.64+0xc9], R7 ;  /* 0x0000c907ac00a986 */ /* 0x0003e2000c10110e */
[----:B------:R-:W-:Y:S02]  /*38110*/  ISETP.LT.OR P2, PT, R26, 0x69, !P1 ;  /* 0x000000691a00780c */ /* 0x000fe40004f41670 */
[----:B------:R-:W-:-:S04]  /*38120*/  @!P6 IADD3 R151, P0, P5, R6, UR8, R3 ;  /* 0x000000080697ec10 */ /* 0x000fc8000fd1e003 */
[----:B------:R-:W-:Y:S02]  /*38130*/  @!P6 IADD3.X R149, R29, UR7, R0, P0, P5 ;  /* 0x000000071d95ec10 */ /* 0x000fe400087ea400 */
[----:B------:R-:W-:-:S05]  /*38140*/  LOP3.LUT P4, RZ, R8, 0x1, RZ, 0xc0, !PT ;  /* 0x0000000108ff7812 */ /* 0x000fca000788c0ff */
[----:B------:R-:W-:Y:S01]  /*38150*/  @!P2 IADD3 R138, P0, P5, R6, UR8, R3 ;  /* 0x00000008068aac10 */ /* 0x000fe2000fd1e003 */
[----:B-1----:R-:W-:-:S03]  /*38160*/  FMUL R7, R132, UR20 ;  /* 0x0000001484077c20 */ /* 0x002fc60008400000 */
[----:B------:R-:W-:Y:S02]  /*38170*/  @!P2 IADD3.X R144, R29, UR7, R0, P0, P5 ;  /* 0x000000071d90ac10 */ /* 0x000fe400087ea400 */
[----:B0-----:R-:W-:Y:S02]  /*38180*/  @!P3 IADD3 R12, P0, R50, R12, RZ ;  /* 0x0000000c320cb210 */ /* 0x001fe40007f1e0ff */
[----:B------:R-:W-:-:S03]  /*38190*/  F2FP.SATFINITE.E4M3.F32.PACK_AB_MERGE_C R7, RZ, R7, RZ ;  /* 0x00000007ff07723e */ /* 0x000fc600048070ff */
[----:B------:R-:W-:-:S05]  /*381a0*/  @!P3 IMAD.X R13, R68, 0x1, R13, P0 ;  /* 0x00000001440db824 */ /* 0x000fca00000e060d */
[----:B------:R0:W-:Y:S01]  /*381b0*/  @!P3 STG.E.U8 desc[UR14][R12.64+0xc8], R7 ;  /* 0x0000c8070c00b986 */ /* 0x0001e2000c10110e */
[----:B------:R-:W-:Y:S01]  /*381c0*/  ISETP.LT.OR P6, PT, R26, 0x6a, !P1 ;  /* 0x0000006a1a00780c */ /* 0x000fe20004fc1670 */
[----:B0-----:R-:W0:-:S12]  /*381d0*/  @!P4 LDC.64 R12, c[0x0][0x5c0] ;  /* 0x00017000ff0ccb82 */ /* 0x001e180000000a00 */
        /* <DEDUP_REMOVED lines=15> */
[----:B0-----:R-:W-:-:S10]  /*382d0*/  FMUL R7, R127, UR20 ;  /* 0x000000147f077c20 */ /* 0x001fd40008400000 */
[----:B------:R-:W-:-:S04]  /*382e0*/  @!P4 IADD3 R124, P0, P5, R6, UR8, R3 ;  /* 0x00000008067ccc10 */ /* 0x000fc8000fd1e003 */
[----:B------:R-:W-:Y:S02]  /*382f0*/  @!P4 IADD3.X R126, R29, UR7, R0, P0, P5 ;  /* 0x000000071d7ecc10 */ /* 0x000fe400087ea400 */
[----:B------:R-:W-:Y:S02]  /*38300*/  LOP3.LUT P4, RZ, R5, 0x8000000, RZ, 0xc0, !PT ;  /* 0x0800000005ff7812 */ /* 0x000fe4000788c0ff */
[----:B------:R-:W-:Y:S02]  /*38310*/  F2FP.SATFINITE.E4M3.F32.PACK_AB_MERGE_C R7, RZ, R7, RZ ;  /* 0x00000007ff07723e */ /* 0x000fe400048070ff */
[----:B------:R-:W-:-:S03]  /*38320*/  LOP3.LUT P2, RZ, R8, 0x8000000, RZ, 0xc0, !PT ;  /* 0x0800000008ff7812 */ /* 0x000fc6000784c0ff */
[----:B------:R0:W-:Y:S01]  /*38330*/  @!P6 STG.E.U8 desc[UR14][R180.64+0xd0], R7 ;  /* 0x0000d007b400e986 */ /* 0x0001e2000c10110e */
[----:B------:R-:W-:-:S05]  /*38340*/  ISETP.LT.OR P6, PT, R26, 0x7a, !P1 ;  /* 0x0000007a1a00780c */ /* 0x000fca0004fc1670 */
[----:B------:R-:W1:Y:S01]  /*38350*/  @!P4 LDC.64 R12, c[0x0][0x5c0] ;  /* 0x00017000ff0ccb82 */ /* 0x000e620000000a00 */
[----:B0-----:R-:W-:-:S05]  /*38360*/  FMUL R7, R122, UR20 ;  /* 0x000000147a077c20 */ /* 0x001fca0008400000 */
[----:B------:R-:W-:-:S05]  /*38370*/  F2FP.SATFINITE.E4M3.F32.PACK_AB_MERGE_C R7, RZ, R7, RZ ;  /* 0x00000007ff07723e */ /* 0x000fca00048070ff */
[----:B------:R0:W-:Y:S01]  /*38380*/  @!P2 STG.E.U8 desc[UR14][R174.64+0xd1], R7 ;  /* 0x0000d107ae00a986 */ /* 0x0001e2000c10110e */
[----:B------:R-:W-:Y:S02]  /*38390*/  ISETP.LT.OR P2, PT, R26, 0x81, !P1 ;  /* 0x000000811a00780c */ /* 0x000fe40004f41670 */
[----:B------:R-:W-:-:S04]  /*383a0*/  @!P6 IADD3 R127, P0, P5, R6, UR8, R3 ;  /* 0x00000008067fec10 */ /* 0x000fc8000fd1e003 */
[----:B------:R-:W-:Y:S02]  /*383b0*/  @!P6 IADD3.X R125, R29, UR7, R0, P0, P5 ;  /* 0x000000071d7dec10 */ /* 0x000fe400087ea400 */
[----:B------:R-:W-:-:S05]  /*383c0*/  LOP3.LUT P3, RZ, R5, 0x10000000, RZ, 0xc0, !PT ;  /* 0x1000000005ff7812 */ /* 0x000fca000786c0ff */
[----:B------:R-:W-:Y:S01]  /*383d0*/  @!P2 IADD3 R120, P0, P5, R6, UR8, R3 ;  /* 0x000000080678ac10 */ /* 0x000fe2000fd1e003 */
[----:B0-----:R-:W-:-:S03]  /*383e0*/  FMUL R7, R59, UR20 ;  /* 0x000000143b077c20 */ /* 0x001fc60008400000 */
[----:B------:R-:W-:Y:S02]  /*383f0*/  @!P2 IADD3.X R122, R29, UR7, R0, P0, P5 ;  /* 0x000000071d7aac10 */ /* 0x000fe400087ea400 */
[----:B-1----:R-:W-:Y:S02]  /*38400*/  @!P4 IADD3 R12, P0, R58, R12, RZ ;  /* 0x0000000c3a0cc210 */ /* 0x002fe40007f1e0ff */
[----:B------:R-:W-:-:S03]  /*38410*/  F2FP.SATFINITE.E4M3.F32.PACK_AB_MERGE_C R7, RZ, R7, RZ ;  /* 0x00000007ff07723e */ /* 0x000fc600048070ff */
[----:B------:R-:W-:Y:S01]  /*38420*/  @!P4 IMAD.X R13, R75, 0x1, R13, P0 ;  /* 0x000000014b0dc824 */ /* 0x000fe200000e060d */
[----:B------:R-:W-:-:S04]  /*38430*/  LOP3.LUT P2, RZ, R10, 0x2000000, RZ, 0xc0, !PT ;  /* 0x020000000aff7812 */ /* 0x000fc8000784c0ff */
[----:B------:R0:W-:Y:S01]  /*38440*/  @!P4 STG.E.U8 desc[UR14][R12.64+0xd0], R7 ;  /* 0x0000d0070c00c986 */ /* 0x0001e2000c10110e */
[----:B------:R-:W-:Y:S02]  /*38450*/  ISETP.LT.OR P6, PT, R26, 0x82, !P1 ;  /* 0x000000821a00780c */ /* 0x000fe40004fc1670 */
[----:B------:R-:W-:Y:S01]  /*38460*/  LOP3.LUT R5, R5, 0xfbffffff, RZ, 0xc0, !PT ;  /* 0xfbffffff05057812 */ /* 0x000fe200078ec0ff */
[----:B0-----:R-:W0:Y:S01]  /*38470*/  @!P3 LDC.64 R12, c[0x0][0x5c0] ;  /* 0x00017000ff0cbb82 */ /* 0x001e220000000a00 */
[----:B------:R-:W-:-:S04]  /*38480*/  FMUL R7, R167, UR20 ;  /* 0x00000014a7077c20 */ /* 0x000fc80008400000 */
[----:B------:R-:W-:Y:S01]  /*38490*/  @P2 LOP3.LUT R5, R5, 0x4000000, RZ, 0xfc, !PT ;  /* 0x0400000005052812 */ /* 0x000fe200078efcff */
[----:B------:R-:W2:Y:S01]  /*384a0*/  LDL.LU R167, [R1+0x624] ;  /* 0x0006240001a77983 */ /* 0x000ea20000300800 */
[----:B------:R-:W-:-:S03]  /*384b0*/  ISETP.LT.OR P2, PT, R26, 0x89, !P1 ;  /* 0x000000891a00780c */ /* 0x000fc60004f41670 */
[----:B------:R-:W-:-:S04]  /*384c0*/  @!P6 IADD3 R123, P0, P5, R6, UR8, R3 ;  /* 0x00000008067bec10 */ /* 0x000fc8000fd1e003 */
[----:B------:R-:W-:Y:S02]  /*384d0*/  @!P6 IADD3.X R121, R29, UR7, R0, P0, P5 ;  /* 0x000000071d79ec10 */ /* 0x000fe400087ea400 */
[----:B------:R-:W-:-:S04]  /*384e0*/  F2FP.SATFINITE.E4M3.F32.PACK_AB_MERGE_C R7, RZ, R7, RZ ;  /* 0x00000007ff07723e */ /* 0x000fc800048070ff */
[----:B------:R-:W-:Y:S02]  /*384f0*/  @!P2 IADD3 R179, P4, P5, R6, UR8, R3 ;  /* 0x0000000806b3ac10 */ /* 0x000fe4000fd9e003 */
[----:B0-----:R-:W-:Y:S02]  /*38500*/  @!P3 IADD3 R12, P0, R84, R12, RZ ;  /* 0x0000000c540cb210 */ /* 0x001fe40007f1e0ff */
[----:B------:R-:W-:-:S03]  /*38510*/  @!P2 IADD3.X R194, R29, UR7, R0, P4, P5 ;  /* 0x000000071dc2ac10 */ /* 0x000fc6000a7ea400 */
[----:B------:R-:W-:Y:S01]  /*38520*/  @!P3 IMAD.X R13, R86, 0x1, R13, P0 ;  /* 0x00000001560db824 */ /* 0x000fe200000e060d */
[----:B------:R-:W-:-:S04]  /*38530*/  LOP3.LUT P5, RZ, R10, 0x4000000, RZ, 0xc0, !PT ;  /* 0x040000000aff7812 */ /* 0x000fc800078ac0ff */
[----:B------:R0:W-:Y:S02]  /*38540*/  @!P3 STG.E.U8 desc[UR14][R12.64+0xd1], R7 ;  /* 0x0000d1070c00b986 */ /* 0x0001e4000c10110e */
[----:B0-----:R-:W-:-:S05]  /*38550*/  FMUL R7, R51, UR20 ;  /* 0x0000001433077c20 */ /* 0x001fca0008400000 */
[----:B------:R-:W-:-:S05]  /*38560*/  F2FP.SATFINITE.E4M3.F32.PACK_AB_MERGE_C R7, RZ, R7, RZ ;  /* 0x00000007ff07723e */ /* 0x000fca00048070ff */
[----:B------:R0:W-:Y:S02]  /*38570*/  @!P5 STG.E.U8 desc[UR14][R202.64+0xd8], R7 ;  /* 0x0000d807ca00d986 */ /* 0x0001e4000c10110e */
[----:B0-----:R-:W-:Y:S02]  /*38580*/  FMUL R7, R157, UR20 ;  /* 0x000000149d077c20 */ /* 0x001fe40008400000 */
[----:B------:R-:W3:Y:S04]  /*38590*/  LDL.LU R157, [R1+0x628] ;  /* 0x00062800019d7983 */ /* 0x000ee80000300800 */
[----:B------:R-:W4:Y:S04]  /*385a0*/  LDL.LU R59, [R1+0x62c] ;  /* 0x00062c00013b7983 */ /* 0x000f280000300800 */
[----:B------:R-:W4:Y:S01]  /*385b0*/  LDL.LU R51, [R1+0x630] ;  /* 0x0006300001337983 */ /* 0x000f220000300800 */
[----:B------:R-:W-:-:S02]  /*385c0*/  ISETP.LT.OR P4, PT, R26, 0x8a, !P1 ;  /* 0x0000008a1a00780c */ /* 0x000fc40004f81670 */
[----:B------:R-:W-:Y:S01]  /*385d0*/  LOP3.LUT P2, RZ, R5, 0x4000000, RZ, 0xc0, !PT ;  /* 0x0400000005ff7812 */ /* 0x000fe2000784c0ff */
[----:B------:R-:W4:Y:S10]  /*385e0*/  LDL.LU R66, [R1+0x634] ;  /* 0x0006340001427983 */ /* 0x000f340000300800 */
[----:B------:R-:W-:-:S04]  /*385f0*/  @!P4 IADD3 R174, P0, P3, R6, UR8, R3 ;  /* 0x0000000806aecc10 */ /* 0x000fc8000fb1e003 */
[----:B------:R-:W-:Y:S02]  /*38600*/  @!P4 IADD3.X R177, R29, UR7, R0, P0, P3 ;  /* 0x000000071db1cc10 */ /* 0x000fe400087e6400 */
[----:B------:R-:W-:Y:S02]  /*38610*/  ISETP.LT.OR P4, PT, R26, 0x91, !P1 ;  /* 0x000000911a00780c */ /* 0x000fe40004f81670 */
[----:B------:R-:W-:-:S11]  /*38620*/  F2FP.SATFINITE.E4M3.F32.PACK_AB_MERGE_C R7, RZ, R7, RZ ;  /* 0x00000007ff07723e */ /* 0x000fd600048070ff */
[----:B------:R-:W-:-:S04]  /*38630*/  @!P4 IADD3 R181, P0, P3, R6, UR8, R3 ;  /* 0x0000000806b5cc10 */ /* 0x000fc8000fb1e003 */
[----:B------:R-:W-:Y:S02]  /*38640*/  @!P4 IADD3.X R195, R29, UR7, R0, P0, P3 ;  /* 0x000000071dc3cc10 */ /* 0x000fe400087e6400 */
[C---:B------:R-:W-:Y:S01]  /*38650*/  ISETP.LT.OR P4, PT, R26.reuse, 0x92, !P1 ;  /* 0x000000921a00780c */ /* 0x040fe20004f81670 */
[----:B------:R2:W-:Y:S01]  /*38660*/  @!P2 STG.E.U8 desc[UR14][R186.64+0xd9], R7 ;  /* 0x0000d907ba00a986 */ /* 0x0005e2000c10110e */
[----:B------:R-:W-:Y:S02]  /*38670*/  ISETP.LT.OR P2, PT, R26, 0x99, !P1 ;  /* 0x000000991a00780c */ /* 0x000fe40004f41670 */
[----:B------:R-:W-:-:S09]  /*38680*/  LOP3.LUT P6, RZ, R8, 0x8000, RZ, 0xc0, !PT ;  /* 0x0000800008ff7812 */ /* 0x000fd200078cc0ff */
[----:B------:R-:W-:-:S04]  /*38690*/  @!P4 IADD3 R178, P0, P3, R6, UR8, R3 ;  /* 0x0000000806b2cc10 */ /* 0x000fc8000fb1e003 */
[--C-:B------:R-:W-:Y:S02]  /*386a0*/  @!P4 IADD3.X R189, R29, UR7, R0.reuse, P0, P3 ;  /* 0x000000071dbdcc10 */ /* 0x100fe400087e6400 */
[----:B------:R-:W-:Y:S02]  /*386b0*/  @!P2 IADD3 R176, P0, P3, R6, UR8, R3 ;  /* 0x0000000806b0ac10 */ /* 0x000fe4000fb1e003 */
[----:B------:R-:W-:Y:S02]  /*386c0*/  LOP3.LUT P5, RZ, R5, 0x1, RZ, 0xc0, !PT ;  /* 0x0000000105ff7812 */ /* 0x000fe400078ac0ff */
[----:B------:R-:W-:Y:S02]  /*386d0*/  @!P2 IADD3.X R180, R29, UR7, R0, P0, P3 ;  /* 0x000000071db4ac10 */ /* 0x000fe400087e6400 */
[----:B------:R-:W-:Y:S02]  /*386e0*/  LOP3.LUT P2, RZ, R10, 0x80000000, RZ, 0xc0, !PT ;  /* 0x800000000aff7812 */ /* 0x000fe4000784c0ff */
[----:B------:R-:W0:Y:S01]  /*386f0*/  @!P6 LDC.64 R10, c[0x0][0x5c0] ;  /* 0x00017000ff0aeb82 */ /* 0x000e220000000a00 */
[----:B------:R-:W-:-:S06]  /*38700*/  LOP3.LUT R5, R5, 0xfdffffff, RZ, 0xc0, !PT ;  /* 0xfdffffff05057812 */ /* 0x000fcc00078ec0ff */
[----:B------:R-:W-:-:S04]  /*38710*/  @P5 LOP3.LUT R5, R5, 0x2000000, RZ, 0xfc, !PT ;  /* 0x0200000005055812 */ /* 0x000fc800078efcff */
[----:B------:R-:W-:-:S04]  /*38720*/  LOP3.LUT R5, R5, 0xfeffffff, RZ, 0xc0, !PT ;  /* 0xfeffffff05057812 */ /* 0x000fc800078ec0ff */
[----:B------:R-:W-:Y:S02]  /*38730*/  @P2 LOP3.LUT R5, R5, 0x1000000, RZ, 0xfc, !PT ;  /* 0x0100000005052812 */ /* 0x000fe400078efcff */
[----:B------:R-:W-:Y:S02]  /*38740*/  LOP3.LUT P2, RZ, R8, 0x4000, RZ, 0xc0, !PT ;  /* 0x0000400008ff7812 */ /* 0x000fe4000784c0ff */
[----:B0-----:R-:W-:-:S05]  /*38750*/  @!P6 IADD3 R10, P0, R83, R10, RZ ;  /* 0x0000000a530ae210 */ /* 0x001fca0007f1e0ff */
[----:B------:R-:W-:Y:S01]  /*38760*/  @!P6 IMAD.X R11, R85, 0x1, R11, P0 ;  /* 0x00000001550be824 */ /* 0x000fe200000e060b */
[----:B------:R-:W-:-:S13]  /*38770*/  ISETP.LT.OR P4, PT, R26, 0x9a, !P1 ;  /* 0x0000009a1a00780c */ /* 0x000fda0004f81670 */
[----:B------:R-:W-:-:S04]  /*38780*/  @!P4 IADD3 R173, P0, P3, R6, UR8, R3 ;  /* 0x0000000806adcc10 */ /* 0x000fc8000fb1e003 */
[----:B------:R-:W-:Y:S02]  /*38790*/  @!P4 IADD3.X R175, R29, UR7, R0, P0, P3 ;  /* 0x000000071dafcc10 */ /* 0x000fe400087e6400 */
[----:B------:R-:W-:Y:S01]  /*387a0*/  ISETP.LT.OR P5, PT, R26, 0xa1, !P1 ;  /* 0x000000a11a00780c */ /* 0x000fe20004fa1670 */
[----:B--2---:R-:W-:-:S05]  /*387b0*/  FMUL R7, R167, UR20 ;  /* 0x00000014a7077c20 */ /* 0x004fca0008400000 */
[----:B------:R-:W-:-:S05]  /*387c0*/  F2FP.SATFINITE.E4M3.F32.PACK_AB_MERGE_C R7, RZ, R7, RZ ;  /* 0x00000007ff07723e */ /* 0x000fca00048070ff */
[----:B------:R0:W-:Y:S02]  /*387d0*/  @!P6 STG.E.U8 desc[UR14][R10.64+0xd8], R7 ;  /* 0x0000d8070a00e986 */ /* 0x0001e4000c10110e */
[----:B0-----:R-:W0:Y:S02]  /*387e0*/  @!P2 LDC.64 R10, c[0x0][0x5c0] ;  /* 0x00017000ff0aab82 */ /* 0x001e240000000a00 */
[----:B0-----:R-:W-:-:S05]  /*387f0*/  @!P2 IADD3 R10, P0, R74, R10, RZ ;  /* 0x0000000a4a0aa210 */ /* 0x001fca0007f1e0ff */
[----:B------:R-:W-:Y:S02]  /*38800*/  @!P2 IMAD.X R11, R82, 0x1, R11, P0 ;  /* 0x00000001520ba824 */ /* 0x000fe400000e060b */
[----:B---3--:R-:W-:-:S05]  /*38810*/  FMUL R7, R157, UR20 ;  /* 0x000000149d077c20 */ /* 0x008fca0008400000 */
[----:B------:R-:W-:-:S05]  /*38820*/  F2FP.SATFINITE.E4M3.F32.PACK_AB_MERGE_C R7, RZ, R7, RZ ;  /* 0x00000007ff07723e */ /* 0x000fca00048070ff */
[----:B------:R4:W-:Y:S02]  /*38830*/  @!P2 STG.E.U8 desc[UR14][R10.64+0xd9], R7 ;  /* 0x0000d9070a00a986 */ /* 0x0009e4000c10110e */
[----:B----4-:R-:W-:Y:S02]  /*38840*/  FMUL R7, R59, UR20 ;  /* 0x000000143b077c20 */ /* 0x010fe40008400000 */
[----:B------:R-:W2:Y:S01]  /*38850*/  LDL.LU R59, [R1+0x638] ;  /* 0x00063800013b7983 */ /* 0x000ea20000300800 */
[----:B------:R-:W-:-:S03]  /*38860*/  @!P5 IADD3 R167, P3, P4, R6, UR8, R3 ;  /* 0x0000000806a7dc10 */ /* 0x000fc6000fc7e003 */
[----:B------:R-:W3:Y:S01]  /*38870*/  LDL.LU R63, [R1+0x63c] ;  /* 0x00063c00013f7983 */ /* 0x000ee20000300800 */
[----:B------:R-:W-:Y:S02]  /*38880*/  @!P5 IADD3.X R172, R29, UR7, R0, P3, P4 ;  /* 0x000000071dacdc10 */ /* 0x000fe40009fe8400 */
[----:B------:R-:W-:Y:S02]  /*38890*/  LOP3.LUT P5, RZ, R5, 0x2000000, RZ, 0xc0, !PT ;  /* 0x0200000005ff7812 */ /* 0x000fe400078ac0ff */
[----:B------:R-:W-:-:S11]  /*388a0*/  F2FP.SATFINITE.E4M3.F32.PACK_AB_MERGE_C R7, RZ, R7, RZ ;  /* 0x00000007ff07723e */ /* 0x000fd600048070ff */
[----:B------:R0:W-:Y:S02]  /*388b0*/  @!P5 STG.E.U8 desc[UR14][R198.64+0xe0], R7 ;  /* 0x0000e007c600d986 */ /* 0x0001e4000c10110e */
[----:B0-----:R-:W-:Y:S02]  /*388c0*/  FMUL R7, R51, UR20 ;  /* 0x0000001433077c20 */ /* 0x001fe40008400000 */
[----:B------:R-:W4:Y:S01]  /*388d0*/  LDL.LU R51, [R1+0x640] ;  /* 0x0006400001337983 */ /* 0x000f220000300800 */
[----:B------:R-:W-:Y:S02]  /*388e0*/  ISETP.LT.OR P4, PT, R26, 0xa2, !P1 ;  /* 0x000000a21a00780c */ /* 0x000fe40004f81670 */
[----:B------:R-:W-:-:S11]  /*388f0*/  LOP3.LUT P6, RZ, R9, 0x40, RZ, 0xc0, !PT ;  /* 0x0000004009ff7812 */ /* 0x000fd600078cc0ff */
[----:B------:R-:W-:Y:S02]  /*38900*/  @!P4 IADD3 R157, P0, P3, R6, UR8, R3 ;  /* 0x00000008069dcc10 */ /* 0x000fe4000fb1e003 */
[----:B------:R-:W-:Y:S01]  /*38910*/  LOP3.LUT P2, RZ, R5, 0x1000000, RZ, 0xc0, !PT ;  /* 0x0100000005ff7812 */ /* 0x000fe2000784c0ff */
[----:B------:R-:W0:Y:S01]  /*38920*/  @!P6 LDC.64 R10, c[0x0][0x5c0] ;  /* 0x00017000ff0aeb82 */ /* 0x000e220000000a00 */
        /* <DEDUP_REMOVED lines=10> */
[----:B------:R-:W-:Y:S02]  /*389d0*/  @!P4 IADD3.X R82, R29, UR7, R0, P0, P3 ;  /* 0x000000071d52cc10 */ /* 0x000fe400087e6400 */
[----:B------:R-:W-:Y:S01]  /*389e0*/  @!P2 IADD3 R77, P0, P3, R6, UR8, R3 ;  /* 0x00000008064dac10 */ /* 0x000fe2000fb1e003 */
[----:B-1----:R-:W-:-:S03]  /*389f0*/  FMUL R7, R66, UR20 ;  /* 0x0000001442077c20 */ /* 0x002fc60008400000 */
[----:B------:R-:W-:Y:S02]  /*38a00*/  @!P2 IADD3.X R76, R29, UR7, R0, P0, P3 ;  /* 0x000000071d4cac10 */ /* 0x000fe400087e6400 */
[----:B0-----:R-:W-:Y:S02]  /*38a10*/  @!P6 IADD3 R10, P0, R17, R10, RZ ;  /* 0x0000000a110ae210 */ /* 0x001fe40007f1e0ff */
[----:B------:R-:W-:Y:S02]  /*38a20*/  LOP3.LUT R5, R5, 0xff7fffff, RZ, 0xc0, !PT ;  /* 0xff7fffff05057812 */ /* 0x000fe400078ec0ff */
[----:B------:R-:W-:Y:S01]  /*38a30*/  F2FP.SATFINITE.E4M3.F32.PACK_AB_MERGE_C R7, RZ, R7, RZ ;  /* 0x00000007ff07723e */ /* 0x000fe200048070ff */
[----:B------:R-:W-:Y:S01]  /*38a40*/  @!P6 IMAD.X R11, R81, 0x1, R11, P0 ;  /* 0x00000001510be824 */ /* 0x000fe200000e060b */
[----:B------:R-:W-:-:S04]  /*38a50*/  @P5 LOP3.LUT R5, R5, 0x800000, RZ, 0xfc, !PT ;  /* 0x0080000005055812 */ /* 0x000fc800078efcff */
[----:B------:R0:W-:Y:S01]  /*38a60*/  @!P6 STG.E.U8 desc[UR14][R10.64+0xe0], R7 ;  /* 0x0000e0070a00e986 */ /* 0x0001e2000c10110e */
[C---:B------:R-:W-:Y:S02]  /*38a70*/  LOP3.LUT P2, RZ, R5.reuse, 0x10, RZ, 0xc0, !PT ;  /* 0x0000001005ff7812 */ /* 0x040fe4000784c0ff */
[----:B------:R-:W-:-:S11]  /*38a80*/  LOP3.LUT R5, R5, 0xffbfffff, RZ, 0xc0, !PT ;  /* 0xffbfffff05057812 */ /* 0x000fd600078ec0ff */
[----:B------:R-:W-:Y:S02]  /*38a90*/  @P2 LOP3.LUT R5, R5, 0x400000, RZ, 0xfc, !PT ;  /* 0x0040000005052812 */ /* 0x000fe400078efcff */
[----:B------:R-:W-:Y:S02]  /*38aa0*/  LOP3.LUT P2, RZ, R9, 0x80, RZ, 0xc0, !PT ;  /* 0x0000008009ff7812 */ /* 0x000fe4000784c0ff */
[----:B------:R-:W-:-:S11]  /*38ab0*/  ISETP.LT.OR P4, PT, R26, 0xb2, !P1 ;  /* 0x000000b21a00780c */ /* 0x000fd60004f81670 */
[----:B0-----:R-:W0:Y:S01]  /*38ac0*/  @!P2 LDC.64 R10, c[0x0][0x5c0] ;  /* 0x00017000ff0aab82 */ /* 0x001e220000000a00 */
[----:B------:R-:W-:Y:S02]  /*38ad0*/  ISETP.LT.OR P5, PT, R26, 0xb9, !P1 ;  /* 0x000000b91a00780c */ /* 0x000fe40004fa1670 */
[----:B------:R-:W-:-:S04]  /*38ae0*/  @!P4 IADD3 R75, P0, P3, R6, UR8, R3 ;  /* 0x00000008064bcc10 */ /* 0x000fc8000fb1e003 */
[----:B------:R-:W-:-:S07]  /*38af0*/  @!P4 IADD3.X R74, R29, UR7, R0, P0, P3 ;  /* 0x000000071d4acc10 */ /* 0x000fce00087e6400 */
[----:B------:R-:W-:Y:S02]  /*38b00*/  @!P5 IADD3 R71, P3, P4, R6, UR8, R3 ;  /* 0x000000080647dc10 */ /* 0x000fe4000fc7e003 */
[----:B0-----:R-:W-:Y:S02]  /*38b10*/  @!P2 IADD3 R10, P0, R15, R10, RZ ;  /* 0x0000000a0f0aa210 */ /* 0x001fe40007f1e0ff */
[----:B------:R-:W-:-:S03]  /*38b20*/  @!P5 IADD3.X R70, R29, UR7, R0, P3, P4 ;  /* 0x000000071d46dc10 */ /* 0x000fc60009fe8400 */
[----:B------:R-:W-:Y:S01]  /*38b30*/  @!P2 IMAD.X R11, R80, 0x1, R11, P0 ;  /* 0x00000001500ba824 */ /* 0x000fe200000e060b */
[----:B------:R-:W-:Y:S01]  /*38b40*/  LOP3.LUT P5, RZ, R5, 0x800000, RZ, 0xc0, !PT ;  /* 0x0080000005ff7812 */ /* 0x000fe200078ac0ff */
[----:B--2---:R-:W-:Y:S02]  /*38b50*/  FMUL R7, R59, UR20 ;  /* 0x000000143b077c20 */ /* 0x004fe40008400000 */
[----:B------:R-:W2:Y:S04]  /*38b60*/  LDL.LU R59, [R1+0x644] ;  /* 0x00064400013b7983 */ /* 0x000ea80000300800 */
[----:B------:R-:W2:Y:S01]  /*38b70*/  LDL.LU R55, [R1+0x648] ;  /* 0x0006480001377983 */ /* 0x000ea20000300800 */
[----:B------:R-:W-:-:S05]  /*38b80*/  F2FP.SATFINITE.E4M3.F32.PACK_AB_MERGE_C R7, RZ, R7, RZ ;  /* 0x00000007ff07723e */ /* 0x000fca00048070ff */
[----:B------:R3:W-:Y:S02]  /*38b90*/  @!P2 STG.E.U8 desc[UR14][R10.64+0xe1], R7 ;  /* 0x0000e1070a00a986 */ /* 0x0007e4000c10110e */
[----:B---3--:R-:W-:-:S05]  /*38ba0*/  FMUL R7, R63, UR20 ;  /* 0x000000143f077c20 */ /* 0x008fca0008400000 */
[----:B------:R-:W-:-:S05]  /*38bb0*/  F2FP.SATFINITE.E4M3.F32.PACK_AB_MERGE_C R7, RZ, R7, RZ ;  /* 0x00000007ff07723e */ /* 0x000fca00048070ff */
[----:B------:R4:W-:Y:S02]  /*38bc0*/  @!P5 STG.E.U8 desc[UR14][R210.64+0xe8], R7 ;  /* 0x0000e807d200d986 */ /* 0x0009e4000c10110e */
[----:B----4-:R-:W-:Y:S02]  /*38bd0*/  FMUL R7, R51, UR20 ;  /* 0x0000001433077c20 */ /* 0x010fe40008400000 */
[----:B------:R-:W3:Y:S04]  /*38be0*/  LDL.LU R51, [R1+0x64c] ;  /* 0x00064c0001337983 */ /* 0x000ee80000300800 */
[----:B------:R-:W4:Y:S04]  /*38bf0*/  LDL.LU R27, [R1+0x650] ;  /* 0x00065000011b7983 */ /* 0x000f280000300800 */
[----:B------:R-:W4:Y:S04]  /*38c00*/  LDL.LU R16, [R1+0x654] ;  /* 0x0006540001107983 */ /* 0x000f280000300800 */
[----:B------:R-:W4:Y:S04]  /*38c10*/  LDL.LU R13, [R1+0x658] ;  /* 0x00065800010d7983 */ /* 0x000f280000300800 */
[----:B------:R-:W4:Y:S04]  /*38c20*/  LDL.LU R199, [R1+0x65c] ;  /* 0x00065c0001c77983 */ /* 0x000f280000300800 */
[----:B------:R-:W4:Y:S04]  /*38c30*/  LDL.LU R186, [R1+0x660] ;  /* 0x0006600001ba7983 */ /* 0x000f280000300800 */
[----:B------:R-:W4:Y:S01]  /*38c40*/  LDL.LU R187, [R1+0x664] ;  /* 0x0006640001bb7983 */ /* 0x000f220000300800 */
[----:B------:R-:W-:-:S02]  /*38c50*/  ISETP.LT.OR P4, PT, R26, 0xba, !P1 ;  /* 0x000000ba1a00780c */ /* 0x000fc40004f81670 */
[----:B------:R-:W-:Y:S01]  /*38c60*/  LOP3.LUT P2, RZ, R5, 0x400000, RZ, 0xc0, !PT ;  /* 0x0040000005ff7812 */ /* 0x000fe2000784c0ff */
[----:B------:R-:W4:Y:S01]  /*38c70*/  LDL.LU R202, [R1+0x668] ;  /* 0x0006680001ca7983 */ /* 0x000f220000300800 */
[----:B------:R-:W-:Y:S02]  /*38c80*/  F2FP.SATFINITE.E4M3.F32.PACK_AB_MERGE_C R7, RZ, R7, RZ ;  /* 0x00000007ff07723e */ /* 0x000fe400048070ff */
[C---:B------:R-:W-:Y:S01]  /*38c90*/  LOP3.LUT P6, RZ, R9.reuse, 0x40000, RZ, 0xc0, !PT ;  /* 0x0004000009ff7812 */ /* 0x040fe200078cc0ff */
[----:B------:R-:W4:Y:S01]  /*38ca0*/  LDL.LU R203, [R1+0x66c] ;  /* 0x00066c0001cb7983 */ /* 0x000f220000300800 */
[----:B------:R-:W-:-:S03]  /*38cb0*/  LOP3.LUT P5, RZ, R9, 0x20000000, RZ, 0xc0, !PT ;  /* 0x2000000009ff7812 */ /* 0x000fc600078ac0ff */
[----:B------:R-:W4:Y:S02]  /*38cc0*/  LDL.LU.64 R192, [R1+0x18] ;  /* 0x0000180001c07983 */ /* 0x000f240000300a00 */
[----:B------:R-:W-:-:S04]  /*38cd0*/  @!P4 IADD3 R69, P0, P3, R6, UR8, R3 ;  /* 0x000000080645cc10 */ /* 0x000fc8000fb1e003 */
[----:B------:R-:W-:Y:S02]  /*38ce0*/  @!P4 IADD3.X R68, R29, UR7, R0, P0, P3 ;  /* 0x000000071d44cc10 */ /* 0x000fe400087e6400 */
[C---:B------:R-:W-:Y:S01]  /*38cf0*/  ISETP.LT.OR P4, PT, R26.reuse, 0xc1, !P1 ;  /* 0x000000c11a00780c */ /* 0x040fe20004f81670 */
[----:B------:R2:W-:Y:S01]  /*38d00*/  @!P2 STG.E.U8 desc[UR14][R208.64+0xe9], R7 ;  /* 0x0000e907d000a986 */ /* 0x0005e2000c10110e */
[----:B------:R-:W-:Y:S01]  /*38d10*/  ISETP.LT.OR P2, PT, R26, 0xc9, !P1 ;  /* 0x000000c91a00780c */ /* 0x000fe20004f41670 */
[----:B------:R-:W0:Y:S10]  /*38d20*/  @!P6 LDC.64 R10, c[0x0][0x5c0] ;  /* 0x00017000ff0aeb82 */ /* 0x000e340000000a00 */
[----:B------:R-:W-:-:S04]  /*38d30*/  @!P4 IADD3 R67, P0, P3, R6, UR8, R3 ;  /* 0x000000080643cc10 */ /* 0x000fc8000fb1e003 */
[----:B------:R-:W-:Y:S02]  /*38d40*/  @!P4 IADD3.X R66, R29, UR7, R0, P0, P3 ;  /* 0x000000071d42cc10 */ /* 0x000fe400087e6400 */
[----:B------:R-:W-:-:S13]  /*38d50*/  ISETP.LT.OR P4, PT, R26, 0xc2, !P1 ;  /* 0x000000c21a00780c */ /* 0x000fda0004f81670 */
[----:B------:R-:W-:-:S04]  /*38d60*/  @!P4 IADD3 R65, P0, P3, R6, UR8, R3 ;  /* 0x000000080641cc10 */ /* 0x000fc8000fb1e003 */
[----:B------:R-:W-:Y:S02]  /*38d70*/  @!P4 IADD3.X R64, R29, UR7, R0, P0, P3 ;  /* 0x000000071d40cc10 */ /* 0x000fe400087e6400 */
[----:B------:R-:W-:-:S04]  /*38d80*/  @!P2 IADD3 R63, P0, P3, R6, UR8, R3 ;  /* 0x00000008063fac10 */ /* 0x000fc8000fb1e003 */
[----:B------:R-:W-:Y:S02]  /*38d90*/  @!P2 IADD3.X R62, R29, UR7, R0, P0, P3 ;  /* 0x000000071d3eac10 */ /* 0x000fe400087e6400 */
[C---:B------:R-:W-:Y:S02]  /*38da0*/  LOP3.LUT P2, RZ, R5.reuse, 0x400, RZ, 0xc0, !PT ;  /* 0x0000040005ff7812 */ /* 0x040fe4000784c0ff */
[----:B------:R-:W-:Y:S02]  /*38db0*/  LOP3.LUT R5, R5, 0xffdfffff, RZ, 0xc0, !PT ;  /* 0xffdfffff05057812 */ /* 0x000fe400078ec0ff */
[----:B0-----:R-:W-:-:S09]  /*38dc0*/  @!P6 IADD3 R10, P0, R47, R10, RZ ;  /* 0x0000000a2f0ae210 */ /* 0x001fd20007f1e0ff */
[----:B------:R-:W-:Y:S02]  /*38dd0*/  @P2 LOP3.LUT R5, R5, 0x200000, RZ, 0xfc, !PT ;  /* 0x0020000005052812 */ /* 0x000fe400078efcff */
[----:B------:R-:W-:Y:S01]  /*38de0*/  LOP3.LUT P2, RZ, R9, 0x80000, RZ, 0xc0, !PT ;  /* 0x0008000009ff7812 */ /* 0x000fe2000784c0ff */
[----:B------:R-:W-:Y:S01]  /*38df0*/  @!P6 IMAD.X R11, R87, 0x1, R11, P0 ;  /* 0x00000001570be824 */ /* 0x000fe200000e060b */
[----:B------:R-:W-:-:S13]  /*38e00*/  ISETP.LT.OR P4, PT, R26, 0xca, !P1 ;  /* 0x000000ca1a00780c */ /* 0x000fda0004f81670 */
[----:B------:R-:W-:-:S04]  /*38e10*/  @!P4 IADD3 R61, P0, P3, R6, UR8, R3 ;  /* 0x00000008063dcc10 */ /* 0x000fc8000fb1e003 */
[----:B------:R-:W-:Y:S01]  /*38e20*/  @!P4 IADD3.X R60, R29, UR7, R0, P0, P3 ;  /* 0x000000071d3ccc10 */ /* 0x000fe200087e6400 */
[----:B--2---:R-:W-:-:S05]  /*38e30*/  FMUL R7, R59, UR20 ;  /* 0x000000143b077c20 */ /* 0x004fca0008400000 */
[----:B------:R-:W-:-:S05]  /*38e40*/  F2FP.SATFINITE.E4M3.F32.PACK_AB_MERGE_C R7, RZ, R7, RZ ;  /* 0x00000007ff07723e */ /* 0x000fca00048070ff */
[----:B------:R0:W-:Y:S01]  /*38e50*/  @!P6 STG.E.U8 desc[UR14][R10.64+0xe8], R7 ;  /* 0x0000e8070a00e986 */ /* 0x0001e2000c10110e */
[----:B------:R-:W-:Y:S01]  /*38e60*/  ISETP.LT.OR P6, PT, R26, 0xd1, !P1 ;  /* 0x000000d11a00780c */ /* 0x000fe20004fc1670 */
[----:B0-----:R-:W0:Y:S01]  /*38e70*/  @!P2 LDC.64 R10, c[0x0][0x5c0] ;  /* 0x00017000ff0aab82 */ /* 0x001e220000000a00 */
[----:B------:R-:W-:-:S11]  /*38e80*/  FMUL R7, R55, UR20 ;  /* 0x0000001437077c20 */ /* 0x000fd60008400000 */
[----:B------:R-:W-:-:S04]  /*38e90*/  @!P6 IADD3 R59, P3, P4, R6, UR8, R3 ;  /* 0x00000008063bec10 */ /* 0x000fc8000fc7e003 */
[----:B------:R-:W-:Y:S02]  /*38ea0*/  @!P6 IADD3.X R58, R29, UR7, R0, P3, P4 ;  /* 0x000000071d3aec10 */ /* 0x000fe40009fe8400 */
[----:B------:R-:W-:Y:S02]  /*38eb0*/  LOP3.LUT P6, RZ, R9, 0x10000000, RZ, 0xc0, !PT ;  /* 0x1000000009ff7812 */ /* 0x000fe400078cc0ff */
[----:B------:R-:W-:Y:S02]  /*38ec0*/  F2FP.SATFINITE.E4M3.F32.PACK_AB_MERGE_C R7, RZ, R7, RZ ;  /* 0x00000007ff07723e */ /* 0x000fe400048070ff */
[----:B0-----:R-:W-:-:S05]  /*38ed0*/  @!P2 IADD3 R8, P0, R92, R10, RZ ;  /* 0x0000000a5c08a210 */ /* 0x001fca0007f1e0ff */
[----:B------:R-:W-:-:S05]  /*38ee0*/  @!P2 IMAD.X R9, R93, 0x1, R11, P0 ;  /* 0x000000015d09a824 */ /* 0x000fca00000e060b */
[----:B------:R3:W-:Y:S01]  /*38ef0*/  @!P2 STG.E.U8 desc[UR14][R8.64+0xe9], R7 ;  /* 0x0000e9070800a986 */ /* 0x0007e2000c10110e */
[----:B------:R-:W-:Y:S02]  /*38f00*/  ISETP.LT.OR P2, PT, R26, 0xd2, !P1 ;  /* 0x000000d21a00780c */ /* 0x000fe40004f41670 */
[----:B------:R-:W-:Y:S01]  /*38f10*/  LOP3.LUT P4, RZ, R5, 0x800, RZ, 0xc0, !PT ;  /* 0x0000080005ff7812 */ /* 0x000fe2000788c0ff */
[----:B---3--:R-:W-:Y:S01]  /*38f20*/  FMUL R7, R51, UR20 ;  /* 0x0000001433077c20 */ /* 0x008fe20008400000 */
[----:B------:R-:W0:Y:S09]  /*38f30*/  @!P5 LDC.64 R8, c[0x0][0x5c0] ;  /* 0x00017000ff08db82 */ /* 0x000e320000000a00 */
[----:B------:R-:W-:-:S04]  /*38f40*/  @!P2 IADD3 R55, P0, P3, R6, UR8, R3 ;  /* 0x000000080637ac10 */ /* 0x000fc8000fb1e003 */
[----:B------:R-:W-:Y:S02]  /*38f50*/  @!P2 IADD3.X R54, R29, UR7, R0, P0, P3 ;  /* 0x000000071d36ac10 */ /* 0x000fe400087e6400 */
[----:B------:R-:W-:Y:S02]  /*38f60*/  ISETP.LT.OR P2, PT, R26, 0xd9, !P1 ;  /* 0x000000d91a00780c */ /* 0x000fe40004f41670 */
[----:B------:R-:W-:-:S11]  /*38f70*/  F2FP.SATFINITE.E4M3.F32.PACK_AB_MERGE_C R7, RZ, R7, RZ ;  /* 0x00000007ff07723e */ /* 0x000fd600048070ff */
[----:B------:R-:W-:Y:S01]  /*38f80*/  @!P2 IADD3 R53, P0, P3, R6, UR8, R3 ;  /* 0x000000080635ac10 */ /* 0x000fe2000fb1e003 */
[----:B------:R4:W-:Y:S03]  /*38f90*/  @!P4 STG.E.U8 desc[UR14][R218.64+0xf0], R7 ;  /* 0x0000f007da00c986 */ /* 0x0009e6000c10110e */
[----:B------:R-:W-:Y:S02]  /*38fa0*/  @!P2 IADD3.X R52, R29, UR7, R0, P0, P3 ;  /* 0x000000071d34ac10 */ /* 0x000fe400087e6400 */
[----:B------:R-:W-:Y:S01]  /*38fb0*/  LOP3.LUT P2, RZ, R5, 0x200000, RZ, 0xc0, !PT ;  /* 0x0020000005ff7812 */ /* 0x000fe2000784c0ff */
[----:B----4-:R-:W-:Y:S01]  /*38fc0*/  FMUL R7, R27, UR20 ;  /* 0x000000141b077c20 */ /* 0x010fe20008400000 */
[----:B------:R-:W-:-:S04]  /*38fd0*/  ISETP.LT.OR P4, PT, R26, 0xda, !P1 ;  /* 0x000000da1a00780c */ /* 0x000fc80004f81670 */
[----:B------:R-:W-:-:S07]  /*38fe0*/  F2FP.SATFINITE.E4M3.F32.PACK_AB_MERGE_C R7, RZ, R7, RZ ;  /* 0x00000007ff07723e */ /* 0x000fce00048070ff */
[----:B------:R1:W-:Y:S01]  /*38ff0*/  @!P2 STG.E.U8 desc[UR14][R216.64+0xf1], R7 ;  /* 0x0000f107d800a986 */ /* 0x0003e2000c10110e */
[----:B------:R-:W-:Y:S02]  /*39000*/  ISETP.LT.OR P2, PT, R26, 0xe1, !P1 ;  /* 0x000000e11a00780c */ /* 0x000fe40004f41670 */
[----:B------:R-:W-:-:S04]  /*39010*/  @!P4 IADD3 R51, P0, P3, R6, UR8, R3 ;  /* 0x000000080633cc10 */ /* 0x000fc8000fb1e003 */
[----:B------:R-:W-:-:S07]  /*39020*/  @!P4 IADD3.X R50, R29, UR7, R0, P0, P3 ;  /* 0x000000071d32cc10 */ /* 0x000fce00087e6400 */
[----:B------:R-:W-:Y:S01]  /*39030*/  @!P2 IADD3 R47, P0, P3, R6, UR8, R3 ;  /* 0x00000008062fac10 */ /* 0x000fe2000fb1e003 */
[----:B-1----:R-:W-:-:S03]  /*39040*/  FMUL R7, R16, UR20 ;  /* 0x0000001410077c20 */ /* 0x002fc60008400000 */
[----:B------:R-:W-:Y:S02]  /*39050*/  @!P2 IADD3.X R46, R29, UR7, R0, P0, P3 ;  /* 0x000000071d2eac10 */ /* 0x000fe400087e6400 */
[----:B0-----:R-:W-:Y:S02]  /*39060*/  @!P5 IADD3 R8, P0, R99, R8, RZ ;  /* 0x000000086308d210 */ /* 0x001fe40007f1e0ff */
[----:B------:R-:W-:-:S03]  /*39070*/  F2FP.SATFINITE.E4M3.F32.PACK_AB_MERGE_C R7, RZ, R7, RZ ;  /* 0x00000007ff07723e */ /* 0x000fc600048070ff */
[----:B------:R-:W-:-:S05]  /*39080*/  @!P5 IMAD.X R9, R102, 0x1, R9, P0 ;  /* 0x000000016609d824 */ /* 0x000fca00000e0609 */
[----:B------:R0:W-:Y:S01]  /*39090*/  @!P5 STG.E.U8 desc[UR14][R8.64+0xf0], R7 ;  /* 0x0000f0070800d986 */ /* 0x0001e2000c10110e */
[C---:B------:R-:W-:Y:S01]  /*390a0*/  ISETP.LT.OR P4, PT, R26.reuse, 0xe2, !P1 ;  /* 0x000000e21a00780c */ /* 0x040fe20004f81670 */
[----:B0-----:R-:W0:Y:S01]  /*390b0*/  @!P6 LDC.64 R8, c[0x0][0x5c0] ;  /* 0x00017000ff08eb82 */ /* 0x001e220000000a00 */
[----:B------:R-:W-:-:S11]  /*390c0*/  ISETP.LT.OR P5, PT, R26, 0xe9, !P1 ;  /* 0x000000e91a00780c */ /* 0x000fd60004fa1670 */
[----:B------:R-:W-:Y:S01]  /*390d0*/  @!P4 IADD3 R28, P0, P3, R6, UR8, R3 ;  /* 0x00000008061ccc10 */ /* 0x000fe2000fb1e003 */
[----:B------:R-:W-:-:S03]  /*390e0*/  FMUL R7, R13, UR20 ;  /* 0x000000140d077c20 */ /* 0x000fc60008400000 */
[----:B------:R-:W-:Y:S02]  /*390f0*/  @!P4 IADD3.X R27, R29, UR7, R0, P0, P3 ;  /* 0x000000071d1bcc10 */ /* 0x000fe400087e6400 */
[----:B------:R-:W-:Y:S02]  /*39100*/  F2FP.SATFINITE.E4M3.F32.PACK_AB_MERGE_C R7, RZ, R7, RZ ;  /* 0x00000007ff07723e */ /* 0x000fe400048070ff */
[----:B------:R-:W-:-:S04]  /*39110*/  @!P5 IADD3 R17, P3, P4, R6, UR8, R3 ;  /* 0x000000080611dc10 */ /* 0x000fc8000fc7e003 */
[----:B------:R-:W-:Y:S02]  /*39120*/  @!P5 IADD3.X R16, R29, UR7, R0, P3, P4 ;  /* 0x000000071d10dc10 */ /* 0x000fe40009fe8400 */
[----:B0-----:R-:W-:Y:S02]  /*39130*/  @!P6 IADD3 R8, P0, R98, R8, RZ ;  /* 0x000000086208e210 */ /* 0x001fe40007f1e0ff */
[----:B------:R-:W-:-:S03]  /*39140*/  ISETP.LT.OR P4, PT, R26, 0xea, !P1 ;  /* 0x000000ea1a00780c */ /* 0x000fc60004f81670 */
[----:B------:R-:W-:-:S05]  /*39150*/  @!P6 IMAD.X R9, R103, 0x1, R9, P0 ;  /* 0x000000016709e824 */ /* 0x000fca00000e0609 */
[----:B------:R0:W-:Y:S02]  /*39160*/  @!P6 STG.E.U8 desc[UR14][R8.64+0xf1], R7 ;  /* 0x0000f1070800e986 */ /* 0x0001e4000c10110e */
[----:B0-----:R-:W-:Y:S02]  /*39170*/  FMUL R7, R199, UR20 ;  /* 0x00000014c7077c20 */ /* 0x001fe40008400000 */
[----:B------:R-:W2:Y:S01]  /*39180*/  LDL.LU R199, [R1+0x670] ;  /* 0x0006700001c77983 */ /* 0x000ea20000300800 */
[----:B------:R-:W-:-:S04]  /*39190*/  @!P4 IADD3 R15, P0, P3, R6, UR8, R3 ;  /* 0x00000008060fcc10 */ /* 0x000fc8000fb1e003 */
[----:B------:R-:W-:Y:S02]  /*391a0*/  @!P4 IADD3.X R13, R29, UR7, R0, P0, P3 ;  /* 0x000000071d0dcc10 */ /* 0x000fe400087e6400 */
[----:B------:R-:W-:Y:S02]  /*391b0*/  ISETP.LT.OR P0, PT, R26, 0xf1, !P1 ;  /* 0x000000f11a00780c */ /* 0x000fe40004f01670 */
[C---:B------:R-:W-:Y:S02]  /*391c0*/  LOP3.LUT P2, RZ, R5.reuse, 0x10000, RZ, 0xc0, !PT ;  /* 0x0001000005ff7812 */ /* 0x040fe4000784c0ff */
[----:B------:R-:W-:-:S09]  /*391d0*/  LOP3.LUT R5, R5, 0xfffbffff, RZ, 0xc0, !PT ;  /* 0xfffbffff05057812 */ /* 0x000fd200078ec0ff */
[----:B------:R-:W-:-:S04]  /*391e0*/  @!P0 IADD3 R12, P3, P6, R6, UR8, R3 ;  /* 0x00000008060c8c10 */ /* 0x000fc8000fe7e003 */
[----:B------:R-:W-:Y:S02]  /*391f0*/  @!P0 IADD3.X R11, R29, UR7, R0, P3, P6 ;  /* 0x000000071d0b8c10 */ /* 0x000fe40009fec400 */
[----:B------:R-:W-:Y:S02]  /*39200*/  ISETP.LT.OR P3, PT, R26, 0xf2, !P1 ;  /* 0x000000f21a00780c */ /* 0x000fe40004f61670 */
[----:B------:R-:W-:Y:S02]  /*39210*/  @P5 LOP3.LUT R5, R5, 0x40000, RZ, 0xfc, !PT ;  /* 0x0004000005055812 */ /* 0x000fe400078efcff */
[----:B------:R-:W-:Y:S01]  /*39220*/  F2FP.SATFINITE.E4M3.F32.PACK_AB_MERGE_C R7, RZ, R7, RZ ;  /* 0x00000007ff07723e */ /* 0x000fe200048070ff */
[----:B------:R-:W-:Y:S01]  /*39230*/  FMUL R8, R186, UR20 ;  /* 0x00000014ba087c20 */ /* 0x000fe20008400000 */
[----:B------:R-:W-:Y:S01]  /*39240*/  LOP3.LUT R5, R5, 0xfff7ffff, RZ, 0xc0, !PT ;  /* 0xfff7ffff05057812 */ /* 0x000fe200078ec0ff */
[----:B------:R-:W3:Y:S04]  /*39250*/  LDL.LU R186, [R1+0x674] ;  /* 0x0006740001ba7983 */ /* 0x000ee80000300800 */
[----:B------:R0:W-:Y:S01]  /*39260*/  @!P2 STG.E.U8 desc[UR14][R226.64+0xf8], R7 ;  /* 0x0000f807e200a986 */ /* 0x0001e2000c10110e */
[----:B------:R-:W-:-:S02]  /*39270*/  @P4 LOP3.LUT R5, R5, 0x80000, RZ, 0xfc, !PT ;  /* 0x0008000005054812 */ /* 0x000fc400078efcff */
[----:B------:R-:W-:Y:S02]  /*39280*/  @!P3 IADD3 R10, P2, P6, R6, UR8, R3 ;  /* 0x00000008060abc10 */ /* 0x000fe4000fe5e003 */
[C---:B------:R-:W-:Y:S02]  /*39290*/  LOP3.LUT P5, RZ, R14.reuse, 0x4, RZ, 0xc0, !PT ;  /* 0x000000040eff7812 */ /* 0x040fe400078ac0ff */
[----:B------:R-:W-:Y:S02]  /*392a0*/  LOP3.LUT P4, RZ, R14, 0x2, RZ, 0xc0, !PT ;  /* 0x000000020eff7812 */ /* 0x000fe4000788c0ff */
[----:B0-----:R-:W-:Y:S02]  /*392b0*/  @!P3 IADD3.X R7, R29, UR7, R0, P2, P6 ;  /* 0x000000071d07bc10 */ /* 0x001fe400097ec400 */
[----:B------:R-:W-:Y:S01]  /*392c0*/  LOP3.LUT P6, RZ, R5, 0x8000, RZ, 0xc0, !PT ;  /* 0x0000800005ff7812 */ /* 0x000fe200078cc0ff */
[----:B------:R-:W-:Y:S02]  /*392d0*/  FMUL R14, R187, UR20 ;  /* 0x00000014bb0e7c20 */ /* 0x000fe40008400000 */
[----:B------:R-:W4:Y:S01]  /*392e0*/  LDL.LU R187, [R1+0x678] ;  /* 0x0006780001bb7983 */ /* 0x000f220000300800 */
[----:B------:R-:W-:-:S09]  /*392f0*/  F2FP.SATFINITE.E4M3.F32.PACK_AB_MERGE_C R8, RZ, R8, RZ ;  /* 0x00000008ff08723e */ /* 0x000fd200048070ff */
[----:B------:R0:W-:Y:S02]  /*39300*/  @!P6 STG.E.U8 desc[UR14][R224.64+0xf9], R8 ;  /* 0x0000f908e000e986 */ /* 0x0001e4000c10110e */
[----:B0-----:R-:W0:Y:S01]  /*39310*/  @!P5 LDC.64 R8, c[0x0][0x5c0] ;  /* 0x00017000ff08db82 */ /* 0x001e220000000a00 */
[----:B------:R-:W-:Y:S02]  /*39320*/  F2FP.SATFINITE.E4M3.F32.PACK_AB_MERGE_C R14, RZ, R14, RZ ;  /* 0x0000000eff0e723e */ /* 0x000fe400048070ff */
[----:B0-----:R-:W-:-:S05]  /*39330*/  @!P5 IADD3 R8, P6, R109, R8, RZ ;  /* 0x000000086d08d210 */ /* 0x001fca0007fde0ff */
[----:B------:R-:W-:-:S05]  /*39340*/  @!P5 IMAD.X R9, R113, 0x1, R9, P6 ;  /* 0x000000017109d824 */ /* 0x000fca00030e0609 */
[----:B------:R0:W-:Y:S02]  /*39350*/  @!P5 STG.E.U8 desc[UR14][R8.64+0xf8], R14 ;  /* 0x0000f80e0800d986 */ /* 0x0001e4000c10110e */
[----:B0-----:R-:W-:Y:S01]  /*39360*/  FMUL R14, R202, UR20 ;  /* 0x00000014ca0e7c20 */ /* 0x001fe20008400000 */
[----:B------:R-:W0:Y:S01]  /*39370*/  @!P4 LDC.64 R8, c[0x0][0x5c0] ;  /* 0x00017000ff08cb82 */ /* 0x000e220000000a00 */
[----:B------:R-:W4:Y:S03]  /*39380*/  LDL.LU R202, [R1+0x67c] ;  /* 0x00067c0001ca7983 */ /* 0x000f260000300800 */
[----:B------:R-:W-:Y:S02]  /*39390*/  F2FP.SATFINITE.E4M3.F32.PACK_AB_MERGE_C R14, RZ, R14, RZ ;  /* 0x0000000eff0e723e */ /* 0x000fe400048070ff */
[----:B0-----:R-:W-:-:S05]  /*393a0*/  @!P4 IADD3 R8, P6, R108, R8, RZ ;  /* 0x000000086c08c210 */ /* 0x001fca0007fde0ff */
[----:B------:R-:W-:-:S05]  /*393b0*/  @!P4 IMAD.X R9, R112, 0x1, R9, P6 ;  /* 0x000000017009c824 */ /* 0x000fca00030e0609 */
[----:B------:R0:W-:Y:S02]  /*393c0*/  @!P4 STG.E.U8 desc[UR14][R8.64+0xf9], R14 ;  /* 0x0000f90e0800c986 */ /* 0x0001e4000c10110e */
[----:B0-----:R-:W-:Y:S02]  /*393d0*/  FMUL R8, R203, UR20 ;  /* 0x00000014cb087c20 */ /* 0x001fe40008400000 */
[----:B------:R-:W4:Y:S01]  /*393e0*/  LDL.LU R203, [R1+0x680] ;  /* 0x0006800001cb7983 */ /* 0x000f220000300800 */
[----:B------:R-:W-:-:S04]  /*393f0*/  LOP3.LUT P2, RZ, R5, 0x100000, RZ, 0xc0, !PT ;  /* 0x0010000005ff7812 */ /* 0x000fc8000784c0ff */
[C---:B------:R-:W-:Y:S02]  /*39400*/  ISETP.LT.OR P5, PT, R26.reuse, 0x1, !P2 ;  /* 0x000000011a00780c */ /* 0x040fe400057a1670 */
[----:B------:R-:W-:Y:S02]  /*39410*/  F2FP.SATFINITE.E4M3.F32.PACK_AB_MERGE_C R8, RZ, R8, RZ ;  /* 0x00000008ff08723e */ /* 0x000fe400048070ff */
[----:B------:R-:W-:-:S09]  /*39420*/  ISETP.LT.OR P6, PT, R26, 0x2, !P2 ;  /* 0x000000021a00780c */ /* 0x000fd200057c1670 */
[----:B------:R2:W-:Y:S01]  /*39430*/  @!P5 STG.E.U8 desc[UR14][R192.64], R8 ;  /* 0x00000008c000d986 */ /* 0x0005e2000c10110e */
[----:B------:R-:W-:Y:S01]  /*39440*/  ISETP.LT.OR P5, PT, R26, 0x1, !P1 ;  /* 0x000000011a00780c */ /* 0x000fe20004fa1670 */
[----:B--2---:R-:W-:Y:S02]  /*39450*/  FMUL R8, R199, UR20 ;  /* 0x00000014c7087c20 */ /* 0x004fe40008400000 */
[----:B------:R-:W2:Y:S03]  /*39460*/  LDL.LU R199, [R1+0x684] ;  /* 0x0006840001c77983 */ /* 0x000ea60000300800 */
[----:B------:R-:W-:-:S05]  /*39470*/  F2FP.SATFINITE.E4M3.F32.PACK_AB_MERGE_C R8, RZ, R8, RZ ;  /* 0x00000008ff08723e */ /* 0x000fca00048070ff */
[----:B------:R0:W-:Y:S02]  /*39480*/  @!P6 STG.E.U8 desc[UR14][R230.64+0x1], R8 ;  /* 0x00000108e600e986 */ /* 0x0001e4000c10110e */
[----:B0-----:R-:W0:Y:S01]  /*39490*/  @!P5 LDC.64 R8, c[0x0][0x5c0] ;  /* 0x00017000ff08db82 */ /* 0x001e220000000a00 */
[----:B---3--:R-:W-:Y:S02]  /*394a0*/  FMUL R14, R186, UR20 ;  /* 0x00000014ba0e7c20 */ /* 0x008fe40008400000 */
[----:B------:R-:W3:Y:S01]  /*394b0*/  LDL.LU R186, [R1+0x688] ;  /* 0x0006880001ba7983 */ /* 0x000ee20000300800 */
[----:B0-----:R-:W-:-:S05]  /*394c0*/  @!P5 IADD3 R8, P6, R116, R8, RZ ;  /* 0x000000087408d210 */ /* 0x001fca0007fde0ff */
[----:B------:R-:W-:Y:S01]  /*394d0*/  @!P5 IMAD.X R9, R130, 0x1, R9, P6 ;  /* 0x000000018209d824 */ /* 0x000fe200030e0609 */
[C---:B------:R-:W-:Y:S02]  /*394e0*/  ISETP.LT.OR P6, PT, R26.reuse, 0x1, !P1 ;  /* 0x000000011a00780c */ /* 0x040fe40004fc1670 */
[----:B------:R-:W-:Y:S02]  /*394f0*/  ISETP.LT.OR P5, PT, R26, 0x2, !P1 ;  /* 0x000000021a00780c */ /* 0x000fe40004fa1670 */
[----:B------:R-:W-:-:S09]  /*39500*/  F2FP.SATFINITE.E4M3.F32.PACK_AB_MERGE_C R14, RZ, R14, RZ ;  /* 0x0000000eff0e723e */ /* 0x000fd200048070ff */
[----:B------:R0:W-:Y:S02]  /*39510*/  @!P6 STG.E.U8 desc[UR14][R8.64], R14 ;  /* 0x0000000e0800e986 */ /* 0x0001e4000c10110e */
[----:B0-----:R-:W0:Y:S01]  /*39520*/  @!P5 LDC.64 R8, c[0x0][0x5c0] ;  /* 0x00017000ff08db82 */ /* 0x001e220000000a00 */
[----:B----4-:R-:W-:Y:S02]  /*39530*/  FMUL R14, R187, UR20 ;  /* 0x00000014bb0e7c20 */ /* 0x010fe40008400000 */
[----:B------:R-:W4:Y:S03]  /*39540*/  LDL.LU R187, [R1+0x68c] ;  /* 0x00068c0001bb7983 */ /* 0x000f260000300800 */
[----:B------:R-:W-:Y:S01]  /*39550*/  F2FP.SATFINITE.E4M3.F32.PACK_AB_MERGE_C R14, RZ, R14, RZ ;  /* 0x0000000eff0e723e */ /* 0x000fe200048070ff */
[----:B------:R-:W4:Y:S01]  /*39560*/  LDL.LU.64 R210, [R1+0x38] ;  /* 0x0000380001d27983 */ /* 0x000f220000300a00 */
[----:B0-----:R-:W-:-:S05]  /*39570*/  @!P5 IADD3 R8, P6, R117, R8, RZ ;  /* 0x000000087508d210 */ /* 0x001fca0007fde0ff */
[----:B------:R-:W-:Y:S01]  /*39580*/  @!P5 IMAD.X R9, R131, 0x1, R9, P6 ;  /* 0x000000018309d824 */ /* 0x000fe200030e0609 */
[----:B------:R-:W-:-:S13]  /*39590*/  ISETP.LT.OR P6, PT, R26, 0x2, !P1 ;  /* 0x000000021a00780c */ /* 0x000fda0004fc1670 */
[----:B------:R0:W-:Y:S02]  /*395a0*/  @!P6 STG.E.U8 desc[UR14][R8.64+0x1], R14 ;  /* 0x0000010e0800e986 */ /* 0x0001e4000c10110e */
[----:B0-----:R-:W-:Y:S02]  /*395b0*/  FMUL R8, R202, UR20 ;  /* 0x00000014ca087c20 */ /* 0x001fe40008400000 */
[----:B------:R-:W4:Y:S01]  /*395c0*/  LDL.LU R202, [R1+0x690] ;  /* 0x0006900001ca7983 */ /* 0x000f220000300800 */
[C---:B------:R-:W-:Y:S02]  /*395d0*/  ISETP.LT.OR P5, PT, R26.reuse, 0x9, !P2 ;  /* 0x000000091a00780c */ /* 0x040fe400057a1670 */
[----:B------:R-:W-:Y:S01]  /*395e0*/  F2FP.SATFINITE.E4M3.F32.PACK_AB_MERGE_C R8, RZ, R8, RZ ;  /* 0x00000008ff08723e */ /* 0x000fe200048070ff */
[----:B------:R-:W4:Y:S01]  /*395f0*/  LDL.LU.64 R192, [R1] ;  /* 0x0000000001c07983 */ /* 0x000f220000300a00 */
[----:B------:R-:W-:-:S09]  /*39600*/  ISETP.LT.OR P6, PT, R26, 0xa, !P2 ;  /* 0x0000000a1a00780c */ /* 0x000fd200057c1670 */
[----:B------:R0:W-:Y:S01]  /*39610*/  @!P5 STG.E.U8 desc[UR14][R236.64+0x8], R8 ;  /* 0x00000808ec00d986 */ /* 0x0001e2000c10110e */
[----:B------:R-:W-:Y:S01]  /*39620*/  ISETP.LT.OR P5, PT, R26, 0x9, !P1 ;  /* 0x000000091a00780c */ /* 0x000fe20004fa1670 */
[----:B0-----:R-:W-:Y:S02]  /*39630*/  FMUL R8, R203, UR20 ;  /* 0x00000014cb087c20 */ /* 0x001fe40008400000 */
[----:B------:R-:W4:Y:S03]  /*39640*/  LDL.LU R203, [R1+0x694] ;  /* 0x0006940001cb7983 */ /* 0x000f260000300800 */
[----:B------:R-:W-:-:S05]  /*39650*/  F2FP.SATFINITE.E4M3.F32.PACK_AB_MERGE_C R8, RZ, R8, RZ ;  /* 0x00000008ff08723e */ /* 0x000fca00048070ff */
[----:B------:R0:W-:Y:S02]  /*39660*/  @!P6 STG.E.U8 desc[UR14][R228.64+0x9], R8 ;  /* 0x00000908e400e986 */ /* 0x0001e4000c10110e */
[----:B0-----:R-:W0:Y:S02]  /*39670*/  @!P5 LDC.64 R8, c[0x0][0x5c0] ;  /* 0x00017000ff08db82 */ /* 0x001e240000000a00 */
[----:B0-----:R-:W-:-:S05]  /*39680*/  @!P5 IADD3 R8, P6, R134, R8, RZ ;  /* 0x000000088608d210 */ /* 0x001fca0007fde0ff */
[----:B------:R-:W-:Y:S01]  /*39690*/  @!P5 IMAD.X R9, R136, 0x1, R9, P6 ;  /* 0x000000018809d824 */ /* 0x000fe200030e0609 */
[C---:B------:R-:W-:Y:S02]  /*396a0*/  ISETP.LT.OR P6, PT, R26.reuse, 0x9, !P1 ;  /* 0x000000091a00780c */ /* 0x040fe40004fc1670 */
        /* <DEDUP_REMOVED lines=8> */
[----:B0-----:R-:W-:-:S03]  /*39730*/  @!P5 IADD3 R8, P6, R135, R8, RZ ;  /* 0x000000088708d210 */ /* 0x001fc60007fde0ff */
[----:B------:R-:W3:Y:S02]  /*39740*/  LDL.LU.64 R80, [R1+0x10] ;  /* 0x0000100001507983 */ /* 0x000ee40000300a00 */
[----:B------:R-:W-:Y:S01]  /*39750*/  @!P5 IMAD.X R9, R137, 0x1, R9, P6 ;  /* 0x000000018909d824 */ /* 0x000fe200030e0609 */
[----:B------:R-:W-:Y:S02]  /*39760*/  ISETP.LT.OR P6, PT, R26, 0xa, !P1 ;  /* 0x0000000a1a00780c */ /* 0x000fe40004fc1670 */
[----:B------:R-:W-:-:S11]  /*39770*/  F2FP.SATFINITE.E4M3.F32.PACK_AB_MERGE_C R14, RZ, R14, RZ ;  /* 0x0000000eff0e723e */ /* 0x000fd600048070ff */
[----:B------:R4:W-:Y:S02]  /*39780*/  @!P6 STG.E.U8 desc[UR14][R8.64+0x9], R14 ;  /* 0x0000090e0800e986 */ /* 0x0009e4000c10110e */
[----:B----4-:R-:W-:Y:S02]  /*39790*/  FMUL R8, R187, UR20 ;  /* 0x00000014bb087c20 */ /* 0x010fe40008400000 */
[----:B------:R-:W4:Y:S01]  /*397a0*/  LDL.LU R187, [R1+0x6a0] ;  /* 0x0006a00001bb7983 */ /* 0x000f220000300800 */
[----:B------:R-:W-:Y:S02]  /*397b0*/  ISETP.LT.OR P5, PT, R26, 0x11, !P2 ;  /* 0x000000111a00780c */ /* 0x000fe400057a1670 */
[----:B------:R-:W-:-:S11]  /*397c0*/  F2FP.SATFINITE.E4M3.F32.PACK_AB_MERGE_C R8, RZ, R8, RZ ;  /* 0x00000008ff08723e */ /* 0x000fd600048070ff */
[----:B------:R0:W-:Y:S02]  /*397d0*/  @!P5 STG.E.U8 desc[UR14][R210.64+0x10], R8 ;  /* 0x00001008d200d986 */ /* 0x0001e4000c10110e */
[----:B0-----:R-:W-:Y:S02]  /*397e0*/  FMUL R8, R202, UR20 ;  /* 0x00000014ca087c20 */ /* 0x001fe40008400000 */
[----:B------:R-:W4:Y:S01]  /*397f0*/  LDL.LU R202, [R1+0x6a4] ;  /* 0x0006a40001ca7983 */ /* 0x000f220000300800 */
[C---:B------:R-:W-:Y:S02]  /*39800*/  ISETP.LT.OR P6, PT, R26.reuse, 0x12, !P2 ;  /* 0x000000121a00780c */ /* 0x040fe400057c1670 */
[----:B------:R-:W-:Y:S02]  /*39810*/  ISETP.LT.OR P5, PT, R26, 0x11, !P1 ;  /* 0x000000111a00780c */ /* 0x000fe40004fa1670 */
[----:B------:R-:W-:-:S09]  /*39820*/  F2FP.SATFINITE.E4M3.F32.PACK_AB_MERGE_C R8, RZ, R8, RZ ;  /* 0x00000008ff08723e */ /* 0x000fd200048070ff */
[----:B------:R0:W-:Y:S02]  /*39830*/  @!P6 STG.E.U8 desc[UR14][R192.64+0x11], R8 ;  /* 0x00001108c000e986 */ /* 0x0001e4000c10110e */
[----:B0-----:R-:W0:Y:S01]  /*39840*/  @!P5 LDC.64 R8, c[0x0][0x5c0] ;  /* 0x00017000ff08db82 */ /* 0x001e220000000a00 */
[----:B------:R-:W-:Y:S02]  /*39850*/  FMUL R14, R203, UR20 ;  /* 0x00000014cb0e7c20 */ /* 0x000fe40008400000 */
[----:B------:R-:W4:Y:S01]  /*39860*/  LDL.LU R203, [R1+0x6a8] ;  /* 0x0006a80001cb7983 */ /* 0x000f220000300800 */
[----:B0-----:R-:W-:-:S03]  /*39870*/  @!P5 IADD3 R8, P6, R141, R8, RZ ;  /* 0x000000088d08d210 */ /* 0x001fc60007fde0ff */
[----:B------:R-:W4:Y:S02]  /*39880*/  LDL.LU R193, [R1+0x6ac] ;  /* 0x0006ac0001c17983 */ /* 0x000f240000300800 */
[----:B------:R-:W-:Y:S01]  /*39890*/  @!P5 IMAD.X R9, R143, 0x1, R9, P6 ;  /* 0x000000018f09d824 */ /* 0x000fe200030e0609 */
[C---:B------:R-:W-:Y:S02]  /*398a0*/  ISETP.LT.OR P6, PT, R26.reuse, 0x11, !P1 ;  /* 0x000000111a00780c */ /* 0x040fe40004fc1670 */
[----:B------:R-:W-:Y:S02]  /*398b0*/  ISETP.LT.OR P5, PT, R26, 0x12, !P1 ;  /* 0x000000121a00780c */ /* 0x000fe40004fa1670 */
[----:B------:R-:W-:-:S09]  /*398c0*/  F2FP.SATFINITE.E4M3.F32.PACK_AB_MERGE_C R14, RZ, R14, RZ ;  /* 0x0000000eff0e723e */ /* 0x000fd200048070ff */
[----:B------:R0:W-:Y:S02]  /*398d0*/  @!P6 STG.E.U8 desc[UR14][R8.64+0x10], R14 ;  /* 0x0000100e0800e986 */ /* 0x0001e4000c10110e */
[----:B0-----:R-:W0:Y:S02]  /*398e0*/  @!P5 LDC.64 R8, c[0x0][0x5c0] ;  /* 0x00017000ff08db82 */ /* 0x001e240000000a00 */
[----:B0-----:R-:W-:-:S05]  /*398f0*/  @!P5 IADD3 R8, P6, R140, R8, RZ ;  /* 0x000000088c08d210 */ /* 0x001fca0007fde0ff */
[----:B------:R-:W-:Y:S01]  /*39900*/  @!P5 IMAD.X R9, R142, 0x1, R9, P6 ;  /* 0x000000018e09d824 */ /* 0x000fe200030e0609 */
[C---:B------:R-:W-:Y:S02]  /*39910*/  ISETP.LT.OR P6, PT, R26.reuse, 0x12, !P1 ;  /* 0x000000121a00780c */ /* 0x040fe40004fc1670 */
[----:B------:R-:W-:Y:S01]  /*39920*/  ISETP.LT.OR P5, PT, R26, 0x19, !P2 ;  /* 0x000000191a00780c */ /* 0x000fe200057a1670 */
[----:B--2---:R-:W-:Y:S02]  /*39930*/  FMUL R14, R199, UR20 ;  /* 0x00000014c70e7c20 */ /* 0x004fe40008400000 */
[----:B------:R-:W2:Y:S03]  /*39940*/  LDL.LU.64 R198, [R1+0x48] ;  /* 0x0000480001c67983 */ /* 0x000ea60000300a00 */
[----:B------:R-:W-:-:S05]  /*39950*/  F2FP.SATFINITE.E4M3.F32.PACK_AB_MERGE_C R14, RZ, R14, RZ ;  /* 0x0000000eff0e723e */ /* 0x000fca00048070ff */
[----:B------:R3:W-:Y:S02]  /*39960*/  @!P6 STG.E.U8 desc[UR14][R8.64+0x11], R14 ;  /* 0x0000110e0800e986 */ /* 0x0007e4000c10110e */
[----:B---3--:R-:W-:Y:S02]  /*39970*/  FMUL R8, R186, UR20 ;  /* 0x00000014ba087c20 */ /* 0x008fe40008400000 */
[----:B------:R-:W3:Y:S03]  /*39980*/  LDL.LU R186, [R1+0x6b0] ;  /* 0x0006b00001ba7983 */ /* 0x000ee60000300800 */
[----:B------:R-:W-:Y:S01]  /*39990*/  F2FP.SATFINITE.E4M3.F32.PACK_AB_MERGE_C R8, RZ, R8, RZ ;  /* 0x00000008ff08723e */ /* 0x000fe200048070ff */
[----:B------:R-:W3:Y:S04]  /*399a0*/  LDL.LU.64 R210, [R1+0x20] ;  /* 0x0000200001d27983 */ /* 0x000ee80000300a00 */
[----:B------:R4:W-:Y:S02]  /*399b0*/  @!P5 STG.E.U8 desc[UR14][R80.64+0x18], R8 ;  /* 0x000018085000d986 */ /* 0x0009e4000c10110e */
[----:B----4-:R-:W-:-:S02]  /*399c0*/  FMUL R8, R187, UR20 ;  /* 0x00000014bb087c20 */ /* 0x010fc40008400000 */
[----:B------:R-:W4:Y:S01]  /*399d0*/  LDL.LU R187, [R1+0x6b4] ;  /* 0x0006b40001bb7983 */ /* 0x000f220000300800 */
[----:B------:R-:W-:-:S03]  /*399e0*/  FMUL R14, R202, UR20 ;  /* 0x00000014ca0e7c20 */ /* 0x000fc60008400000 */
[----:B------:R-:W4:Y:S01]  /*399f0*/  LDL.LU R202, [R1+0x6b8] ;  /* 0x0006b80001ca7983 */ /* 0x000f220000300800 */
[C---:B------:R-:W-:Y:S02]  /*39a00*/  ISETP.LT.OR P6, PT, R26.reuse, 0x1a, !P2 ;  /* 0x0000001a1a00780c */ /* 0x040fe400057c1670 */
[----:B------:R-:W-:Y:S02]  /*39a10*/  ISETP.LT.OR P5, PT, R26, 0x19, !P1 ;  /* 0x000000191a00780c */ /* 0x000fe40004fa1670 */
[----:B------:R-:W-:-:S09]  /*39a20*/  F2FP.SATFINITE.E4M3.F32.PACK_AB_MERGE_C R8, RZ, R8, RZ ;  /* 0x00000008ff08723e */ /* 0x000fd200048070ff */
[----:B------:R0:W-:Y:S02]  /*39a30*/  @!P6 STG.E.U8 desc[UR14][R234.64+0x19], R8 ;  /* 0x00001908ea00e986 */ /* 0x0001e4000c10110e */
[----:B0-----:R-:W0:Y:S01]  /*39a40*/  @!P5 LDC.64 R8, c[0x0][0x5c0] ;  /* 0x00017000ff08db82 */ /* 0x001e220000000a00 */
[----:B------:R-:W-:Y:S02]  /*39a50*/  F2FP.SATFINITE.E4M3.F32.PACK_AB_MERGE_C R14, RZ, R14, RZ ;  /* 0x0000000eff0e723e */ /* 0x000fe400048070ff */
[----:B0-----:R-:W-:-:S05]  /*39a60*/  @!P5 IADD3 R8, P6, R146, R8, RZ ;  /* 0x000000089208d210 */ /* 0x001fca0007fde0ff */
[----:B------:R-:W-:Y:S01]  /*39a70*/  @!P5 IMAD.X R9, R152, 0x1, R9, P6 ;  /* 0x000000019809d824 */ /* 0x000fe200030e0609 */
[C---:B------:R-:W-:Y:S02]  /*39a80*/  ISETP.LT.OR P6, PT, R26.reuse, 0x19, !P1 ;  /* 0x000000191a00780c */ /* 0x040fe40004fc1670 */
[----:B------:R-:W-:-:S11]  /*39a90*/  ISETP.LT.OR P5, PT, R26, 0x1a, !P1 ;  /* 0x0000001a1a00780c */ /* 0x000fd60004fa1670 */
[----:B------:R0:W-:Y:S02]  /*39aa0*/  @!P6 STG.E.U8 desc[UR14][R8.64+0x18], R14 ;  /* 0x0000180e0800e986 */ /* 0x0001e4000c10110e */
[----:B0-----:R-:W0:Y:S01]  /*39ab0*/  @!P5 LDC.64 R8, c[0x0][0x5c0] ;  /* 0x00017000ff08db82 */ /* 0x001e220000000a00 */
[----:B------:R-:W-:Y:S02]  /*39ac0*/  FMUL R14, R203, UR20 ;  /* 0x00000014cb0e7c20 */ /* 0x000fe40008400000 */
[----:B------:R-:W4:Y:S04]  /*39ad0*/  LDL.LU R203, [R1+0x6bc] ;  /* 0x0006bc0001cb7983 */ /* 0x000f280000300800 */
[----:B------:R-:W4:Y:S01]  /*39ae0*/  LDL.LU.64 R80, [R1+0x30] ;  /* 0x0000300001507983 */ /* 0x000f220000300a00 */
[----:B------:R-:W-:-:S02]  /*39af0*/  F2FP.SATFINITE.E4M3.F32.PACK_AB_MERGE_C R14, RZ, R14, RZ ;  /* 0x0000000eff0e723e */ /* 0x000fc400048070ff */
[----:B0-----:R-:W-:-:S05]  /*39b00*/  @!P5 IADD3 R8, P6, R147, R8, RZ ;  /* 0x000000089308d210 */ /* 0x001fca0007fde0ff */
[----:B------:R-:W-:Y:S01]  /*39b10*/  @!P5 IMAD.X R9, R153, 0x1, R9, P6 ;  /* 0x000000019909d824 */ /* 0x000fe200030e0609 */
[C---:B------:R-:W-:Y:S02]  /*39b20*/  ISETP.LT.OR P6, PT, R26.reuse, 0x1a, !P1 ;  /* 0x0000001a1a00780c */ /* 0x040fe40004fc1670 */
[----:B------:R-:W-:-:S11]  /*39b30*/  ISETP.LT.OR P5, PT, R26, 0x21, !P2 ;  /* 0x000000211a00780c */ /* 0x000fd600057a1670 */
[----:B------:R0:W-:Y:S02]  /*39b40*/  @!P6 STG.E.U8 desc[UR14][R8.64+0x19], R14 ;  /* 0x0000190e0800e986 */ /* 0x0001e4000c10110e */
[----:B0-----:R-:W-:Y:S02]  /*39b50*/  FMUL R8, R193, UR20 ;  /* 0x00000014c1087c20 */ /* 0x001fe40008400000 */
[----:B------:R-:W4:Y:S03]  /*39b60*/  LDL.LU R193, [R1+0x6c0] ;  /* 0x0006c00001c17983 */ /* 0x000f260000300800 */
[----:B------:R-:W-:-:S05]  /*39b70*/  F2FP.SATFINITE.E4M3.F32.PACK_AB_MERGE_C R8, RZ, R8, RZ ;  /* 0x00000008ff08723e */ /* 0x000fca00048070ff */
[----:B--2---:R0:W-:Y:S04]  /*39b80*/  @!P5 STG.E.U8 desc[UR14][R198.64+0x20], R8 ;  /* 0x00002008c600d986 */ /* 0x0041e8000c10110e */
[----:B0-----:R-:W2:Y:S01]  /*39b90*/  LDL.LU.64 R198, [R1+0x8] ;  /* 0x0000080001c67983 */ /* 0x001ea20000300a00 */
[C---:B------:R-:W-:Y:S02]  /*39ba0*/  ISETP.LT.OR P6, PT, R26.reuse, 0x22, !P2 ;  /* 0x000000221a00780c */ /* 0x040fe400057c1670 */
[----:B------:R-:W-:Y:S01]  /*39bb0*/  ISETP.LT.OR P5, PT, R26, 0x21, !P1 ;  /* 0x000000211a00780c */ /* 0x000fe20004fa1670 */
[----:B---3--:R-:W-:Y:S02]  /*39bc0*/  FMUL R8, R186, UR20 ;  /* 0x00000014ba087c20 */ /* 0x008fe40008400000 */
[----:B------:R-:W3:Y:S03]  /*39bd0*/  LDL.LU R186, [R1+0x6c4] ;  /* 0x0006c40001ba7983 */ /* 0x000ee60000300800 */
[----:B------:R-:W-:-:S05]  /*39be0*/  F2FP.SATFINITE.E4M3.F32.PACK_AB_MERGE_C R8, RZ, R8, RZ ;  /* 0x00000008ff08723e */ /* 0x000fca00048070ff */
[----:B------:R0:W-:Y:S02]  /*39bf0*/  @!P6 STG.E.U8 desc[UR14][R210.64+0x21], R8 ;  /* 0x00002108d200e986 */ /* 0x0001e4000c10110e */
[----:B0-----:R-:W0:Y:S01]  /*39c00*/  @!P5 LDC.64 R8, c[0x0][0x5c0] ;  /* 0x00017000ff08db82 */ /* 0x001e220000000a00 */
[----:B----4-:R-:W-:Y:S02]  /*39c10*/  FMUL R14, R187, UR20 ;  /* 0x00000014bb0e7c20 */ /* 0x010fe40008400000 */
[----:B------:R-:W4:Y:S01]  /*39c20*/  LDL.LU R187, [R1+0x6c8] ;  /* 0x0006c80001bb7983 */ /* 0x000f220000300800 */
[----:B0-----:R-:W-:-:S05]  /*39c30*/  @!P5 IADD3 R8, P6, R154, R8, RZ ;  /* 0x000000089a08d210 */ /* 0x001fca0007fde0ff */
[----:B------:R-:W-:Y:S01]  /*39c40*/  @!P5 IMAD.X R9, R156, 0x1, R9, P6 ;  /* 0x000000019c09d824 */ /* 0x000fe200030e0609 */
[----:B------:R-:W-:Y:S02]  /*39c50*/  ISETP.LT.OR P6, PT, R26, 0x21, !P1 ;  /* 0x000000211a00780c */ /* 0x000fe40004fc1670 */
[----:B------:R-:W-:-:S11]  /*39c60*/  F2FP.SATFINITE.E4M3.F32.PACK_AB_MERGE_C R14, RZ, R14, RZ ;  /* 0x0000000eff0e723e */ /* 0x000fd600048070ff */
[----:B------:R0:W-:Y:S02]  /*39c70*/  @!P6 STG.E.U8 desc[UR14][R8.64+0x20], R14 ;  /* 0x0000200e0800e986 */ /* 0x0001e4000c10110e */
[----:B0-----:R-:W-:Y:S02]  /*39c80*/  FMUL R14, R202, UR20 ;  /* 0x00000014ca0e7c20 */ /* 0x001fe40008400000 */
[----:B------:R-:W4:Y:S01]  /*39c90*/  LDL.LU R202, [R1+0x6cc] ;  /* 0x0006cc0001ca7983 */ /* 0x000f220000300800 */
[----:B------:R-:W-:Y:S02]  /*39ca0*/  ISETP.LT.OR P5, PT, R26, 0x22, !P1 ;  /* 0x000000221a00780c */ /* 0x000fe40004fa1670 */
[----:B------:R-:W-:Y:S01]  /*39cb0*/  F2FP.SATFINITE.E4M3.F32.PACK_AB_MERGE_C R14, RZ, R14, RZ ;  /* 0x0000000eff0e723e */ /* 0x000fe200048070ff */
[----:B------:R-:W4:Y:S10]  /*39cc0*/  LDL.LU.64 R210, [R1+0x50] ;  /* 0x0000500001d27983 */ /* 0x000f340000300a00 */
[----:B------:R-:W0:Y:S02]  /*39cd0*/  @!P5 LDC.64 R8, c[0x0][0x5c0] ;  /* 0x00017000ff08db82 */ /* 0x000e240000000a00 */
        /* <DEDUP_REMOVED lines=8> */
[----:B------:R0:W-:Y:S04]  /*39d60*/  @!P5 STG.E.U8 desc[UR14][R80.64+0x28], R8 ;  /* 0x000028085000d986 */ /* 0x0001e8000c10110e */
[----:B0-----:R-:W4:Y:S01]  /*39d70*/  LDL.LU.64 R80, [R1+0x40] ;  /* 0x0000400001507983 */ /* 0x001f220000300a00 */
[C---:B------:R-:W-:Y:S02]  /*39d80*/  ISETP.LT.OR P6, PT, R26.reuse, 0x2a, !P2 ;  /* 0x0000002a1a00780c */ /* 0x040fe400057c1670 */
[----:B------:R-:W-:Y:S01]  /*39d90*/  ISETP.LT.OR P5, PT, R26, 0x29, !P1 ;  /* 0x000000291a00780c */ /* 0x000fe20004fa1670 */
[----:B------:R-:W-:-:S05]  /*39da0*/  FMUL R8, R193, UR20 ;  /* 0x00000014c1087c20 */ /* 0x000fca0008400000 */
[----:B------:R-:W-:-:S05]  /*39db0*/  F2FP.SATFINITE.E4M3.F32.PACK_AB_MERGE_C R8, RZ, R8, RZ ;  /* 0x00000008ff08723e */ /* 0x000fca00048070ff */
[----:B--2---:R0:W-:Y:S04]  /*39dc0*/  @!P6 STG.E.U8 desc[UR14][R198.64+0x29], R8 ;  /* 0x00002908c600e986 */ /* 0x0041e8000c10110e */
[----:B0-----:R-:W2:Y:S01]  /*39dd0*/  LDL.LU R199, [R1+0x6d4] ;  /* 0x0006d40001c77983 */ /* 0x001ea20000300800 */
[----:B------:R-:W0:Y:S01]  /*39de0*/  @!P5 LDC.64 R8, c[0x0][0x5c0] ;  /* 0x00017000ff08db82 */ /* 0x000e220000000a00 */
        /* <DEDUP_REMOVED lines=20> */
[----:B------:R-:W-:Y:S02]  /*39f30*/  F2FP.SATFINITE.E4M3.F32.PACK_AB_MERGE_C R8, RZ, R8, RZ ;  /* 0x00000008ff08723e */ /* 0x000fe400048070ff */
        /* <DEDUP_REMOVED lines=18> */
[----:B------:R-:W3:Y:S03]  /*3a060*/  LDL.LU R186, [R1+0x6ec] ;  /* 0x0006ec0001ba7983 */ /* 0x000ee60000300800 */
[----:B------:R-:W-:Y:S02]  /*3a070*/  F2FP.SATFINITE.E4M3.F32.PACK_AB_MERGE_C R14, RZ, R14, RZ ;  /* 0x0000000eff0e723e */ /* 0x000fe400048070ff */
[----:B0-----:R-:W-:-:S05]  /*3a080*/  @!P5 IADD3 R8, P6, R183, R8, RZ ;  /* 0x00000008b708d210 */ /* 0x001fca0007fde0ff */
[----:B------:R-:W-:Y:S01]  /*3a090*/  @!P5 IMAD.X R9, R185, 0x1, R9, P6 ;  /* 0x00000001b909d824 */ /* 0x000fe200030e0609 */
[----:B------:R-:W-:-:S13]  /*3a0a0*/  ISETP.LT.OR P6, PT, R26, 0x32, !P1 ;  /* 0x000000321a00780c */ /* 0x000fda0004fc1670 */
        /* <DEDUP_REMOVED lines=17> */
[----:B------:R-:W-:Y:S02]  /*3a1c0*/  FMUL R14, R203, UR20 ;  /* 0x00000014cb0e7c20 */ /* 0x000fe40008400000 */
        /* <DEDUP_REMOVED lines=11> */
[----:B------:R3:W-:Y:S01]  /*3a280*/  @!P6 STG.E.U8 desc[UR14][R8.64+0x39], R14 ;  /* 0x0000390e0800e986 */ /* 0x0007e2000c10110e */
[----:B------:R-:W-:Y:S01]  /*3a290*/  ISETP.LT.OR P6, PT, R26, 0x42, !P2 ;  /* 0x000000421a00780c */ /* 0x000fe200057c1670 */
[----:B---3--:R-:W-:Y:S02]  /*3a2a0*/  FMUL R8, R186, UR20 ;  /* 0x00000014ba087c20 */ /* 0x008fe40008400000 */
[----:B------:R-:W3:Y:S03]  /*3a2b0*/  LDL.LU R186, [R1+0x700] ;  /* 0x0007000001ba7983 */ /* 0x000ee60000300800 */
[----:B------:R-:W-:-:S05]  /*3a2c0*/  F2FP.SATFINITE.E4M3.F32.PACK_AB_MERGE_C R8, RZ, R8, RZ ;  /* 0x00000008ff08723e */ /* 0x000fca00048070ff */
[----:B------:R4:W-:Y:S01]  /*3a2d0*/  @!P5 STG.E.U8 desc[UR14][R222.64+0x40], R8 ;  /* 0x00004008de00d986 */ /* 0x0009e2000c10110e */
[----:B------:R-:W-:Y:S01]  /*3a2e0*/  ISETP.LT.OR P5, PT, R26, 0x41, !P1 ;  /* 0x000000411a00780c */ /* 0x000fe20004fa1670 */
[----:B----4-:R-:W-:-:S05]  /*3a2f0*/  FMUL R8, R187, UR20 ;  /* 0x00000014bb087c20 */ /* 0x010fca0008400000 */
[----:B------:R-:W-:-:S05]  /*3a300*/  F2FP.SATFINITE.E4M3.F32.PACK_AB_MERGE_C R8, RZ, R8, RZ ;  /* 0x00000008ff08723e */ /* 0x000fca00048070ff */
[----:B------:R0:W-:Y:S02]  /*3a310*/  @!P6 STG.E.U8 desc[UR14][R220.64+0x41], R8 ;  /* 0x00004108dc00e986 */ /* 0x0001e4000c10110e */
[----:B0-----:R-:W0:Y:S01]  /*3a320*/  @!P5 LDC.64 R8, c[0x0][0x5c0] ;  /* 0x00017000ff08db82 */ /* 0x001e220000000a00 */
[----:B------:R-:W-:Y:S01]  /*3a330*/  FMUL R14, R202, UR20 ;  /* 0x00000014ca0e7c20 */ /* 0x000fe20008400000 */
[----:B0-----:R-:W-:-:S05]  /*3a340*/  @!P5 IADD3 R8, P6, R201, R8, RZ ;  /* 0x00000008c908d210 */ /* 0x001fca0007fde0ff */
[----:B------:R-:W-:Y:S01]  /*3a350*/  @!P5 IMAD.X R9, R215, 0x1, R9, P6 ;  /* 0x00000001d709d824 */ /* 0x000fe200030e0609 */
[C---:B------:R-:W-:Y:S01]  /*3a360*/  ISETP.LT.OR P6, PT, R26.reuse, 0x41, !P1 ;  /* 0x000000411a00780c */ /* 0x040fe20004fc1670 */
[----:B------:R-:W4:Y:S01]  /*3a370*/  LDL.LU R215, [R1+0x900] ;  /* 0x0009000001d77983 */ /* 0x000f220000300800 */
[----:B------:R-:W-:Y:S02]  /*3a380*/  ISETP.LT.OR P5, PT, R26, 0x42, !P1 ;  /* 0x000000421a00780c */ /* 0x000fe40004fa1670 */
[----:B------:R-:W-:Y:S01]  /*3a390*/  F2FP.SATFINITE.E4M3.F32.PACK_AB_MERGE_C R14, RZ, R14, RZ ;  /* 0x0000000eff0e723e */ /* 0x000fe200048070ff */
[----:B------:R-:W3:Y:S04]  /*3a3a0*/  LDL.LU R187, [R1+0x704] ;  /* 0x0007040001bb7983 */ /* 0x000ee80000300800 */
[----:B------:R-:W3:Y:S04]  /*3a3b0*/  LDL.LU R202, [R1+0x708] ;  /* 0x0007080001ca7983 */ /* 0x000ee80000300800 */
[----:B------:R0:W-:Y:S02]  /*3a3c0*/  @!P6 STG.E.U8 desc[UR14][R8.64+0x40], R14 ;  /* 0x0000400e0800e986 */ /* 0x0001e4000c10110e */
[----:B0-----:R-:W0:Y:S02]  /*3a3d0*/  @!P5 LDC.64 R8, c[0x0][0x5c0] ;  /* 0x00017000ff08db82 */ /* 0x001e240000000a00 */
[----:B0-----:R-:W-:-:S05]  /*3a3e0*/  @!P5 IADD3 R8, P6, R197, R8, RZ ;  /* 0x00000008c508d210 */ /* 0x001fca0007fde0ff */
[----:B------:R-:W-:Y:S02]  /*3a3f0*/  @!P5 IMAD.X R9, R213, 0x1, R9, P6 ;  /* 0x00000001d509d824 */ /* 0x000fe400030e0609 */
[----:B------:R-:W3:Y:S01]  /*3a400*/  LDL.LU R213, [R1+0x8fc] ;  /* 0x0008fc0001d57983 */ /* 0x000ee20000300800 */
[C---:B------:R-:W-:Y:S02]  /*3a410*/  ISETP.LT.OR P6, PT, R26.reuse, 0x42, !P1 ;  /* 0x000000421a00780c */ /* 0x040fe40004fc1670 */
[----:B------:R-:W-:Y:S01]  /*3a420*/  ISETP.LT.OR P5, PT, R26, 0x49, !P2 ;  /* 0x000000491a00780c */ /* 0x000fe200057a1670 */
[----:B------:R-:W-:Y:S02]  /*3a430*/  FMUL R14, R203, UR20 ;  /* 0x00000014cb0e7c20 */ /* 0x000fe40008400000 */
[----:B------:R-:W3:Y:S03]  /*3a440*/  LDL.LU R203, [R1+0x70c] ;  /* 0x00070c0001cb7983 */ /* 0x000ee60000300800 */
[----:B------:R-:W-:-:S05]  /*3a450*/  F2FP.SATFINITE.E4M3.F32.PACK_AB_MERGE_C R14, RZ, R14, RZ ;  /* 0x0000000eff0e723e */ /* 0x000fca00048070ff */
[----:B------:R2:W-:Y:S01]  /*3a460*/  @!P6 STG.E.U8 desc[UR14][R8.64+0x41], R14 ;  /* 0x0000410e0800e986 */ /* 0x0005e2000c10110e */
[----:B------:R-:W-:Y:S01]  /*3a470*/  ISETP.LT.OR P6, PT, R26, 0x4a, !P2 ;  /* 0x0000004a1a00780c */ /* 0x000fe200057c1670 */
[----:B--2---:R-:W-:Y:S02]  /*3a480*/  FMUL R8, R199, UR20 ;  /* 0x00000014c7087c20 */ /* 0x004fe40008400000 */
[----:B------:R-:W2:Y:S03]  /*3a490*/  LDL.LU R199, [R1+0x710] ;  /* 0x0007100001c77983 */ /* 0x000ea60000300800 */
[----:B------:R-:W-:-:S05]  /*3a4a0*/  F2FP.SATFINITE.E4M3.F32.PACK_AB_MERGE_C R8, RZ, R8, RZ ;  /* 0x00000008ff08723e */ /* 0x000fca00048070ff */
[----:B----4-:R3:W-:Y:S01]  /*3a4b0*/  @!P5 STG.E.U8 desc[UR14][R214.64+0x48], R8 ;  /* 0x00004808d600d986 */ /* 0x0107e2000c10110e */
[----:B------:R-:W-:Y:S01]  /*3a4c0*/  ISETP.LT.OR P5, PT, R26, 0x49, !P1 ;  /* 0x000000491a00780c */ /* 0x000fe20004fa1670 */
[----:B---3--:R-:W-:-:S05]  /*3a4d0*/  FMUL R8, R186, UR20 ;  /* 0x00000014ba087c20 */ /* 0x008fca0008400000 */
[----:B------:R-:W-:Y:S01]  /*3a4e0*/  F2FP.SATFINITE.E4M3.F32.PACK_AB_MERGE_C R8, RZ, R8, RZ ;  /* 0x00000008ff08723e */ /* 0x000fe200048070ff */
[----:B------:R-:W-:-:S04]  /*3a4f0*/  FMUL R14, R187, UR20 ;  /* 0x00000014bb0e7c20 */ /* 0x000fc80008400000 */
[----:B------:R0:W-:Y:S02]  /*3a500*/  @!P6 STG.E.U8 desc[UR14][R212.64+0x49], R8 ;  /* 0x00004908d400e986 */ /* 0x0001e4000c10110e */
[----:B0-----:R-:W0:Y:S01]  /*3a510*/  @!P5 LDC.64 R8, c[0x0][0x5c0] ;  /* 0x00017000ff08db82 */ /* 0x001e220000000a00 */
[----:B------:R-:W-:Y:S02]  /*3a520*/  F2FP.SATFINITE.E4M3.F32.PACK_AB_MERGE_C R14, RZ, R14, RZ ;  /* 0x0000000eff0e723e */ /* 0x000fe400048070ff */
[----:B0-----:R-:W-:Y:S02]  /*3a530*/  @!P5 IADD3 R8, P6, R204, R8, RZ ;  /* 0x00000008cc08d210 */ /* 0x001fe40007fde0ff */
[----:B------:R-:W3:Y:S03]  /*3a540*/  LDL.LU R204, [R1+0x8f8] ;  /* 0x0008f80001cc7983 */ /* 0x000ee60000300800 */
[----:B------:R-:W-:Y:S01]  /*3a550*/  @!P5 IMAD.X R9, R206, 0x1, R9, P6 ;  /* 0x00000001ce09d824 */ /* 0x000fe200030e0609 */
[C---:B------:R-:W-:Y:S01]  /*3a560*/  ISETP.LT.OR P6, PT, R26.reuse, 0x49, !P1 ;  /* 0x000000491a00780c */ /* 0x040fe20004fc1670 */
[----:B------:R-:W4:Y:S01]  /*3a570*/  LDL.LU R206, [R1+0x8f4] ;  /* 0x0008f40001ce7983 */ /* 0x000f220000300800 */
[----:B------:R-:W-:-:S03]  /*3a580*/  ISETP.LT.OR P5, PT, R26, 0x4a, !P1 ;  /* 0x0000004a1a00780c */ /* 0x000fc60004fa1670 */
[----:B------:R-:W3:Y:S08]  /*3a590*/  LDL.LU R186, [R1+0x714] ;  /* 0x0007140001ba7983 */ /* 0x000ef00000300800 */
[----:B------:R0:W-:Y:S02]  /*3a5a0*/  @!P6 STG.E.U8 desc[UR14][R8.64+0x48], R14 ;  /* 0x0000480e0800e986 */ /* 0x0001e4000c10110e */
[----:B0-----:R-:W0:Y:S02]  /*3a5b0*/  @!P5 LDC.64 R8, c[0x0][0x5c0] ;  /* 0x00017000ff08db82 */ /* 0x001e240000000a00 */
[----:B0-----:R-:W-:-:S02]  /*3a5c0*/  @!P5 IADD3 R8, P6, R207, R8, RZ ;  /* 0x00000008cf08d210 */ /* 0x001fc40007fde0ff */
[----:B------:R-:W4:Y:S03]  /*3a5d0*/  LDL.LU R207, [R1+0x8f0] ;  /* 0x0008f00001cf7983 */ /* 0x000f260000300800 */
[----:B------:R-:W-:Y:S01]  /*3a5e0*/  @!P5 IMAD.X R9, R205, 0x1, R9, P6 ;  /* 0x00000001cd09d824 */ /* 0x000fe200030e0609 */
[----:B------:R-:W3:Y:S04]  /*3a5f0*/  LDL.LU R187, [R1+0x718] ;  /* 0x0007180001bb7983 */ /* 0x000ee80000300800 */
[----:B------:R-:W3:Y:S01]  /*3a600*/  LDL.LU R205, [R1+0x8ec] ;  /* 0x0008ec0001cd7983 */ /* 0x000ee20000300800 */
[----:B------:R-:W-:Y:S01]  /*3a610*/  ISETP.LT.OR P6, PT, R26, 0x4a, !P1 ;  /* 0x0000004a1a00780c */ /* 0x000fe20004fc1670 */
[----:B------:R-:W-:Y:S01]  /*3a620*/  FMUL R14, R202, UR20 ;  /* 0x00000014ca0e7c20 */ /* 0x000fe20008400000 */
[----:B------:R-:W-:Y:S01]  /*3a630*/  ISETP.LT.OR P5, PT, R26, 0x51, !P2 ;  /* 0x000000511a00780c */ /* 0x000fe200057a1670 */
[----:B------:R-:W3:Y:S03]  /*3a640*/  LDL.LU R202, [R1+0x71c] ;  /* 0x00071c0001ca7983 */ /* 0x000ee60000300800 */
[----:B------:R-:W-:-:S07]  /*3a650*/  F2FP.SATFINITE.E4M3.F32.PACK_AB_MERGE_C R14, RZ, R14, RZ ;  /* 0x0000000eff0e723e */ /* 0x000fce00048070ff */
[----:B------:R0:W-:Y:S01]  /*3a660*/  @!P6 STG.E.U8 desc[UR14][R8.64+0x49], R14 ;  /* 0x0000490e0800e986 */ /* 0x0001e2000c10110e */
[----:B------:R-:W-:Y:S01]  /*3a670*/  ISETP.LT.OR P6, PT, R26, 0x52, !P2 ;  /* 0x000000521a00780c */ /* 0x000fe200057c1670 */
[----:B0-----:R-:W-:Y:S02]  /*3a680*/  FMUL R8, R203, UR20 ;  /* 0x00000014cb087c20 */ /* 0x001fe40008400000 */
[----:B------:R-:W3:Y:S03]  /*3a690*/  LDL.LU R203, [R1+0x720] ;  /* 0x0007200001cb7983 */ /* 0x000ee60000300800 */
[----:B------:R-:W-:-:S05]  /*3a6a0*/  F2FP.SATFINITE.E4M3.F32.PACK_AB_MERGE_C R8, RZ, R8, RZ ;  /* 0x00000008ff08723e */ /* 0x000fca00048070ff */
[----:B----4-:R2:W-:Y:S01]  /*3a6b0*/  @!P5 STG.E.U8 desc[UR14][R206.64+0x50], R8 ;  /* 0x00005008ce00d986 */ /* 0x0105e2000c10110e */
[----:B------:R-:W-:Y:S01]  /*3a6c0*/  ISETP.LT.OR P5, PT, R26, 0x51, !P1 ;  /* 0x000000511a00780c */ /* 0x000fe20004fa1670 */
[----:B--2---:R-:W-:-:S05]  /*3a6d0*/  FMUL R8, R199, UR20 ;  /* 0x00000014c7087c20 */ /* 0x004fca0008400000 */
[----:B------:R-:W-:-:S05]  /*3a6e0*/  F2FP.SATFINITE.E4M3.F32.PACK_AB_MERGE_C R8, RZ, R8, RZ ;  /* 0x00000008ff08723e */ /* 0x000fca00048070ff */
[----:B---3--:R0:W-:Y:S02]  /*3a6f0*/  @!P6 STG.E.U8 desc[UR14][R204.64+0x51], R8 ;  /* 0x00005108cc00e986 */ /* 0x0081e4000c10110e */
[----:B0-----:R-:W0:Y:S01]  /*3a700*/  @!P5 LDC.64 R8, c[0x0][0x5c0] ;  /* 0x00017000ff08db82 */ /* 0x001e220000000a00 */
[----:B------:R-:W-:-:S05]  /*3a710*/  FMUL R14, R186, UR20 ;  /* 0x00000014ba0e7c20 */ /* 0x000fca0008400000 */
[----:B------:R-:W-:Y:S02]  /*3a720*/  F2FP.SATFINITE.E4M3.F32.PACK_AB_MERGE_C R14, RZ, R14, RZ ;  /* 0x0000000eff0e723e */ /* 0x000fe400048070ff */
[----:B0-----:R-:W-:Y:S02]  /*3a730*/  @!P5 IADD3 R8, P6, R168, R8, RZ ;  /* 0x00000008a808d210 */ /* 0x001fe40007fde0ff */
[----:B------:R-:W2:Y:S03]  /*3a740*/  LDL.LU R168, [R1+0x8e8] ;  /* 0x0008e80001a87983 */ /* 0x000ea60000300800 */
[----:B------:R-:W-:Y:S01]  /*3a750*/  @!P5 IMAD.X R9, R170, 0x1, R9, P6 ;  /* 0x00000001aa09d824 */ /* 0x000fe200030e0609 */
[C---:B------:R-:W-:Y:S01]  /*3a760*/  ISETP.LT.OR P6, PT, R26.reuse, 0x51, !P1 ;  /* 0x000000511a00780c */ /* 0x040fe20004fc1670 */
[----:B------:R-:W3:Y:S01]  /*3a770*/  LDL.LU R170, [R1+0x8e4] ;  /* 0x0008e40001aa7983 */ /* 0x000ee20000300800 */
[----:B------:R-:W-:-:S03]  /*3a780*/  ISETP.LT.OR P5, PT, R26, 0x52, !P1 ;  /* 0x000000521a00780c */ /* 0x000fc60004fa1670 */
[----:B------:R-:W4:Y:S08]  /*3a790*/  LDL.LU R199, [R1+0x724] ;  /* 0x0007240001c77983 */ /* 0x000f300000300800 */
[----:B------:R0:W-:Y:S02]  /*3a7a0*/  @!P6 STG.E.U8 desc[UR14][R8.64+0x50], R14 ;  /* 0x0000500e0800e986 */ /* 0x0001e4000c10110e */
[----:B0-----:R-:W0:Y:S02]  /*3a7b0*/  @!P5 LDC.64 R8, c[0x0][0x5c0] ;  /* 0x00017000ff08db82 */ /* 0x001e240000000a00 */
[----:B0-----:R-:W-:-:S02]  /*3a7c0*/  @!P5 IADD3 R8, P6, R171, R8, RZ ;  /* 0x00000008ab08d210 */ /* 0x001fc40007fde0ff */
[----:B------:R-:W3:Y:S03]  /*3a7d0*/  LDL.LU R171, [R1+0x8e0] ;  /* 0x0008e00001ab7983 */ /* 0x000ee60000300800 */
[----:B------:R-:W-:Y:S01]  /*3a7e0*/  @!P5 IMAD.X R9, R169, 0x1, R9, P6 ;  /* 0x00000001a909d824 */ /* 0x000fe200030e0609 */
[----:B------:R-:W4:Y:S04]  /*3a7f0*/  LDL.LU R186, [R1+0x728] ;  /* 0x0007280001ba7983 */ /* 0x000f280000300800 */
[----:B------:R-:W2:Y:S01]  /*3a800*/  LDL.LU R169, [R1+0x8dc] ;  /* 0x0008dc0001a97983 */ /* 0x000ea20000300800 */
[C---:B------:R-:W-:Y:S01]  /*3a810*/  ISETP.LT.OR P6, PT, R26.reuse, 0x52, !P1 ;  /* 0x000000521a00780c */ /* 0x040fe20004fc1670 */
[----:B------:R-:W-:Y:S01]  /*3a820*/  FMUL R14, R187, UR20 ;  /* 0x00000014bb0e7c20 */ /* 0x000fe20008400000 */
[----:B------:R-:W-:Y:S01]  /*3a830*/  ISETP.LT.OR P5, PT, R26, 0x59, !P2 ;  /* 0x000000591a00780c */ /* 0x000fe200057a1670 */
[----:B------:R-:W4:Y:S03]  /*3a840*/  LDL.LU R187, [R1+0x72c] ;  /* 0x00072c0001bb7983 */ /* 0x000f260000300800 */
[----:B------:R-:W-:-:S07]  /*3a850*/  F2FP.SATFINITE.E4M3.F32.PACK_AB_MERGE_C R14, RZ, R14, RZ ;  /* 0x0000000eff0e723e */ /* 0x000fce00048070ff */
[----:B------:R0:W-:Y:S01]  /*3a860*/  @!P6 STG.E.U8 desc[UR14][R8.64+0x51], R14 ;  /* 0x0000510e0800e986 */ /* 0x0001e2000c10110e */
[----:B------:R-:W-:Y:S01]  /*3a870*/  ISETP.LT.OR P6, PT, R26, 0x5a, !P2 ;  /* 0x0000005a1a00780c */ /* 0x000fe200057c1670 */
[----:B0-----:R-:W-:Y:S02]  /*3a880*/  FMUL R8, R202, UR20 ;  /* 0x00000014ca087c20 */ /* 0x001fe40008400000 */
[----:B------:R-:W4:Y:S03]  /*3a890*/  LDL.LU R202, [R1+0x730] ;  /* 0x0007300001ca7983 */ /* 0x000f260000300800 */
[----:B------:R-:W-:-:S05]  /*3a8a0*/  F2FP.SATFINITE.E4M3.F32.PACK_AB_MERGE_C R8, RZ, R8, RZ ;  /* 0x00000008ff08723e */ /* 0x000fca00048070ff */
[----:B---3--:R0:W-:Y:S01]  /*3a8b0*/  @!P5 STG.E.U8 desc[UR14][R170.64+0x58], R8 ;  /* 0x00005808aa00d986 */ /* 0x0081e2000c10110e */
[----:B------:R-:W-:Y:S01]  /*3a8c0*/  ISETP.LT.OR P5, PT, R26, 0x59, !P1 ;  /* 0x000000591a00780c */ /* 0x000fe20004fa1670 */
[----:B0-----:R-:W-:-:S05]  /*3a8d0*/  FMUL R8, R203, UR20 ;  /* 0x00000014cb087c20 */ /* 0x001fca0008400000 */
[----:B------:R-:W-:-:S05]  /*3a8e0*/  F2FP.SATFINITE.E4M3.F32.PACK_AB_MERGE_C R8, RZ, R8, RZ ;  /* 0x00000008ff08723e */ /* 0x000fca00048070ff */
[----:B--2---:R0:W-:Y:S02]  /*3a8f0*/  @!P6 STG.E.U8 desc[UR14][R168.64+0x59], R8 ;  /* 0x00005908a800e986 */ /* 0x0041e4000c10110e */
[----:B0-----:R-:W0:Y:S01]  /*3a900*/  @!P5 LDC.64 R8, c[0x0][0x5c0] ;  /* 0x00017000ff08db82 */ /* 0x001e220000000a00 */
[----:B----4-:R-:W-:-:S05]  /*3a910*/  FMUL R14, R199, UR20 ;  /* 0x00000014c70e7c20 */ /* 0x010fca0008400000 */
        /* <DEDUP_REMOVED lines=15> */
[----:B------:R-:W-:Y:S01]  /*3aa10*/  ISETP.LT.OR P6, PT, R26, 0x5a, !P1 ;  /* 0x0000005a1a00780c */ /* 0x000fe20004fc1670 */
        /* <DEDUP_REMOVED lines=31> */
[----:B------:R-:W-:Y:S01]  /*3ac10*/  FMUL R80, R199, UR20 ;  /* 0x00000014c7507c20 */ /* 0x000fe20008400000 */
[----:B------:R-:W-:-:S02]  /*3ac20*/  ISETP.LT.OR P6, PT, R26, 0x62, !P1 ;  /* 0x000000621a00780c */ /* 0x000fc40004fc1670 */
[----:B------:R-:W-:Y:S01]  /*3ac30*/  ISETP.LT.OR P5, PT, R26, 0x69, !P2 ;  /* 0x000000691a00780c */ /* 0x000fe200057a1670 */
[----:B------:R-:W4:Y:S01]  /*3ac40*/  LDL.LU R199, [R1+0x74c] ;  /* 0x00074c0001c77983 */ /* 0x000f220000300800 */
[----:B------:R-:W-:Y:S01]  /*3ac50*/  F2FP.SATFINITE.E4M3.F32.PACK_AB_MERGE_C R81, RZ, R80, RZ ;  /* 0x00000050ff51723e */ /* 0x000fe200048070ff */
[----:B------:R-:W-:Y:S02]  /*3ac60*/  FMUL R80, R186, UR20 ;  /* 0x00000014ba507c20 */ /* 0x000fe40008400000 */
[----:B------:R-:W4:Y:S03]  /*3ac70*/  LDL.LU R186, [R1+0x750] ;  /* 0x0007500001ba7983 */ /* 0x000f260000300800 */
[----:B------:R-:W-:-:S03]  /*3ac80*/  F2FP.SATFINITE.E4M3.F32.PACK_AB_MERGE_C R87, RZ, R80, RZ ;  /* 0x00000050ff57723e */ /* 0x000fc600048070ff */
[----:B------:R0:W-:Y:S01]  /*3ac90*/  @!P6 STG.E.U8 desc[UR14][R8.64+0x61], R81 ;  /* 0x000061510800e986 */ /* 0x0001e2000c10110e */
[----:B------:R-:W-:Y:S01]  /*3aca0*/  ISETP.LT.OR P6, PT, R26, 0x6a, !P2 ;  /* 0x0000006a1a00780c */ /* 0x000fe200057c1670 */
[----:B------:R-:W-:-:S05]  /*3acb0*/  FMUL R80, R187, UR20 ;  /* 0x00000014bb507c20 */ /* 0x000fca0008400000 */
[----:B------:R-:W-:Y:S01]  /*3acc0*/  F2FP.SATFINITE.E4M3.F32.PACK_AB_MERGE_C R93, RZ, R80, RZ ;  /* 0x00000050ff5d723e */ /* 0x000fe200048070ff */
[----:B---3--:R-:W-:Y:S01]  /*3acd0*/  @!P5 STG.E.U8 desc[UR14][R150.64+0x68], R87 ;  /* 0x000068579600d986 */ /* 0x008fe2000c10110e */
[----:B------:R-:W-:-:S13]  /*3ace0*/  ISETP.LT.OR P5, PT, R26, 0x69, !P1 ;  /* 0x000000691a00780c */ /* 0x000fda0004fa1670 */
[----:B0-----:R-:W0:Y:S01]  /*3acf0*/  @!P5 LDC.64 R8, c[0x0][0x5c0] ;  /* 0x00017000ff08db82 */ /* 0x001e220000000a00 */
[----:B--2---:R-:W-:Y:S01]  /*3ad00*/  @!P6 STG.E.U8 desc[UR14][R148.64+0x69], R93 ;  /* 0x0000695d9400e986 */ /* 0x004fe2000c10110e */
        /* <DEDUP_REMOVED lines=38> */
[----:B------:R-:W2:Y:S01]  /*3af70*/  LDL.LU R133, [R1+0x8a4] ;  /* 0x0008a40001857983 */ /* 0x000ea20000300800 */
[----:B------:R-:W-:-:S03]  /*3af80*/  ISETP.LT.OR P5, PT, R26, 0x72, !P1 ;  /* 0x000000721a00780c */ /* 0x000fc60004fa1670 */
[----:B------:R-:W3:Y:S04]  /*3af90*/  LDL.LU R186, [R1+0x764] ;  /* 0x0007640001ba7983 */ /* 0x000ee80000300800 */
[----:B------:R-:W4:Y:S04]  /*3afa0*/  LDL.LU R187, [R1+0x768] ;  /* 0x0007680001bb7983 */ /* 0x000f280000300800 */
[----:B------:R0:W-:Y:S02]  /*3afb0*/  @!P6 STG.E.U8 desc[UR14][R8.64+0x70], R87 ;  /* 0x000070570800e986 */ /* 0x0001e4000c10110e */
[----:B0-----:R-:W0:Y:S02]  /*3afc0*/  @!P5 LDC.64 R8, c[0x0][0x5c0] ;  /* 0x00017000ff08db82 */ /* 0x001e240000000a00 */
[----:B0-----:R-:W-:-:S05]  /*3afd0*/  @!P5 IADD3 R8, P6, R188, R8, RZ ;  /* 0x00000008bc08d210 */ /* 0x001fca0007fde0ff */
[----:B------:R-:W-:Y:S02]  /*3afe0*/  @!P5 IMAD.X R9, R129, 0x1, R9, P6 ;  /* 0x000000018109d824 */ /* 0x000fe400030e0609 */
[----:B------:R-:W4:Y:S01]  /*3aff0*/  LDL.LU R129, [R1+0x8a0] ;  /* 0x0008a00001817983 */ /* 0x000f220000300800 */
[----:B------:R-:W-:Y:S01]  /*3b000*/  FMUL R14, R202, UR20 ;  /* 0x00000014ca0e7c20 */ /* 0x000fe20008400000 */
[C---:B------:R-:W-:Y:S02]  /*3b010*/  ISETP.LT.OR P6, PT, R26.reuse, 0x72, !P1 ;  /* 0x000000721a00780c */ /* 0x040fe40004fc1670 */
        /* <DEDUP_REMOVED lines=10> */
[----:B--2---:R-:W-:Y:S01]  /*3b0c0*/  @!P5 STG.E.U8 desc[UR14][R132.64+0x78], R93 ;  /* 0x0000785d8400d986 */ /* 0x004fe2000c10110e */
[----:B------:R-:W-:-:S13]  /*3b0d0*/  ISETP.LT.OR P5, PT, R26, 0x79, !P1 ;  /* 0x000000791a00780c */ /* 0x000fda0004fa1670 */
[----:B0-----:R-:W0:Y:S01]  /*3b0e0*/  @!P5 LDC.64 R8, c[0x0][0x5c0] ;  /* 0x00017000ff08db82 */ /* 0x001e220000000a00 */
[----:B---3--:R-:W-:-:S05]  /*3b0f0*/  FMUL R14, R186, UR20 ;  /* 0x00000014ba0e7c20 */ /* 0x008fca0008400000 */
[----:B------:R-:W-:Y:S01]  /*3b100*/  F2FP.SATFINITE.E4M3.F32.PACK_AB_MERGE_C R81, RZ, R14, RZ ;  /* 0x0000000eff51723e */ /* 0x000fe200048070ff */
[----:B----4-:R-:W-:Y:S01]  /*3b110*/  @!P6 STG.E.U8 desc[UR14][R128.64+0x79], R87 ;  /* 0x000079578000e986 */ /* 0x010fe2000c10110e */
[----:B0-----:R-:W-:-:S03]  /*3b120*/  @!P5 IADD3 R8, P6, R124, R8, RZ ;  /* 0x000000087c08d210 */ /* 0x001fc60007fde0ff */
[----:B------:R-:W2:Y:S02]  /*3b130*/  LDL.LU R124, [R1+0x89c] ;  /* 0x00089c00017c7983 */ /* 0x000ea40000300800 */
        /* <DEDUP_REMOVED lines=28> */
[----:B0-----:R-:W-:-:S03]  /*3b300*/  @!P5 IADD3 R8, P6, R120, R8, RZ ;  /* 0x000000087808d210 */ /* 0x001fc60007fde0ff */
[----:B------:R-:W2:Y:S02]  /*3b310*/  LDL.LU R120, [R1+0x88c] ;  /* 0x00088c0001787983 */ /* 0x000ea40000300800 */
[----:B------:R-:W-:Y:S02]  /*3b320*/  @!P5 IMAD.X R9, R122, 0x1, R9, P6 ;  /* 0x000000017a09d824 */ /* 0x000fe400030e0609 */
[----:B------:R-:W3:Y:S04]  /*3b330*/  LDL.LU R122, [R1+0x888] ;  /* 0x00088800017a7983 */ /* 0x000ee80000300800 */
[----:B------:R-:W2:Y:S01]  /*3b340*/  LDL.LU R203, [R1+0x784] ;  /* 0x0007840001cb7983 */ /* 0x000ea20000300800 */
[C---:B------:R-:W-:Y:S02]  /*3b350*/  ISETP.LT.OR P6, PT, R26.reuse, 0x81, !P1 ;  /* 0x000000811a00780c */ /* 0x040fe40004fc1670 */
[----:B------:R-:W-:Y:S01]  /*3b360*/  ISETP.LT.OR P5, PT, R26, 0x82, !P1 ;  /* 0x000000821a00780c */ /* 0x000fe20004fa1670 */
[----:B----4-:R-:W-:-:S05]  /*3b370*/  FMUL R14, R199, UR20 ;  /* 0x00000014c70e7c20 */ /* 0x010fca0008400000 */
[----:B------:R-:W-:-:S05]  /*3b380*/  F2FP.SATFINITE.E4M3.F32.PACK_AB_MERGE_C R87, RZ, R14, RZ ;  /* 0x0000000eff57723e */ /* 0x000fca00048070ff */
[----:B------:R0:W-:Y:S02]  /*3b390*/  @!P6 STG.E.U8 desc[UR14][R8.64+0x80], R87 ;  /* 0x000080570800e986 */ /* 0x0001e4000c10110e */
[----:B0-----:R-:W0:Y:S02]  /*3b3a0*/  @!P5 LDC.64 R8, c[0x0][0x5c0] ;  /* 0x00017000ff08db82 */ /* 0x001e240000000a00 */
[----:B0-----:R-:W-:Y:S02]  /*3b3b0*/  @!P5 IADD3 R8, P6, R123, R8, RZ ;  /* 0x000000087b08d210 */ /* 0x001fe40007fde0ff */
[----:B------:R-:W3:Y:S03]  /*3b3c0*/  LDL.LU R123, [R1+0x884] ;  /* 0x00088400017b7983 */ /* 0x000ee60000300800 */
[----:B------:R-:W-:Y:S01]  /*3b3d0*/  @!P5 IMAD.X R9, R121, 0x1, R9, P6 ;  /* 0x000000017909d824 */ /* 0x000fe200030e0609 */
[----:B------:R-:W4:Y:S04]  /*3b3e0*/  LDL.LU R199, [R1+0x788] ;  /* 0x0007880001c77983 */ /* 0x000f280000300800 */
[----:B------:R-:W4:Y:S01]  /*3b3f0*/  LDL.LU R121, [R1+0x880] ;  /* 0x0008800001797983 */ /* 0x000f220000300800 */
[----:B------:R-:W-:-:S03]  /*3b400*/  FMUL R14, R186, UR20 ;  /* 0x00000014ba0e7c20 */ /* 0x000fc60008400000 */
[----:B------:R-:W4:Y:S02]  /*3b410*/  LDL.LU R186, [R1+0x78c] ;  /* 0x00078c0001ba7983 */ /* 0x000f240000300800 */
[----:B------:R-:W-:Y:S01]  /*3b420*/  F2FP.SATFINITE.E4M3.F32.PACK_AB_MERGE_C R81, RZ, R14, RZ ;  /* 0x0000000eff51723e */ /* 0x000fe200048070ff */
[----:B------:R-:W-:Y:S02]  /*3b430*/  FMUL R14, R187, UR20 ;  /* 0x00000014bb0e7c20 */ /* 0x000fe40008400000 */
[----:B------:R-:W4:Y:S03]  /*3b440*/  LDL.LU R187, [R1+0x790] ;  /* 0x0007900001bb7983 */ /* 0x000f260000300800 */
[----:B------:R-:W-:Y:S01]  /*3b450*/  F2FP.SATFINITE.E4M3.F32.PACK_AB_MERGE_C R93, RZ, R14, RZ ;  /* 0x0000000eff5d723e */ /* 0x000fe200048070ff */
[----:B------:R-:W-:Y:S02]  /*3b460*/  FMUL R14, R202, UR20 ;  /* 0x00000014ca0e7c20 */ /* 0x000fe40008400000 */
[----:B------:R-:W4:Y:S03]  /*3b470*/  LDL.LU R202, [R1+0x794] ;  /* 0x0007940001ca7983 */ /* 0x000f260000300800 */
[----:B------:R-:W-:-:S02]  /*3b480*/  F2FP.SATFINITE.E4M3.F32.PACK_AB_MERGE_C R87, RZ, R14, RZ ;  /* 0x0000000eff57723e */ /* 0x000fc400048070ff */
[C---:B------:R-:W-:Y:S02]  /*3b490*/  ISETP.LT.OR P6, PT, R26.reuse, 0x82, !P1 ;  /* 0x000000821a00780c */ /* 0x040fe40004fc1670 */
[----:B------:R-:W-:-:S11]  /*3b4a0*/  ISETP.LT.OR P5, PT, R26, 0x89, !P2 ;  /* 0x000000891a00780c */ /* 0x000fd600057a1670 */
[----:B------:R0:W-:Y:S01]  /*3b4b0*/  @!P6 STG.E.U8 desc[UR14][R8.64+0x81], R81 ;  /* 0x000081510800e986 */ /* 0x0001e2000c10110e */
[----:B--2---:R-:W-:-:S03]  /*3b4c0*/  FMUL R14, R203, UR20 ;  /* 0x00000014cb0e7c20 */ /* 0x004fc60008400000 */
[----:B------:R-:W2:Y:S01]  /*3b4d0*/  LDL.LU R203, [R1+0x798] ;  /* 0x0007980001cb7983 */ /* 0x000ea20000300800 */
[C---:B------:R-:W-:Y:S02]  /*3b4e0*/  ISETP.LT.OR P6, PT, R26.reuse, 0x8a, !P2 ;  /* 0x0000008a1a00780c */ /* 0x040fe400057c1670 */
[----:B0-----:R-:W-:Y:S01]  /*3b4f0*/  F2FP.SATFINITE.E4M3.F32.PACK_AB_MERGE_C R81, RZ, R14, RZ ;  /* 0x0000000eff51723e */ /* 0x001fe200048070ff */
[----:B---3--:R-:W-:Y:S01]  /*3b500*/  @!P5 STG.E.U8 desc[UR14][R122.64+0x88], R93 ;  /* 0x0000885d7a00d986 */ /* 0x008fe2000c10110e */
[----:B------:R-:W-:-:S13]  /*3b510*/  ISETP.LT.OR P5, PT, R26, 0x89, !P1 ;  /* 0x000000891a00780c */ /* 0x000fda0004fa1670 */
[----:B------:R-:W0:Y:S01]  /*3b520*/  @!P5 LDC.64 R8, c[0x0][0x5c0] ;  /* 0x00017000ff08db82 */ /* 0x000e220000000a00 */
[----:B----4-:R1:W-:Y:S01]  /*3b530*/  @!P6 STG.E.U8 desc[UR14][R120.64+0x89], R87 ;  /* 0x000089577800e986 */ /* 0x0103e2000c10110e */
[----:B------:R-:W-:-:S03]  /*3b540*/  FMUL R14, R199, UR20 ;  /* 0x00000014c70e7c20 */ /* 0x000fc60008400000 */
[----:B------:R-:W3:Y:S01]  /*3b550*/  LDL.LU R199, [R1+0x79c] ;  /* 0x00079c0001c77983 */ /* 0x000ee20000300800 */
[----:B0-----:R-:W-:-:S05]  /*3b560*/  @!P5 IADD3 R8, P6, R179, R8, RZ ;  /* 0x00000008b308d210 */ /* 0x001fca0007fde0ff */
[----:B------:R-:W-:Y:S01]  /*3b570*/  @!P5 IMAD.X R9, R194, 0x1, R9, P6 ;  /* 0x00000001c209d824 */ /* 0x000fe200030e0609 */
[C---:B------:R-:W-:Y:S02]  /*3b580*/  ISETP.LT.OR P6, PT, R26.reuse, 0x89, !P1 ;  /* 0x000000891a00780c */ /* 0x040fe40004fc1670 */
[----:B------:R-:W-:Y:S02]  /*3b590*/  ISETP.LT.OR P5, PT, R26, 0x8a, !P1 ;  /* 0x0000008a1a00780c */ /* 0x000fe40004fa1670 */
[----:B-1----:R-:W-:Y:S01]  /*3b5a0*/  F2FP.SATFINITE.E4M3.F32.PACK_AB_MERGE_C R87, RZ, R14, RZ ;  /* 0x0000000eff57723e */ /* 0x002fe200048070ff */
[----:B------:R-:W-:Y:S02]  /*3b5b0*/  FMUL R14, R186, UR20 ;  /* 0x00000014ba0e7c20 */ /* 0x000fe40008400000 */
[----:B------:R-:W4:Y:S06]  /*3b5c0*/  LDL.LU R186, [R1+0x7a0] ;  /* 0x0007a00001ba7983 */ /* 0x000f2c0000300800 */
[----:B------:R0:W-:Y:S02]  /*3b5d0*/  @!P6 STG.E.U8 desc[UR14][R8.64+0x88], R81 ;  /* 0x000088510800e986 */ /* 0x0001e4000c10110e */
[----:B0-----:R-:W0:Y:S01]  /*3b5e0*/  @!P5 LDC.64 R8, c[0x0][0x5c0] ;  /* 0x00017000ff08db82 */ /* 0x001e220000000a00 */
[----:B------:R-:W-:Y:S01]  /*3b5f0*/  F2FP.SATFINITE.E4M3.F32.PACK_AB_MERGE_C R93, RZ, R14, RZ ;  /* 0x0000000eff5d723e */ /* 0x000fe200048070ff */
[----:B------:R-:W-:-:S02]  /*3b600*/  FMUL R14, R187, UR20 ;  /* 0x00000014bb0e7c20 */ /* 0x000fc40008400000 */
[----:B------:R-:W4:Y:S03]  /*3b610*/  LDL.LU R187, [R1+0x7a4] ;  /* 0x0007a40001bb7983 */ /* 0x000f260000300800 */
[----:B------:R-:W-:Y:S01]  /*3b620*/  F2FP.SATFINITE.E4M3.F32.PACK_AB_MERGE_C R81, RZ, R14, RZ ;  /* 0x0000000eff51723e */ /* 0x000fe200048070ff */
[----:B------:R-:W-:Y:S02]  /*3b630*/  FMUL R14, R202, UR20 ;  /* 0x00000014ca0e7c20 */ /* 0x000fe40008400000 */
[----:B------:R-:W4:Y:S01]  /*3b640*/  LDL.LU R202, [R1+0x7a8] ;  /* 0x0007a80001ca7983 */ /* 0x000f220000300800 */
[----:B0-----:R-:W-:-:S05]  /*3b650*/  @!P5 IADD3 R8, P6, R174, R8, RZ ;  /* 0x00000008ae08d210 */ /* 0x001fca0007fde0ff */
[----:B------:R-:W-:Y:S01]  /*3b660*/  @!P5 IMAD.X R9, R177, 0x1, R9, P6 ;  /* 0x00000001b109d824 */ /* 0x000fe200030e0609 */
[----:B------:R-:W-:-:S13]  /*3b670*/  ISETP.LT.OR P6, PT, R26, 0x8a, !P1 ;  /* 0x0000008a1a00780c */ /* 0x000fda0004fc1670 */
[----:B------:R0:W-:Y:S02]  /*3b680*/  @!P6 STG.E.U8 desc[UR14][R8.64+0x89], R87 ;  /* 0x000089570800e986 */ /* 0x0001e4000c10110e */
[----:B0-----:R-:W-:Y:S01]  /*3b690*/  F2FP.SATFINITE.E4M3.F32.PACK_AB_MERGE_C R87, RZ, R14, RZ ;  /* 0x0000000eff57723e */ /* 0x001fe200048070ff */
[----:B--2---:R-:W-:Y:S02]  /*3b6a0*/  FMUL R14, R203, UR20 ;  /* 0x00000014cb0e7c20 */ /* 0x004fe40008400000 */
[----:B------:R-:W2:Y:S01]  /*3b6b0*/  LDL.LU R203, [R1+0x7ac] ;  /* 0x0007ac0001cb7983 */ /* 0x000ea20000300800 */
[----:B------:R-:W-:-:S13]  /*3b6c0*/  ISETP.LT.OR P5, PT, R26, 0x91, !P2 ;  /* 0x000000911a00780c */ /* 0x000fda00057a1670 */
[----:B------:R-:W-:Y:S01]  /*3b6d0*/  @!P5 STG.E.U8 desc[UR14][R118.64+0x90], R93 ;  /* 0x0000905d7600d986 */ /* 0x000fe2000c10110e */
[C---:B------:R-:W-:Y:S02]  /*3b6e0*/  ISETP.LT.OR P5, PT, R26.reuse, 0x91, !P1 ;  /* 0x000000911a00780c */ /* 0x040fe40004fa1670 */
[----:B------:R-:W-:-:S11]  /*3b6f0*/  ISETP.LT.OR P6, PT, R26, 0x92, !P2 ;  /* 0x000000921a00780c */ /* 0x000fd600057c1670 */
[----:B------:R-:W0:Y:S02]  /*3b700*/  @!P5 LDC.64 R8, c[0x0][0x5c0] ;  /* 0x00017000ff08db82 */ /* 0x000e240000000a00 */
[----:B------:R1:W-:Y:S01]  /*3b710*/  @!P6 STG.E.U8 desc[UR14][R114.64+0x91], R81 ;  /* 0x000091517200e986 */ /* 0x0003e2000c10110e */
[----:B0-----:R-:W-:-:S05]  /*3b720*/  @!P5 IADD3 R8, P6, R181, R8, RZ ;  /* 0x00000008b508d210 */ /* 0x001fca0007fde0ff */
[----:B------:R-:W-:Y:S01]  /*3b730*/  @!P5 IMAD.X R9, R195, 0x1, R9, P6 ;  /* 0x00000001c309d824 */ /* 0x000fe200030e0609 */
[C---:B------:R-:W-:Y:S02]  /*3b740*/  ISETP.LT.OR P6, PT, R26.reuse, 0x91, !P1 ;  /* 0x000000911a00780c */ /* 0x040fe40004fc1670 */
[----:B------:R-:W-:Y:S02]  /*3b750*/  ISETP.LT.OR P5, PT, R26, 0x92, !P1 ;  /* 0x000000921a00780c */ /* 0x000fe40004fa1670 */
[----:B-1----:R-:W-:Y:S01]  /*3b760*/  F2FP.SATFINITE.E4M3.F32.PACK_AB_MERGE_C R81, RZ, R14, RZ ;  /* 0x0000000eff51723e */ /* 0x002fe200048070ff */
[----:B---3--:R-:W-:Y:S02]  /*3b770*/  FMUL R14, R199, UR20 ;  /* 0x00000014c70e7c20 */ /* 0x008fe40008400000 */
[----:B------:R-:W3:Y:S06]  /*3b780*/  LDL.LU R199, [R1+0x7b0] ;  /* 0x0007b00001c77983 */ /* 0x000eec0000300800 */
[----:B------:R0:W-:Y:S01]  /*3b790*/  @!P6 STG.E.U8 desc[UR14][R8.64+0x90], R87 ;  /* 0x000090570800e986 */ /* 0x0001e2000c10110e */
[----:B------:R-:W-:Y:S01]  /*3b7a0*/  F2FP.SATFINITE.E4M3.F32.PACK_AB_MERGE_C R93, RZ, R14, RZ ;  /* 0x0000000eff5d723e */ /* 0x000fe200048070ff */
[----:B0-----:R-:W0:Y:S01]  /*3b7b0*/  @!P5 LDC.64 R8, c[0x0][0x5c0] ;  /* 0x00017000ff08db82 */ /* 0x001e220000000a00 */
[----:B----4-:R-:W-:-:S02]  /*3b7c0*/  FMUL R14, R186, UR20 ;  /* 0x00000014ba0e7c20 */ /* 0x010fc40008400000 */
[----:B------:R-:W4:Y:S01]  /*3b7d0*/  LDL.LU R186, [R1+0x7b4] ;  /* 0x0007b40001ba7983 */ /* 0x000f220000300800 */
[----:B0-----:R-:W-:-:S05]  /*3b7e0*/  @!P5 IADD3 R8, P6, R178, R8, RZ ;  /* 0x00000008b208d210 */ /* 0x001fca0007fde0ff */
[----:B------:R-:W-:Y:S01]  /*3b7f0*/  @!P5 IMAD.X R9, R189, 0x1, R9, P6 ;  /* 0x00000001bd09d824 */ /* 0x000fe200030e0609 */
[C---:B------:R-:W-:Y:S02]  /*3b800*/  ISETP.LT.OR P6, PT, R26.reuse, 0x92, !P1 ;  /* 0x000000921a00780c */ /* 0x040fe40004fc1670 */
[C---:B------:R-:W-:Y:S02]  /*3b810*/  ISETP.LT.OR P5, PT, R26.reuse, 0x99, !P2 ;  /* 0x000000991a00780c */ /* 0x040fe400057a1670 */
[----:B------:R-:W-:Y:S01]  /*3b820*/  F2FP.SATFINITE.E4M3.F32.PACK_AB_MERGE_C R87, RZ, R14, RZ ;  /* 0x0000000eff57723e */ /* 0x000fe200048070ff */
[----:B------:R-:W-:Y:S02]  /*3b830*/  FMUL R14, R187, UR20 ;  /* 0x00000014bb0e7c20 */ /* 0x000fe40008400000 */
[----:B------:R-:W4:Y:S06]  /*3b840*/  LDL.LU R187, [R1+0x7b8] ;  /* 0x0007b80001bb7983 */ /* 0x000f2c0000300800 */
[----:B------:R0:W-:Y:S01]  /*3b850*/  @!P6 STG.E.U8 desc[UR14][R8.64+0x91], R81 ;  /* 0x000091510800e986 */ /* 0x0001e2000c10110e */
[----:B------:R-:W-:-:S03]  /*3b860*/  ISETP.LT.OR P6, PT, R26, 0x9a, !P2 ;  /* 0x0000009a1a00780c */ /* 0x000fc600057c1670 */
[----:B------:R-:W-:Y:S01]  /*3b870*/  @!P5 STG.E.U8 desc[UR14][R110.64+0x98], R93 ;  /* 0x0000985d6e00d986 */ /* 0x000fe2000c10110e */
[----:B0-----:R-:W-:Y:S01]  /*3b880*/  F2FP.SATFINITE.E4M3.F32.PACK_AB_MERGE_C R81, RZ, R14, RZ ;  /* 0x0000000eff51723e */ /* 0x001fe200048070ff */
[----:B------:R-:W-:Y:S02]  /*3b890*/  FMUL R14, R202, UR20 ;  /* 0x00000014ca0e7c20 */ /* 0x000fe40008400000 */
[----:B------:R-:W4:Y:S06]  /*3b8a0*/  LDL.LU R202, [R1+0x7bc] ;  /* 0x0007bc0001ca7983 */ /* 0x000f2c0000300800 */
[----:B------:R0:W-:Y:S02]  /*3b8b0*/  @!P6 STG.E.U8 desc[UR14][R106.64+0x99], R87 ;  /* 0x000099576a00e986 */ /* 0x0001e4000c10110e */
[----:B0-----:R-:W-:Y:S01]  /*3b8c0*/  F2FP.SATFINITE.E4M3.F32.PACK_AB_MERGE_C R87, RZ, R14, RZ ;  /* 0x0000000eff57723e */ /* 0x001fe200048070ff */
[----:B--2---:R-:W-:-:S02]  /*3b8d0*/  FMUL R14, R203, UR20 ;  /* 0x00000014cb0e7c20 */ /* 0x004fc40008400000 */
[----:B------:R-:W2:Y:S01]  /*3b8e0*/  LDL.LU R203, [R1+0x7c0] ;  /* 0x0007c00001cb7983 */ /* 0x000ea20000300800 */
[----:B------:R-:W-:-:S13]  /*3b8f0*/  ISETP.LT.OR P5, PT, R26, 0x99, !P1 ;  /* 0x000000991a00780c */ /* 0x000fda0004fa1670 */
[----:B------:R-:W0:Y:S01]  /*3b900*/  @!P5 LDC.64 R8, c[0x0][0x5c0] ;  /* 0x00017000ff08db82 */ /* 0x000e220000000a00 */
[----:B------:R-:W-:Y:S02]  /*3b910*/  F2FP.SATFINITE.E4M3.F32.PACK_AB_MERGE_C R93, RZ, R14, RZ ;  /* 0x0000000eff5d723e */ /* 0x000fe400048070ff */
[----:B0-----:R-:W-:-:S05]  /*3b920*/  @!P5 IADD3 R8, P6, R176, R8, RZ ;  /* 0x00000008b008d210 */ /* 0x001fca0007fde0ff */
[----:B------:R-:W-:Y:S01]  /*3b930*/  @!P5 IMAD.X R9, R180, 0x1, R9, P6 ;  /* 0x00000001b409d824 */ /* 0x000fe200030e0609 */
[C---:B------:R-:W-:Y:S02]  /*3b940*/  ISETP.LT.OR P6, PT, R26.reuse, 0x99, !P1 ;  /* 0x000000991a00780c */ /* 0x040fe40004fc1670 */
[----:B------:R-:W-:-:S11]  /*3b950*/  ISETP.LT.OR P5, PT, R26, 0x9a, !P1 ;  /* 0x0000009a1a00780c */ /* 0x000fd60004fa1670 */
[----:B------:R0:W-:Y:S01]  /*3b960*/  @!P6 STG.E.U8 desc[UR14][R8.64+0x98], R81 ;  /* 0x000098510800e986 */ /* 0x0001e2000c10110e */
[----:B---3--:R-:W-:Y:S01]  /*3b970*/  FMUL R14, R199, UR20 ;  /* 0x00000014c70e7c20 */ /* 0x008fe20008400000 */
[----:B0-----:R-:W0:Y:S02]  /*3b980*/  @!P5 LDC.64 R8, c[0x0][0x5c0] ;  /* 0x00017000ff08db82 */ /* 0x001e240000000a00 */
[----:B------:R-:W3:Y:S02]  /*3b990*/  LDL.LU R199, [R1+0x7c4] ;  /* 0x0007c40001c77983 */ /* 0x000ee40000300800 */
[----:B------:R-:W-:Y:S01]  /*3b9a0*/  F2FP.SATFINITE.E4M3.F32.PACK_AB_MERGE_C R81, RZ, R14, RZ ;  /* 0x0000000eff51723e */ /* 0x000fe200048070ff */
[----:B----4-:R-:W-:Y:S02]  /*3b9b0*/  FMUL R14, R186, UR20 ;  /* 0x00000014ba0e7c20 */ /* 0x010fe40008400000 */
[----:B------:R-:W4:Y:S01]  /*3b9c0*/  LDL.LU R186, [R1+0x7c8] ;  /* 0x0007c80001ba7983 */ /* 0x000f220000300800 */
[----:B0-----:R-:W-:-:S05]  /*3b9d0*/  @!P5 IADD3 R8, P6, R173, R8, RZ ;  /* 0x00000008ad08d210 */ /* 0x001fca0007fde0ff */
[----:B------:R-:W-:Y:S01]  /*3b9e0*/  @!P5 IMAD.X R9, R175, 0x1, R9, P6 ;  /* 0x00000001af09d824 */ /* 0x000fe200030e0609 */
[C---:B------:R-:W-:Y:S02]  /*3b9f0*/  ISETP.LT.OR P6, PT, R26.reuse, 0x9a, !P1 ;  /* 0x0000009a1a00780c */ /* 0x040fe40004fc1670 */
[----:B------:R-:W-:-:S11]  /*3ba00*/  ISETP.LT.OR P5, PT, R26, 0xa1, !P2 ;  /* 0x000000a11a00780c */ /* 0x000fd600057a1670 */
[----:B------:R0:W-:Y:S04]  /*3ba10*/  @!P6 STG.E.U8 desc[UR14][R8.64+0x99], R87 ;  /* 0x000099570800e986 */ /* 0x0001e8000c10110e */
[----:B------:R1:W-:Y:S01]  /*3ba20*/  @!P5 STG.E.U8 desc[UR14][R104.64+0xa0], R93 ;  /* 0x0000a05d6800d986 */ /* 0x0003e2000c10110e */
[----:B0-----:R-:W-:Y:S01]  /*3ba30*/  F2FP.SATFINITE.E4M3.F32.PACK_AB_MERGE_C R87, RZ, R14, RZ ;  /* 0x0000000eff57723e */ /* 0x001fe200048070ff */
[----:B------:R-:W-:Y:S02]  /*3ba40*/  FMUL R14, R187, UR20 ;  /* 0x00000014bb0e7c20 */ /* 0x000fe40008400000 */
[----:B------:R-:W4:Y:S03]  /*3ba50*/  LDL.LU R187, [R1+0x7cc] ;  /* 0x0007cc0001bb7983 */ /* 0x000f260000300800 */
[----:B-1----:R-:W-:Y:S01]  /*3ba60*/  F2FP.SATFINITE.E4M3.F32.PACK_AB_MERGE_C R93, RZ, R14, RZ ;  /* 0x0000000eff5d723e */ /* 0x002fe200048070ff */
[----:B------:R-:W-:-:S02]  /*3ba70*/  FMUL R14, R202, UR20 ;  /* 0x00000014ca0e7c20 */ /* 0x000fc40008400000 */
[----:B------:R-:W4:Y:S03]  /*3ba80*/  LDL.LU R202, [R1+0x7d0] ;  /* 0x0007d00001ca7983 */ /* 0x000f260000300800 */
[----:B------:R-:W-:Y:S02]  /*3ba90*/  F2FP.SATFINITE.E4M3.F32.PACK_AB_MERGE_C R99, RZ, R14, RZ ;  /* 0x0000000eff63723e */ /* 0x000fe400048070ff */
[C---:B------:R-:W-:Y:S02]  /*3baa0*/  ISETP.LT.OR P5, PT, R26.reuse, 0xa1, !P1 ;  /* 0x000000a11a00780c */ /* 0x040fe40004fa1670 */
[----:B------:R-:W-:-:S11]  /*3bab0*/  ISETP.LT.OR P6, PT, R26, 0xa2, !P2 ;  /* 0x000000a21a00780c */ /* 0x000fd600057c1670 */
[----:B------:R-:W0:Y:S01]  /*3bac0*/  @!P5 LDC.64 R8, c[0x0][0x5c0] ;  /* 0x00017000ff08db82 */ /* 0x000e220000000a00 */
[----:B--2---:R-:W-:Y:S02]  /*3bad0*/  FMUL R14, R203, UR20 ;  /* 0x00000014cb0e7c20 */ /* 0x004fe40008400000 */
[----:B------:R-:W2:Y:S04]  /*3bae0*/  LDL.LU R203, [R1+0x7d4] ;  /* 0x0007d40001cb7983 */ /* 0x000ea80000300800 */
[----:B------:R-:W-:Y:S01]  /*3baf0*/  @!P6 STG.E.U8 desc[UR14][R100.64+0xa1], R81 ;  /* 0x0000a1516400e986 */ /* 0x000fe2000c10110e */
[----:B0-----:R-:W-:-:S05]  /*3bb00*/  @!P5 IADD3 R8, P6, R167, R8, RZ ;  /* 0x00000008a708d210 */ /* 0x001fca0007fde0ff */
[----:B------:R-:W-:Y:S01]  /*3bb10*/  @!P5 IMAD.X R9, R172, 0x1, R9, P6 ;  /* 0x00000001ac09d824 */ /* 0x000fe200030e0609 */
[C---:B------:R-:W-:Y:S02]  /*3bb20*/  ISETP.LT.OR P6, PT, R26.reuse, 0xa1, !P1 ;  /* 0x000000a11a00780c */ /* 0x040fe40004fc1670 */
[----:B------:R-:W-:-:S11]  /*3bb30*/  ISETP.LT.OR P5, PT, R26, 0xa2, !P1 ;  /* 0x000000a21a00780c */ /* 0x000fd60004fa1670 */
[----:B------:R0:W-:Y:S02]  /*3bb40*/  @!P6 STG.E.U8 desc[UR14][R8.64+0xa0], R87 ;  /* 0x0000a0570800e986 */ /* 0x0001e4000c10110e */
[----:B0-----:R-:W0:Y:S02]  /*3bb50*/  @!P5 LDC.64 R8, c[0x0][0x5c0] ;  /* 0x00017000ff08db82 */ /* 0x001e240000000a00 */
[----:B0-----:R-:W-:-:S05]  /*3bb60*/  @!P5 IADD3 R8, P6, R157, R8, RZ ;  /* 0x000000089d08d210 */ /* 0x001fca0007fde0ff */
[----:B------:R-:W-:Y:S01]  /*3bb70*/  @!P5 IMAD.X R9, R86, 0x1, R9, P6 ;  /* 0x000000015609d824 */ /* 0x000fe200030e0609 */
[C---:B------:R-:W-:Y:S02]  /*3bb80*/  ISETP.LT.OR P6, PT, R26.reuse, 0xa2, !P1 ;  /* 0x000000a21a00780c */ /* 0x040fe40004fc1670 */
[----:B------:R-:W-:-:S11]  /*3bb90*/  ISETP.LT.OR P5, PT, R26, 0xa9, !P2 ;  /* 0x000000a91a00780c */ /* 0x000fd600057a1670 */
[----:B------:R0:W-:Y:S04]  /*3bba0*/  @!P6 STG.E.U8 desc[UR14][R8.64+0xa1], R93 ;  /* 0x0000a15d0800e986 */ /* 0x0001e8000c10110e */
[----:B------:R-:W-:Y:S01]  /*3bbb0*/  @!P5 STG.E.U8 desc[UR14][R96.64+0xa8], R99 ;  /* 0x0000a8636000d986 */ /* 0x000fe2000c10110e */
[C---:B------:R-:W-:Y:S02]  /*3bbc0*/  ISETP.LT.OR P5, PT, R26.reuse, 0xa9, !P1 ;  /* 0x000000a91a00780c */ /* 0x040fe40004fa1670 */
[----:B------:R-:W-:-:S11]  /*3bbd0*/  ISETP.LT.OR P6, PT, R26, 0xaa, !P2 ;  /* 0x000000aa1a00780c */ /* 0x000fd600057c1670 */
[----:B------:R-:W1:Y:S01]  /*3bbe0*/  @!P5 LDC.64 R80, c[0x0][0x5c0] ;  /* 0x00017000ff50db82 */ /* 0x000e620000000a00 */
[----:B------:R-:W-:Y:S01]  /*3bbf0*/  F2FP.SATFINITE.E4M3.F32.PACK_AB_MERGE_C R87, RZ, R14, RZ ;  /* 0x0000000eff57723e */ /* 0x000fe200048070ff */
[----:B---3--:R-:W-:Y:S02]  /*3bc00*/  FMUL R14, R199, UR20 ;  /* 0x00000014c70e7c20 */ /* 0x008fe40008400000 */
[----:B------:R-:W3:Y:S04]  /*3bc10*/  LDL.LU R199, [R1+0x7d8] ;  /* 0x0007d80001c77983 */ /* 0x000ee80000300800 */
[----:B------:R0:W-:Y:S01]  /*3bc20*/  @!P6 STG.E.U8 desc[UR14][R94.64+0xa9], R87 ;  /* 0x0000a9575e00e986 */ /* 0x0001e2000c10110e */
[----:B-1----:R-:W-:Y:S02]  /*3bc30*/  @!P5 IADD3 R80, P6, R85, R80, RZ ;  /* 0x000000505550d210 */ /* 0x002fe40007fde0ff */
[----:B------:R-:W-:-:S03]  /*3bc40*/  F2FP.SATFINITE.E4M3.F32.PACK_AB_MERGE_C R85, RZ, R14, RZ ;  /* 0x0000000eff55723e */ /* 0x000fc600048070ff */
[----:B------:R-:W-:Y:S01]  /*3bc50*/  @!P5 IMAD.X R81, R84, 0x1, R81, P6 ;  /* 0x000000015451d824 */ /* 0x000fe200030e0651 */
[----:B------:R-:W-:Y:S01]  /*3bc60*/  ISETP.LT.OR P5, PT, R26, 0xaa, !P1 ;  /* 0x000000aa1a00780c */ /* 0x000fe20004fa1670 */
[----:B----4-:R-:W-:Y:S02]  /*3bc70*/  FMUL R14, R186, UR20 ;  /* 0x00000014ba0e7c20 */ /* 0x010fe40008400000 */
[----:B------:R-:W4:Y:S10]  /*3bc80*/  LDL.LU R186, [R1+0x7dc] ;  /* 0x0007dc0001ba7983 */ /* 0x000f340000300800 */
[----:B0-----:R-:W0:Y:S01]  /*3bc90*/  @!P5 LDC.64 R8, c[0x0][0x5c0] ;  /* 0x00017000ff08db82 */ /* 0x001e220000000a00 */
[----:B------:R-:W-:-:S13]  /*3bca0*/  ISETP.LT.OR P6, PT, R26, 0xa9, !P1 ;  /* 0x000000a91a00780c */ /* 0x000fda0004fc1670 */
[----:B------:R1:W-:Y:S01]  /*3bcb0*/  @!P6 STG.E.U8 desc[UR14][R80.64+0xa8], R85 ;  /* 0x0000a8555000e986 */ /* 0x0003e2000c10110e */
[----:B0-----:R-:W-:Y:S02]  /*3bcc0*/  @!P5 IADD3 R8, P6, R83, R8, RZ ;  /* 0x000000085308d210 */ /* 0x001fe40007fde0ff */
[----:B------:R-:W-:Y:S01]  /*3bcd0*/  F2FP.SATFINITE.E4M3.F32.PACK_AB_MERGE_C R83, RZ, R14, RZ ;  /* 0x0000000eff53723e */ /* 0x000fe200048070ff */
[----:B------:R-:W-:Y:S02]  /*3bce0*/  FMUL R14, R187, UR20 ;  /* 0x00000014bb0e7c20 */ /* 0x000fe40008400000 */
[----:B------:R-:W4:Y:S03]  /*3bcf0*/  LDL.LU R187, [R1+0x7e0] ;  /* 0x0007e00001bb7983 */ /* 0x000f260000300800 */
[----:B------:R-:W-:Y:S01]  /*3bd00*/  F2FP.SATFINITE.E4M3.F32.PACK_AB_MERGE_C R87, RZ, R14, RZ ;  /* 0x0000000eff57723e */ /* 0x000fe200048070ff */
[----:B------:R-:W-:-:S02]  /*3bd10*/  FMUL R14, R202, UR20 ;  /* 0x00000014ca0e7c20 */ /* 0x000fc40008400000 */
[----:B------:R-:W4:Y:S03]  /*3bd20*/  LDL.LU R202, [R1+0x7e4] ;  /* 0x0007e40001ca7983 */ /* 0x000f260000300800 */
[----:B-1----:R-:W-:Y:S01]  /*3bd30*/  F2FP.SATFINITE.E4M3.F32.PACK_AB_MERGE_C R85, RZ, R14, RZ ;  /* 0x0000000eff55723e */ /* 0x002fe200048070ff */
[----:B--2---:R-:W-:Y:S02]  /*3bd40*/  FMUL R14, R203, UR20 ;  /* 0x00000014cb0e7c20 */ /* 0x004fe40008400000 */
[----:B------:R-:W2:Y:S01]  /*3bd50*/  LDL.LU R203, [R1+0x7e8] ;  /* 0x0007e80001cb7983 */ /* 0x000ea20000300800 */
[----:B------:R-:W-:Y:S01]  /*3bd60*/  @!P5 IMAD.X R9, R82, 0x1, R9, P6 ;  /* 0x000000015209d824 */ /* 0x000fe200030e0609 */
[C---:B------:R-:W-:Y:S02]  /*3bd70*/  ISETP.LT.OR P6, PT, R26.reuse, 0xaa, !P1 ;  /* 0x000000aa1a00780c */ /* 0x040fe40004fc1670 */
[----:B------:R-:W-:-:S11]  /*3bd80*/  ISETP.LT.OR P5, PT, R26, 0xb1, !P2 ;  /* 0x000000b11a00780c */ /* 0x000fd600057a1670 */
[----:B------:R0:W-:Y:S04]  /*3bd90*/  @!P6 STG.E.U8 desc[UR14][R8.64+0xa9], R83 ;  /* 0x0000a9530800e986 */ /* 0x0001e8000c10110e */
[----:B------:R-:W-:Y:S01]  /*3bda0*/  @!P5 STG.E.U8 desc[UR14][R90.64+0xb0], R87 ;  /* 0x0000b0575a00d986 */ /* 0x000fe2000c10110e */
[C---:B------:R-:W-:Y:S02]  /*3bdb0*/  ISETP.LT.OR P5, PT, R26.reuse, 0xb1, !P1 ;  /* 0x000000b11a00780c */ /* 0x040fe40004fa1670 */
[----:B------:R-:W-:-:S11]  /*3bdc0*/  ISETP.LT.OR P6, PT, R26, 0xb2, !P2 ;  /* 0x000000b21a00780c */ /* 0x000fd600057c1670 */
[----:B------:R-:W1:Y:S02]  /*3bdd0*/  @!P5 LDC.64 R80, c[0x0][0x5c0] ;  /* 0x00017000ff50db82 */ /* 0x000e640000000a00 */
[----:B------:R4:W-:Y:S01]  /*3bde0*/  @!P6 STG.E.U8 desc[UR14][R88.64+0xb1], R85 ;  /* 0x0000b1555800e986 */ /* 0x0009e2000c10110e */
[----:B-1----:R-:W-:-:S05]  /*3bdf0*/  @!P5 IADD3 R80, P6, R77, R80, RZ ;  /* 0x000000504d50d210 */ /* 0x002fca0007fde0ff */
[----:B------:R-:W-:Y:S01]  /*3be00*/  @!P5 IMAD.X R81, R76, 0x1, R81, P6 ;  /* 0x000000014c51d824 */ /* 0x000fe200030e0651 */
[C---:B------:R-:W-:Y:S02]  /*3be10*/  ISETP.LT.OR P5, PT, R26.reuse, 0xb2, !P1 ;  /* 0x000000b21a00780c */ /* 0x040fe40004fa1670 */
[----:B------:R-:W-:-:S11]  /*3be20*/  ISETP.LT.OR P6, PT, R26, 0xb1, !P1 ;  /* 0x000000b11a00780c */ /* 0x000fd60004fc1670 */
[----:B0-----:R-:W0:Y:S01]  /*3be30*/  @!P5 LDC.64 R8, c[0x0][0x5c0] ;  /* 0x00017000ff08db82 */ /* 0x001e220000000a00 */
[----:B------:R-:W-:-:S05]  /*3be40*/  F2FP.SATFINITE.E4M3.F32.PACK_AB_MERGE_C R77, RZ, R14, RZ ;  /* 0x0000000eff4d723e */ /* 0x000fca00048070ff */
[----:B------:R1:W-:Y:S01]  /*3be50*/  @!P6 STG.E.U8 desc[UR14][R80.64+0xb0], R77 ;  /* 0x0000b04d5000e986 */ /* 0x0003e2000c10110e */
[----:B0-----:R-:W-:Y:S01]  /*3be60*/  @!P5 IADD3 R8, P6, R75, R8, RZ ;  /* 0x000000084b08d210 */ /* 0x001fe20007fde0ff */
[----:B---3--:R-:W-:Y:S02]  /*3be70*/  FMUL R14, R199, UR20 ;  /* 0x00000014c70e7c20 */ /* 0x008fe40008400000 */
[----:B------:R-:W3:Y:S02]  /*3be80*/  LDL.LU R199, [R1+0x7ec] ;  /* 0x0007ec0001c77983 */ /* 0x000ee40000300800 */
[----:B------:R-:W-:Y:S01]  /*3be90*/  @!P5 IMAD.X R9, R74, 0x1, R9, P6 ;  /* 0x000000014a09d824 */ /* 0x000fe200030e0609 */
[C---:B------:R-:W-:Y:S02]  /*3bea0*/  ISETP.LT.OR P6, PT, R26.reuse, 0xb2, !P1 ;  /* 0x000000b21a00780c */ /* 0x040fe40004fc1670 */
[----:B------:R-:W-:Y:S02]  /*3beb0*/  ISETP.LT.OR P5, PT, R26, 0xb9, !P2 ;  /* 0x000000b91a00780c */ /* 0x000fe400057a1670 */
[----:B------:R-:W-:-:S09]  /*3bec0*/  F2FP.SATFINITE.E4M3.F32.PACK_AB_MERGE_C R83, RZ, R14, RZ ;  /* 0x0000000eff53723e */ /* 0x000fd200048070ff */
[----:B------:R0:W-:Y:S01]  /*3bed0*/  @!P6 STG.E.U8 desc[UR14][R8.64+0xb1], R83 ;  /* 0x0000b1530800e986 */ /* 0x0001e2000c10110e */
[----:B----4-:R-:W-:-:S03]  /*3bee0*/  FMUL R14, R186, UR20 ;  /* 0x00000014ba0e7c20 */ /* 0x010fc60008400000 */
[----:B------:R-:W4:Y:S02]  /*3bef0*/  LDL.LU R186, [R1+0x7f0] ;  /* 0x0007f00001ba7983 */ /* 0x000f240000300800 */
[----:B------:R-:W-:-:S05]  /*3bf00*/  F2FP.SATFINITE.E4M3.F32.PACK_AB_MERGE_C R85, RZ, R14, RZ ;  /* 0x0000000eff55723e */ /* 0x000fca00048070ff */
[----:B------:R-:W-:Y:S01]  /*3bf10*/  @!P5 STG.E.U8 desc[UR14][R78.64+0xb8], R85 ;  /* 0x0000b8554e00d986 */ /* 0x000fe2000c10110e */
[C---:B------:R-:W-:Y:S02]  /*3bf20*/  ISETP.LT.OR P5, PT, R26.reuse, 0xb9, !P1 ;  /* 0x000000b91a00780c */ /* 0x040fe40004fa1670 */
[----:B------:R-:W-:-:S11]  /*3bf30*/  ISETP.LT.OR P6, PT, R26, 0xba, !P2 ;  /* 0x000000ba1a00780c */ /* 0x000fd600057c1670 */
[----:B------:R-:W0:Y:S01]  /*3bf40*/  @!P5 LDC.64 R74, c[0x0][0x5c0] ;  /* 0x00017000ff4adb82 */ /* 0x000e220000000a00 */
[----:B------:R-:W-:Y:S02]  /*3bf50*/  FMUL R14, R187, UR20 ;  /* 0x00000014bb0e7c20 */ /* 0x000fe40008400000 */
[----:B------:R-:W4:Y:S03]  /*3bf60*/  LDL.LU R187, [R1+0x7f4] ;  /* 0x0007f40001bb7983 */ /* 0x000f260000300800 */
[----:B-1----:R-:W-:Y:S01]  /*3bf70*/  F2FP.SATFINITE.E4M3.F32.PACK_AB_MERGE_C R77, RZ, R14, RZ ;  /* 0x0000000eff4d723e */ /* 0x002fe200048070ff */
[----:B------:R-:W-:Y:S02]  /*3bf80*/  FMUL R14, R202, UR20 ;  /* 0x00000014ca0e7c20 */ /* 0x000fe40008400000 */
[----:B------:R-:W4:Y:S04]  /*3bf90*/  LDL.LU R202, [R1+0x7f8] ;  /* 0x0007f80001ca7983 */ /* 0x000f280000300800 */
[----:B------:R1:W-:Y:S01]  /*3bfa0*/  @!P6 STG.E.U8 desc[UR14][R72.64+0xb9], R77 ;  /* 0x0000b94d4800e986 */ /* 0x0003e2000c10110e */
[----:B0-----:R-:W-:-:S02]  /*3bfb0*/  @!P5 IADD3 R74, P6, R71, R74, RZ ;  /* 0x0000004a474ad210 */ /* 0x001fc40007fde0ff */
[----:B------:R-:W-:Y:S01]  /*3bfc0*/  F2FP.SATFINITE.E4M3.F32.PACK_AB_MERGE_C R71, RZ, R14, RZ ;  /* 0x0000000eff47723e */ /* 0x000fe200048070ff */
[----:B--2---:R-:W-:Y:S02]  /*3bfd0*/  FMUL R14, R203, UR20 ;  /* 0x00000014cb0e7c20 */ /* 0x004fe40008400000 */
[----:B------:R-:W2:Y:S01]  /*3bfe0*/  LDL.LU R203, [R1+0x7fc] ;  /* 0x0007fc0001cb7983 */ /* 0x000ea20000300800 */
[----:B------:R-:W-:Y:S01]  /*3bff0*/  @!P5 IMAD.X R75, R70, 0x1, R75, P6 ;  /* 0x00000001464bd824 */ /* 0x000fe200030e064b */
[C---:B------:R-:W-:Y:S02]  /*3c000*/  ISETP.LT.OR P5, PT, R26.reuse, 0xba, !P1 ;  /* 0x000000ba1a00780c */ /* 0x040fe40004fa1670 */
[----:B------:R-:W-:-:S11]  /*3c010*/  ISETP.LT.OR P6, PT, R26, 0xb9, !P1 ;  /* 0x000000b91a00780c */ /* 0x000fd60004fc1670 */
[----:B------:R-:W0:Y:S02]  /*3c020*/  @!P5 LDC.64 R8, c[0x0][0x5c0] ;  /* 0x00017000ff08db82 */ /* 0x000e240000000a00 */
[----:B------:R4:W-:Y:S01]  /*3c030*/  @!P6 STG.E.U8 desc[UR14][R74.64+0xb8], R71 ;  /* 0x0000b8474a00e986 */ /* 0x0009e2000c10110e */
[----:B-1----:R-:W-:Y:S02]  /*3c040*/  F2FP.SATFINITE.E4M3.F32.PACK_AB_MERGE_C R73, RZ, R14, RZ ;  /* 0x0000000eff49723e */ /* 0x002fe400048070ff */
[----:B0-----:R-:W-:-:S05]  /*3c050*/  @!P5 IADD3 R8, P6, R69, R8, RZ ;  /* 0x000000084508d210 */ /* 0x001fca0007fde0ff */
[----:B------:R-:W-:Y:S01]  /*3c060*/  @!P5 IMAD.X R9, R68, 0x1, R9, P6 ;  /* 0x000000014409d824 */ /* 0x000fe200030e0609 */
[C---:B------:R-:W-:Y:S02]  /*3c070*/  ISETP.LT.OR P6, PT, R26.reuse, 0xba, !P1 ;  /* 0x000000ba1a00780c */ /* 0x040fe40004fc1670 */
[----:B------:R-:W-:-:S11]  /*3c080*/  ISETP.LT.OR P5, PT, R26, 0xc1, !P2 ;  /* 0x000000c11a00780c */ /* 0x000fd600057a1670 */
[----:B------:R-:W-:Y:S01]  /*3c090*/  @!P6 STG.E.U8 desc[UR14][R8.64+0xb9], R73 ;  /* 0x0000b9490800e986 */ /* 0x000fe2000c10110e */
[----:B------:R-:W-:Y:S01]  /*3c0a0*/  ISETP.LT.OR P6, PT, R26, 0xc2, !P2 ;  /* 0x000000c21a00780c */ /* 0x000fe200057c1670 */
[----:B---3--:R-:W-:Y:S02]  /*3c0b0*/  FMUL R14, R199, UR20 ;  /* 0x00000014c70e7c20 */ /* 0x008fe40008400000 */
[----:B------:R-:W3:Y:S03]  /*3c0c0*/  LDL.LU R199, [R1+0x800] ;  /* 0x0008000001c77983 */ /* 0x000ee60000300800 */
[----:B------:R-:W-:-:S05]  /*3c0d0*/  F2FP.SATFINITE.E4M3.F32.PACK_AB_MERGE_C R77, RZ, R14, RZ ;  /* 0x0000000eff4d723e */ /* 0x000fca00048070ff */
[----:B------:R0:W-:Y:S01]  /*3c0e0*/  @!P5 STG.E.U8 desc[UR14][R56.64+0xc0], R77 ;  /* 0x0000c04d3800d986 */ /* 0x0001e2000c10110e */
[----:B------:R-:W-:-:S13]  /*3c0f0*/  ISETP.LT.OR P5, PT, R26, 0xc1, !P1 ;  /* 0x000000c11a00780c */ /* 0x000fda0004fa1670 */
[----:B------:R-:W1:Y:S01]  /*3c100*/  @!P5 LDC.64 R68, c[0x0][0x5c0] ;  /* 0x00017000ff44db82 */ /* 0x000e620000000a00 */
[----:B----4-:R-:W-:Y:S02]  /*3c110*/  FMUL R14, R186, UR20 ;  /* 0x00000014ba0e7c20 */ /* 0x010fe40008400000 */
[----:B------:R-:W4:Y:S03]  /*3c120*/  LDL.LU R186, [R1+0x804] ;  /* 0x0008040001ba7983 */ /* 0x000f260000300800 */
[----:B------:R-:W-:-:S05]  /*3c130*/  F2FP.SATFINITE.E4M3.F32.PACK_AB_MERGE_C R71, RZ, R14, RZ ;  /* 0x0000000eff47723e */ /* 0x000fca00048070ff */
[----:B------:R2:W-:Y:S01]  /*3c140*/  @!P6 STG.E.U8 desc[UR14][R48.64+0xc1], R71 ;  /* 0x0000c1473000e986 */ /* 0x0005e2000c10110e */
[----:B-1----:R-:W-:Y:S01]  /*3c150*/  @!P5 IADD3 R68, P6, R67, R68, RZ ;  /* 0x000000444344d210 */ /* 0x002fe20007fde0ff */
[----:B------:R-:W-:Y:S02]  /*3c160*/  FMUL R14, R187, UR20 ;  /* 0x00000014bb0e7c20 */ /* 0x000fe40008400000 */
[----:B------:R-:W4:Y:S03]  /*3c170*/  LDL.LU R187, [R1+0x808] ;  /* 0x0008080001bb7983 */ /* 0x000f260000300800 */
[----:B------:R-:W-:Y:S01]  /*3c180*/  F2FP.SATFINITE.E4M3.F32.PACK_AB_MERGE_C R67, RZ, R14, RZ ;  /* 0x0000000eff43723e */ /* 0x000fe200048070ff */
[----:B------:R-:W-:Y:S02]  /*3c190*/  FMUL R14, R202, UR20 ;  /* 0x00000014ca0e7c20 */ /* 0x000fe40008400000 */
[----:B------:R-:W4:Y:S03]  /*3c1a0*/  LDL.LU R202, [R1+0x80c] ;  /* 0x00080c0001ca7983 */ /* 0x000f260000300800 */
[----:B0-----:R-:W-:Y:S01]  /*3c1b0*/  F2FP.SATFINITE.E4M3.F32.PACK_AB_MERGE_C R57, RZ, R14, RZ ;  /* 0x0000000eff39723e */ /* 0x001fe200048070ff */
[----:B--2---:R-:W-:-:S02]  /*3c1c0*/  FMUL R14, R203, UR20 ;  /* 0x00000014cb0e7c20 */ /* 0x004fc40008400000 */
[----:B------:R-:W2:Y:S01]  /*3c1d0*/  LDL.LU R203, [R1+0x810] ;  /* 0x0008100001cb7983 */ /* 0x000ea20000300800 */
[----:B------:R-:W-:Y:S01]  /*3c1e0*/  @!P5 IMAD.X R69, R66, 0x1, R69, P6 ;  /* 0x000000014245d824 */ /* 0x000fe200030e0645 */
        /* <DEDUP_REMOVED lines=8> */
[----:B------:R-:W-:-:S09]  /*3c270*/  F2FP.SATFINITE.E4M3.F32.PACK_AB_MERGE_C R65, RZ, R14, RZ ;  /* 0x0000000eff41723e */ /* 0x000fd200048070ff */
[----:B------:R0:W-:Y:S04]  /*3c280*/  @!P6 STG.E.U8 desc[UR14][R8.64+0xc1], R57 ;  /* 0x0000c1390800e986 */ /* 0x0001e8000c10110e */
[----:B------:R0:W-:Y:S01]  /*3c290*/  @!P5 STG.E.U8 desc[UR14][R44.64+0xc8], R65 ;  /* 0x0000c8412c00d986 */ /* 0x0001e2000c10110e */
[C---:B------:R-:W-:Y:S02]  /*3c2a0*/  ISETP.LT.OR P5, PT, R26.reuse, 0xc9, !P1 ;  /* 0x000000c91a00780c */ /* 0x040fe40004fa1670 */
[----:B------:R-:W-:-:S11]  /*3c2b0*/  ISETP.LT.OR P6, PT, R26, 0xca, !P2 ;  /* 0x000000ca1a00780c */ /* 0x000fd600057c1670 */
[----:B------:R-:W0:Y:S01]  /*3c2c0*/  @!P5 LDC.64 R48, c[0x0][0x5c0] ;  /* 0x00017000ff30db82 */ /* 0x000e220000000a00 */
[----:B---3--:R-:W-:Y:S02]  /*3c2d0*/  FMUL R14, R199, UR20 ;  /* 0x00000014c70e7c20 */ /* 0x008fe40008400000 */
[----:B------:R-:W3:Y:S03]  /*3c2e0*/  LDL.LU R199, [R1+0x814] ;  /* 0x0008140001c77983 */ /* 0x000ee60000300800 */
[----:B-1----:R-:W-:-:S05]  /*3c2f0*/  F2FP.SATFINITE.E4M3.F32.PACK_AB_MERGE_C R67, RZ, R14, RZ ;  /* 0x0000000eff43723e */ /* 0x002fca00048070ff */
[----:B------:R-:W-:Y:S01]  /*3c300*/  @!P6 STG.E.U8 desc[UR14][R42.64+0xc9], R67 ;  /* 0x0000c9432a00e986 */ /* 0x000fe2000c10110e */
[----:B0-----:R-:W-:-:S05]  /*3c310*/  @!P5 IADD3 R48, P6, R63, R48, RZ ;  /* 0x000000303f30d210 */ /* 0x001fca0007fde0ff */
[----:B------:R-:W-:Y:S01]  /*3c320*/  @!P5 IMAD.X R49, R62, 0x1, R49, P6 ;  /* 0x000000013e31d824 */ /* 0x000fe200030e0631 */
[----:B------:R-:W-:Y:S01]  /*3c330*/  ISETP.LT.OR P5, PT, R26, 0xca, !P1 ;  /* 0x000000ca1a00780c */ /* 0x000fe20004fa1670 */
[----:B----4-:R-:W-:Y:S02]  /*3c340*/  FMUL R14, R186, UR20 ;  /* 0x00000014ba0e7c20 */ /* 0x010fe40008400000 */
[----:B------:R-:W4:Y:S10]  /*3c350*/  LDL.LU R186, [R1+0x818] ;  /* 0x0008180001ba7983 */ /* 0x000f340000300800 */
[----:B------:R-:W0:Y:S01]  /*3c360*/  @!P5 LDC.64 R8, c[0x0][0x5c0] ;  /* 0x00017000ff08db82 */ /* 0x000e220000000a00 */
[----:B------:R-:W-:-:S02]  /*3c370*/  ISETP.LT.OR P6, PT, R26, 0xc9, !P1 ;  /* 0x000000c91a00780c */ /* 0x000fc40004fc1670 */
[----:B------:R-:W-:-:S11]  /*3c380*/  F2FP.SATFINITE.E4M3.F32.PACK_AB_MERGE_C R57, RZ, R14, RZ ;  /* 0x0000000eff39723e */ /* 0x000fd600048070ff */
[----:B------:R1:W-:Y:S01]  /*3c390*/  @!P6 STG.E.U8 desc[UR14][R48.64+0xc8], R57 ;  /* 0x0000c8393000e986 */ /* 0x0003e2000c10110e */
[----:B0-----:R-:W-:Y:S01]  /*3c3a0*/  @!P5 IADD3 R8, P6, R61, R8, RZ ;  /* 0x000000083d08d210 */ /* 0x001fe20007fde0ff */
[----:B------:R-:W-:Y:S02]  /*3c3b0*/  FMUL R14, R187, UR20 ;  /* 0x00000014bb0e7c20 */ /* 0x000fe40008400000 */
[----:B------:R-:W4:Y:S03]  /*3c3c0*/  LDL.LU R187, [R1+0x81c] ;  /* 0x00081c0001bb7983 */ /* 0x000f260000300800 */
[----:B------:R-:W-:Y:S01]  /*3c3d0*/  F2FP.SATFINITE.E4M3.F32.PACK_AB_MERGE_C R45, RZ, R14, RZ ;  /* 0x0000000eff2d723e */ /* 0x000fe200048070ff */
[----:B------:R-:W-:Y:S02]  /*3c3e0*/  FMUL R14, R202, UR20 ;  /* 0x00000014ca0e7c20 */ /* 0x000fe40008400000 */
[----:B------:R-:W4:Y:S03]  /*3c3f0*/  LDL.LU R202, [R1+0x820] ;  /* 0x0008200001ca7983 */ /* 0x000f260000300800 */
[----:B------:R-:W-:Y:S01]  /*3c400*/  F2FP.SATFINITE.E4M3.F32.PACK_AB_MERGE_C R61, RZ, R14, RZ ;  /* 0x0000000eff3d723e */ /* 0x000fe200048070ff */
[----:B--2---:R-:W-:-:S02]  /*3c410*/  FMUL R14, R203, UR20 ;  /* 0x00000014cb0e7c20 */ /* 0x004fc40008400000 */
[----:B------:R-:W2:Y:S01]  /*3c420*/  LDL.LU R203, [R1+0x824] ;  /* 0x0008240001cb7983 */ /* 0x000ea20000300800 */
[----:B------:R-:W-:Y:S01]  /*3c430*/  @!P5 IMAD.X R9, R60, 0x1, R9, P6 ;  /* 0x000000013c09d824 */ /* 0x000fe200030e0609 */
[C---:B------:R-:W-:Y:S02]  /*3c440*/  ISETP.LT.OR P6, PT, R26.reuse, 0xca, !P1 ;  /* 0x000000ca1a00780c */ /* 0x040fe40004fc1670 */
[----:B------:R-:W-:-:S11]  /*3c450*/  ISETP.LT.OR P5, PT, R26, 0xd1, !P2 ;  /* 0x000000d11a00780c */ /* 0x000fd600057a1670 */
[----:B------:R0:W-:Y:S04]  /*3c460*/  @!P6 STG.E.U8 desc[UR14][R8.64+0xc9], R45 ;  /* 0x0000c92d0800e986 */ /* 0x0001e8000c10110e */
[----:B------:R4:W-:Y:S01]  /*3c470*/  @!P5 STG.E.U8 desc[UR14][R40.64+0xd0], R61 ;  /* 0x0000d03d2800d986 */ /* 0x0009e2000c10110e */
[----:B------:R-:W-:Y:S02]  /*3c480*/  ISETP.LT.OR P5, PT, R26, 0xd1, !P1 ;  /* 0x000000d11a00780c */ /* 0x000fe40004fa1670 */
[----:B-1----:R-:W-:-:S11]  /*3c490*/  F2FP.SATFINITE.E4M3.F32.PACK_AB_MERGE_C R49, RZ, R14, RZ ;  /* 0x0000000eff31723e */ /* 0x002fd600048070ff */
[----:B------:R-:W1:Y:S01]  /*3c4a0*/  @!P5 LDC.64 R42, c[0x0][0x5c0] ;  /* 0x00017000ff2adb82 */ /* 0x000e620000000a00 */
[----:B------:R-:W-:-:S13]  /*3c4b0*/  ISETP.LT.OR P6, PT, R26, 0xd2, !P2 ;  /* 0x000000d21a00780c */ /* 0x000fda00057c1670 */
[----:B------:R4:W-:Y:S01]  /*3c4c0*/  @!P6 STG.E.U8 desc[UR14][R38.64+0xd1], R49 ;  /* 0x0000d1312600e986 */ /* 0x0009e2000c10110e */
[----:B-1----:R-:W-:-:S05]  /*3c4d0*/  @!P5 IADD3 R42, P6, R59, R42, RZ ;  /* 0x0000002a3b2ad210 */ /* 0x002fca0007fde0ff */
[----:B------:R-:W-:Y:S01]  /*3c4e0*/  @!P5 IMAD.X R43, R58, 0x1, R43, P6 ;  /* 0x000000013a2bd824 */ /* 0x000fe200030e062b */
[----:B------:R-:W-:Y:S01]  /*3c4f0*/  ISETP.LT.OR P6, PT, R26, 0xd1, !P1 ;  /* 0x000000d11a00780c */ /* 0x000fe20004fc1670 */
[----:B---3--:R-:W-:Y:S02]  /*3c500*/  FMUL R14, R199, UR20 ;  /* 0x00000014c70e7c20 */ /* 0x008fe40008400000 */
[----:B------:R-:W3:Y:S03]  /*3c510*/  LDL.LU R199, [R1+0x828] ;  /* 0x0008280001c77983 */ /* 0x000ee60000300800 */
[----:B0-----:R-:W-:Y:S01]  /*3c520*/  F2FP.SATFINITE.E4M3.F32.PACK_AB_MERGE_C R45, RZ, R14, RZ ;  /* 0x0000000eff2d723e */ /* 0x001fe200048070ff */
[----:B----4-:R-:W-:Y:S02]  /*3c530*/  FMUL R14, R186, UR20 ;  /* 0x00000014ba0e7c20 */ /* 0x010fe40008400000 */
[----:B------:R-:W4:Y:S03]  /*3c540*/  LDL.LU R186, [R1+0x82c] ;  /* 0x00082c0001ba7983 */ /* 0x000f260000300800 */
[----:B------:R-:W-:Y:S01]  /*3c550*/  F2FP.SATFINITE.E4M3.F32.PACK_AB_MERGE_C R41, RZ, R14, RZ ;  /* 0x0000000eff29723e */ /* 0x000fe200048070ff */
[----:B------:R0:W-:Y:S01]  /*3c560*/  @!P6 STG.E.U8 desc[UR14][R42.64+0xd0], R45 ;  /* 0x0000d02d2a00e986 */ /* 0x0001e2000c10110e */
[----:B------:R-:W-:-:S03]  /*3c570*/  FMUL R14, R187, UR20 ;  /* 0x00000014bb0e7c20 */ /* 0x000fc60008400000 */
[----:B------:R-:W4:Y:S02]  /*3c580*/  LDL.LU R187, [R1+0x830] ;  /* 0x0008300001bb7983 */ /* 0x000f240000300800 */
[----:B------:R-:W-:Y:S01]  /*3c590*/  F2FP.SATFINITE.E4M3.F32.PACK_AB_MERGE_C R49, RZ, R14, RZ ;  /* 0x0000000eff31723e */ /* 0x000fe200048070ff */
[----:B------:R-:W-:Y:S02]  /*3c5a0*/  FMUL R14, R202, UR20 ;  /* 0x00000014ca0e7c20 */ /* 0x000fe40008400000 */
[----:B------:R-:W4:Y:S03]  /*3c5b0*/  LDL.LU R202, [R1+0x834] ;  /* 0x0008340001ca7983 */ /* 0x000f260000300800 */
[----:B0-----:R-:W-:Y:S01]  /*3c5c0*/  F2FP.SATFINITE.E4M3.F32.PACK_AB_MERGE_C R43, RZ, R14, RZ ;  /* 0x0000000eff2b723e */ /* 0x001fe200048070ff */
[----:B--2---:R-:W-:Y:S02]  /*3c5d0*/  FMUL R14, R203, UR20 ;  /* 0x00000014cb0e7c20 */ /* 0x004fe40008400000 */
[----:B------:R-:W2:Y:S01]  /*3c5e0*/  LDL.LU R203, [R1+0x838] ;  /* 0x0008380001cb7983 */ /* 0x000ea20000300800 */
[----:B------:R-:W-:-:S03]  /*3c5f0*/  ISETP.LT.OR P5, PT, R26, 0xd2, !P1 ;  /* 0x000000d21a00780c */ /* 0x000fc60004fa1670 */
[----:B------:R-:W2:Y:S10]  /*3c600*/  LDL.LU R198, [R1+0x83c] ;  /* 0x00083c0001c67983 */ /* 0x000eb40000300800 */
[----:B------:R-:W0:Y:S02]  /*3c610*/  @!P5 LDC.64 R8, c[0x0][0x5c0] ;  /* 0x00017000ff08db82 */ /* 0x000e240000000a00 */
[----:B0-----:R-:W-:-:S05]  /*3c620*/  @!P5 IADD3 R8, P6, R55, R8, RZ ;  /* 0x000000083708d210 */ /* 0x001fca0007fde0ff */
[----:B------:R-:W-:Y:S01]  /*3c630*/  @!P5 IMAD.X R9, R54, 0x1, R9, P6 ;  /* 0x000000013609d824 */ /* 0x000fe200030e0609 */
[C---:B------:R-:W-:Y:S02]  /*3c640*/  ISETP.LT.OR P6, PT, R26.reuse, 0xd2, !P1 ;  /* 0x000000d21a00780c */ /* 0x040fe40004fc1670 */
[----:B------:R-:W-:-:S11]  /*3c650*/  ISETP.LT.OR P5, PT, R26, 0xd9, !P2 ;  /* 0x000000d91a00780c */ /* 0x000fd600057a1670 */
[----:B------:R0:W-:Y:S04]  /*3c660*/  @!P6 STG.E.U8 desc[UR14][R8.64+0xd1], R41 ;  /* 0x0000d1290800e986 */ /* 0x0001e8000c10110e */
[----:B------:R1:W-:Y:S01]  /*3c670*/  @!P5 STG.E.U8 desc[UR14][R36.64+0xd8], R49 ;  /* 0x0000d8312400d986 */ /* 0x0003e2000c10110e */
[C---:B------:R-:W-:Y:S02]  /*3c680*/  ISETP.LT.OR P5, PT, R26.reuse, 0xd9, !P1 ;  /* 0x000000d91a00780c */ /* 0x040fe40004fa1670 */
[----:B------:R-:W-:-:S11]  /*3c690*/  ISETP.LT.OR P6, PT, R26, 0xda, !P2 ;  /* 0x000000da1a00780c */ /* 0x000fd600057c1670 */
[----:B------:R-:W0:Y:S02]  /*3c6a0*/  @!P5 LDC.64 R38, c[0x0][0x5c0] ;  /* 0x00017000ff26db82 */ /* 0x000e240000000a00 */
[----:B------:R4:W-:Y:S01]  /*3c6b0*/  @!P6 STG.E.U8 desc[UR14][R34.64+0xd9], R43 ;  /* 0x0000d92b2200e986 */ /* 0x0009e2000c10110e */
[----:B0-----:R-:W-:-:S05]  /*3c6c0*/  @!P5 IADD3 R38, P6, R53, R38, RZ ;  /* 0x000000263526d210 */ /* 0x001fca0007fde0ff */
[----:B------:R-:W-:Y:S01]  /*3c6d0*/  @!P5 IMAD.X R39, R52, 0x1, R39, P6 ;  /* 0x000000013427d824 */ /* 0x000fe200030e0627 */
[C---:B------:R-:W-:Y:S02]  /*3c6e0*/  ISETP.LT.OR P5, PT, R26.reuse, 0xda, !P1 ;  /* 0x000000da1a00780c */ /* 0x040fe40004fa1670 */
[----:B------:R-:W-:Y:S01]  /*3c6f0*/  F2FP.SATFINITE.E4M3.F32.PACK_AB_MERGE_C R41, RZ, R14, RZ ;  /* 0x0000000eff29723e */ /* 0x000fe200048070ff */
[----:B---3--:R-:W-:Y:S02]  /*3c700*/  FMUL R14, R199, UR20 ;  /* 0x00000014c70e7c20 */ /* 0x008fe40008400000 */
[----:B------:R-:W3:Y:S08]  /*3c710*/  LDL.LU R199, [R1+0x840] ;  /* 0x0008400001c77983 */ /* 0x000ef00000300800 */
[----:B------:R-:W0:Y:S01]  /*3c720*/  @!P5 LDC.64 R8, c[0x0][0x5c0] ;  /* 0x00017000ff08db82 */ /* 0x000e220000000a00 */
[----:B------:R-:W-:-:S02]  /*3c730*/  ISETP.LT.OR P6, PT, R26, 0xd9, !P1 ;  /* 0x000000d91a00780c */ /* 0x000fc40004fc1670 */
[----:B-1----:R-:W-:Y:S01]  /*3c740*/  F2FP.SATFINITE.E4M3.F32.PACK_AB_MERGE_C R37, RZ, R14, RZ ;  /* 0x0000000eff25723e */ /* 0x002fe200048070ff */
[----:B----4-:R-:W-:Y:S02]  /*3c750*/  FMUL R14, R186, UR20 ;  /* 0x00000014ba0e7c20 */ /* 0x010fe40008400000 */
[----:B------:R-:W4:Y:S08]  /*3c760*/  LDL.LU R186, [R1+0x844] ;  /* 0x0008440001ba7983 */ /* 0x000f300000300800 */
[----:B------:R1:W-:Y:S01]  /*3c770*/  @!P6 STG.E.U8 desc[UR14][R38.64+0xd8], R41 ;  /* 0x0000d8292600e986 */ /* 0x0003e2000c10110e */
[----:B0-----:R-:W-:-:S02]  /*3c780*/  @!P5 IADD3 R8, P6, R51, R8, RZ ;  /* 0x000000083308d210 */ /* 0x001fc40007fde0ff */
[----:B------:R-:W-:-:S03]  /*3c790*/  F2FP.SATFINITE.E4M3.F32.PACK_AB_MERGE_C R43, RZ, R14, RZ ;  /* 0x0000000eff2b723e */ /* 0x000fc600048070ff */
[----:B------:R-:W-:Y:S01]  /*3c7a0*/  @!P5 IMAD.X R9, R50, 0x1, R9, P6 ;  /* 0x000000013209d824 */ /* 0x000fe200030e0609 */
[----:B------:R-:W-:Y:S01]  /*3c7b0*/  ISETP.LT.OR P6, PT, R26, 0xda, !P1 ;  /* 0x000000da1a00780c */ /* 0x000fe20004fc1670 */
[----:B------:R-:W-:Y:S02]  /*3c7c0*/  FMUL R14, R187, UR20 ;  /* 0x00000014bb0e7c20 */ /* 0x000fe40008400000 */
[----:B------:R-:W4:Y:S03]  /*3c7d0*/  LDL.LU R187, [R1+0x848] ;  /* 0x0008480001bb7983 */ /* 0x000f260000300800 */
[----:B-1----:R-:W-:Y:S01]  /*3c7e0*/  F2FP.SATFINITE.E4M3.F32.PACK_AB_MERGE_C R39, RZ, R14, RZ ;  /* 0x0000000eff27723e */ /* 0x002fe200048070ff */
[----:B------:R-:W-:Y:S02]  /*3c7f0*/  FMUL R14, R202, UR20 ;  /* 0x00000014ca0e7c20 */ /* 0x000fe40008400000 */
[----:B------:R-:W4:Y:S04]  /*3c800*/  LDL.LU R202, [R1+0x84c] ;  /* 0x00084c0001ca7983 */ /* 0x000f280000300800 */
[----:B------:R0:W-:Y:S02]  /*3c810*/  @!P6 STG.E.U8 desc[UR14][R8.64+0xd9], R37 ;  /* 0x0000d9250800e986 */ /* 0x0001e4000c10110e */
[----:B0-----:R-:W-:Y:S01]  /*3c820*/  F2FP.SATFINITE.E4M3.F32.PACK_AB_MERGE_C R37, RZ, R14, RZ ;  /* 0x0000000eff25723e */ /* 0x001fe200048070ff */
[----:B--2---:R-:W-:-:S02]  /*3c830*/  FMUL R14, R203, UR20 ;  /* 0x00000014cb0e7c20 */ /* 0x004fc40008400000 */
[----:B------:R-:W2:Y:S01]  /*3c840*/  LDL.LU R203, [R1+0x850] ;  /* 0x0008500001cb7983 */ /* 0x000ea20000300800 */
[----:B------:R-:W-:-:S13]  /*3c850*/  ISETP.LT.OR P5, PT, R26, 0xe1, !P2 ;  /* 0x000000e11a00780c */ /* 0x000fda00057a1670 */
[----:B------:R0:W-:Y:S01]  /*3c860*/  @!P5 STG.E.U8 desc[UR14][R32.64+0xe0], R43 ;  /* 0x0000e02b2000d986 */ /* 0x0001e2000c10110e */
[C---:B------:R-:W-:Y:S02]  /*3c870*/  ISETP.LT.OR P5, PT, R26.reuse, 0xe1, !P1 ;  /* 0x000000e11a00780c */ /* 0x040fe40004fa1670 */
[----:B------:R-:W-:-:S11]  /*3c880*/  ISETP.LT.OR P6, PT, R26, 0xe2, !P2 ;  /* 0x000000e21a00780c */ /* 0x000fd600057c1670 */
[----:B------:R-:W1:Y:S02]  /*3c890*/  @!P5 LDC.64 R34, c[0x0][0x5c0] ;  /* 0x00017000ff22db82 */ /* 0x000e640000000a00 */
[----:B------:R-:W-:Y:S01]  /*3c8a0*/  @!P6 STG.E.U8 desc[UR14][R30.64+0xe1], R39 ;  /* 0x0000e1271e00e986 */ /* 0x000fe2000c10110e */
[----:B-1----:R-:W-:-:S05]  /*3c8b0*/  @!P5 IADD3 R34, P6, R47, R34, RZ ;  /* 0x000000222f22d210 */ /* 0x002fca0007fde0ff */
[----:B------:R-:W-:Y:S01]  /*3c8c0*/  @!P5 IMAD.X R35, R46, 0x1, R35, P6 ;  /* 0x000000012e23d824 */ /* 0x000fe200030e0623 */
[C---:B------:R-:W-:Y:S02]  /*3c8d0*/  ISETP.LT.OR P5, PT, R26.reuse, 0xe2, !P1 ;  /* 0x000000e21a00780c */ /* 0x040fe40004fa1670 */
[----:B------:R-:W-:-:S11]  /*3c8e0*/  ISETP.LT.OR P6, PT, R26, 0xe1, !P1 ;  /* 0x000000e11a00780c */ /* 0x000fd60004fc1670 */
[----:B------:R-:W1:Y:S02]  /*3c8f0*/  @!P5 LDC.64 R8, c[0x0][0x5c0] ;  /* 0x00017000ff08db82 */ /* 0x000e640000000a00 */
[----:B------:R-:W-:Y:S01]  /*3c900*/  @!P6 STG.E.U8 desc[UR14][R34.64+0xe0], R37 ;  /* 0x0000e0252200e986 */ /* 0x000fe2000c10110e */
[----:B-1----:R-:W-:-:S05]  /*3c910*/  @!P5 IADD3 R8, P6, R28, R8, RZ ;  /* 0x000000081c08d210 */ /* 0x002fca0007fde0ff */
[----:B------:R-:W-:Y:S01]  /*3c920*/  @!P5 IMAD.X R9, R27, 0x1, R9, P6 ;  /* 0x000000011b09d824 */ /* 0x000fe200030e0609 */
[----:B------:R-:W-:Y:S01]  /*3c930*/  F2FP.SATFINITE.E4M3.F32.PACK_AB_MERGE_C R27, RZ, R14, RZ ;  /* 0x0000000eff1b723e */ /* 0x000fe200048070ff */
[----:B------:R-:W-:Y:S01]  /*3c940*/  FMUL R14, R198, UR20 ;  /* 0x00000014c60e7c20 */ /* 0x000fe20008400000 */
[----:B------:R-:W-:Y:S01]  /*3c950*/  LOP3.LUT P4, RZ, R5, 0x80000, RZ, 0xc0, !PT ;  /* 0x0008000005ff7812 */ /* 0x000fe2000788c0ff */
[----:B------:R-:W2:Y:S04]  /*3c960*/  LDL.LU R198, [R1+0x854] ;  /* 0x0008540001c67983 */ /* 0x000ea80000300800 */
[----:B------:R1:W-:Y:S01]  /*3c970*/  @!P5 STG.E.U8 desc[UR14][R8.64+0xe1], R27 ;  /* 0x0000e11b0800d986 */ /* 0x0003e2000c10110e */
[----:B------:R-:W-:Y:S02]  /*3c980*/  ISETP.LT.OR P5, PT, R26, 0xe9, !P2 ;  /* 0x000000e91a00780c */ /* 0x000fe400057a1670 */
[----:B0-----:R-:W-:-:S02]  /*3c990*/  F2FP.SATFINITE.E4M3.F32.PACK_AB_MERGE_C R33, RZ, R14, RZ ;  /* 0x0000000eff21723e */ /* 0x001fc400048070ff */
[----:B------:R-:W-:-:S03]  /*3c9a0*/  ISETP.LT.OR P6, PT, R26, 0xea, !P2 ;  /* 0x000000ea1a00780c */ /* 0x000fc600057c1670 */
[----:B-1----:R-:W0:Y:S06]  /*3c9b0*/  @!P4 LDC.64 R8, c[0x0][0x5c0] ;  /* 0x00017000ff08cb82 */ /* 0x002e2c0000000a00 */
[----:B------:R1:W-:Y:S01]  /*3c9c0*/  @!P5 STG.E.U8 desc[UR14][R24.64+0xe8], R33 ;  /* 0x0000e8211800d986 */ /* 0x0003e2000c10110e */
[----:B------:R-:W-:Y:S01]  /*3c9d0*/  LOP3.LUT P5, RZ, R5, 0x40000, RZ, 0xc0, !PT ;  /* 0x0004000005ff7812 */ /* 0x000fe200078ac0ff */
[----:B---3--:R-:W-:Y:S02]  /*3c9e0*/  FMUL R14, R199, UR20 ;  /* 0x00000014c70e7c20 */ /* 0x008fe40008400000 */
[----:B------:R-:W3:Y:S01]  /*3c9f0*/  LDL.LU R199, [R1+0x858] ;  /* 0x0008580001c77983 */ /* 0x000ee20000300800 */
[----:B-1----:R-:W1:Y:S09]  /*3ca00*/  @!P0 LDC.64 R24, c[0x0][0x5c0] ;  /* 0x00017000ff188b82 */ /* 0x002e720000000a00 */
[----:B------:R-:W0:Y:S01]  /*3ca10*/  @!P5 LDC.64 R30, c[0x0][0x5c0] ;  /* 0x00017000ff1edb82 */ /* 0x000e220000000a00 */
[----:B------:R-:W-:Y:S01]  /*3ca20*/  F2FP.SATFINITE.E4M3.F32.PACK_AB_MERGE_C R35, RZ, R14, RZ ;  /* 0x0000000eff23723e */ /* 0x000fe200048070ff */
[----:B----4-:R-:W-:-:S02]  /*3ca30*/  FMUL R14, R186, UR20 ;  /* 0x00000014ba0e7c20 */ /* 0x010fc40008400000 */
[----:B------:R-:W4:Y:S04]  /*3ca40*/  LDL.LU R186, [R1+0x85c] ;  /* 0x00085c0001ba7983 */ /* 0x000f280000300800 */
[----:B------:R-:W-:Y:S01]  /*3ca50*/  @!P6 STG.E.U8 desc[UR14][R22.64+0xe9], R35 ;  /* 0x0000e9231600e986 */ /* 0x000fe2000c10110e */
[----:B0-----:R-:W-:Y:S02]  /*3ca60*/  @!P5 IADD3 R30, P6, R17, R30, RZ ;  /* 0x0000001e111ed210 */ /* 0x001fe40007fde0ff */
[----:B------:R-:W-:-:S03]  /*3ca70*/  F2FP.SATFINITE.E4M3.F32.PACK_AB_MERGE_C R17, RZ, R14, RZ ;  /* 0x0000000eff11723e */ /* 0x000fc600048070ff */
[----:B------:R-:W-:-:S05]  /*3ca80*/  @!P5 IMAD.X R31, R16, 0x1, R31, P6 ;  /* 0x00000001101fd824 */ /* 0x000fca00030e061f */
[----:B------:R0:W-:Y:S01]  /*3ca90*/  @!P5 STG.E.U8 desc[UR14][R30.64+0xe8], R17 ;  /* 0x0000e8111e00d986 */ /* 0x0001e2000c10110e */
[----:B------:R-:W-:-:S05]  /*3caa0*/  @!P4 IADD3 R8, P5, R15, R8, RZ ;  /* 0x000000080f08c210 */ /* 0x000fca0007fbe0ff */
[----:B------:R-:W-:Y:S02]  /*3cab0*/  @!P4 IMAD.X R9, R13, 0x1, R9, P5 ;  /* 0x000000010d09c824 */ /* 0x000fe400028e0609 */
[----:B------:R-:W-:Y:S02]  /*3cac0*/  FMUL R13, R187, UR20 ;  /* 0x00000014bb0d7c20 */ /* 0x000fe40008400000 */
[----:B------:R-:W4:Y:S03]  /*3cad0*/  LDL.LU R187, [R1+0x860] ;  /* 0x0008600001bb7983 */ /* 0x000f260000300800 */
[----:B------:R-:W-:Y:S01]  /*3cae0*/  F2FP.SATFINITE.E4M3.F32.PACK_AB_MERGE_C R15, RZ, R13, RZ ;  /* 0x0000000dff0f723e */ /* 0x000fe200048070ff */
[----:B------:R-:W-:Y:S01]  /*3caf0*/  FMUL R13, R202, UR20 ;  /* 0x00000014ca0d7c20 */ /* 0x000fe20008400000 */
[----:B------:R-:W-:Y:S01]  /*3cb00*/  ISETP.LT.OR P6, PT, R26, 0xf1, !P2 ;  /* 0x000000f11a00780c */ /* 0x000fe200057c1670 */
[----:B------:R-:W4:Y:S01]  /*3cb10*/  LDL.LU R202, [R1+0x864] ;  /* 0x0008640001ca7983 */ /* 0x000f220000300800 */
[----:B0-----:R-:W0:Y:S02]  /*3cb20*/  @!P3 LDC.64 R30, c[0x0][0x5c0] ;  /* 0x00017000ff1ebb82 */ /* 0x001e240000000a00 */
[----:B------:R-:W-:Y:S01]  /*3cb30*/  F2FP.SATFINITE.E4M3.F32.PACK_AB_MERGE_C R23, RZ, R13, RZ ;  /* 0x0000000dff17723e */ /* 0x000fe200048070ff */
[----:B--2---:R-:W-:-:S02]  /*3cb40*/  FMUL R13, R203, UR20 ;  /* 0x00000014cb0d7c20 */ /* 0x004fc40008400000 */
[----:B------:R-:W2:Y:S04]  /*3cb50*/  LDL.LU R203, [R1+0x868] ;  /* 0x0008680001cb7983 */ /* 0x000ea80000300800 */
[----:B------:R0:W-:Y:S01]  /*3cb60*/  @!P4 STG.E.U8 desc[UR14][R8.64+0xe9], R15 ;  /* 0x0000e90f0800c986 */ /* 0x0001e2000c10110e */
[----:B------:R-:W-:-:S03]  /*3cb70*/  ISETP.LT.OR P4, PT, R26, 0xf9, !P2 ;  /* 0x000000f91a00780c */ /* 0x000fc60005781670 */
[----:B------:R0:W-:Y:S01]  /*3cb80*/  @!P6 STG.E.U8 desc[UR14][R20.64+0xf0], R23 ;  /* 0x0000f0171400e986 */ /* 0x0001e2000c10110e */
[C---:B------:R-:W-:Y:S02]  /*3cb90*/  ISETP.LT.OR P6, PT, R26.reuse, 0xf2, !P2 ;  /* 0x000000f21a00780c */ /* 0x040fe400057c1670 */
[----:B------:R-:W-:Y:S02]  /*3cba0*/  ISETP.LT.OR P2, PT, R26, 0xfa, !P2 ;  /* 0x000000fa1a00780c */ /* 0x000fe40005741670 */
[----:B-1----:R-:W-:-:S05]  /*3cbb0*/  @!P0 IADD3 R12, P5, R12, R24, RZ ;  /* 0x000000180c0c8210 */ /* 0x002fca0007fbe0ff */
[----:B0-----:R-:W0:Y:S01]  /*3cbc0*/  @!P4 LDC.64 R14, c[0x0][0x5c0] ;  /* 0x00017000ff0ecb82 */ /* 0x001e220000000a00 */
[----:B------:R-:W-:Y:S01]  /*3cbd0*/  F2FP.SATFINITE.E4M3.F32.PACK_AB_MERGE_C R17, RZ, R13, RZ ;  /* 0x0000000dff11723e */ /* 0x000fe200048070ff */
[----:B------:R-:W-:Y:S01]  /*3cbe0*/  @!P0 IMAD.X R13, R11, 0x1, R25, P5 ;  /* 0x000000010b0d8824 */ /* 0x000fe200028e0619 */
[C---:B------:R-:W-:Y:S02]  /*3cbf0*/  ISETP.LT.OR P5, PT, R26.reuse, 0xf9, !P1 ;  /* 0x000000f91a00780c */ /* 0x040fe40004fa1670 */
[----:B------:R-:W-:-:S03]  /*3cc00*/  ISETP.LT.OR P1, PT, R26, 0xfa, !P1 ;  /* 0x000000fa1a00780c */ /* 0x000fc60004f21670 */
[----:B------:R-:W1:Y:S01]  /*3cc10*/  @!P2 LDC.64 R22, c[0x0][0x5c0] ;  /* 0x00017000ff16ab82 */ /* 0x000e620000000a00 */
[----:B------:R3:W-:Y:S07]  /*3cc20*/  @!P6 STG.E.U8 desc[UR14][R18.64+0xf1], R17 ;  /* 0x0000f1111200e986 */ /* 0x0007ee000c10110e */
[----:B------:R-:W4:Y:S08]  /*3cc30*/  @!P5 LDC.64 R24, c[0x0][0x5c0] ;  /* 0x00017000ff18db82 */ /* 0x000f300000000a00 */
[----:B------:R-:W4:Y:S01]  /*3cc40*/  @!P1 LDC.64 R26, c[0x0][0x5c0] ;  /* 0x00017000ff1a9b82 */ /* 0x000f220000000a00 */
[----:B------:R-:W-:-:S05]  /*3cc50*/  FMUL R8, R198, UR20 ;  /* 0x00000014c6087c20 */ /* 0x000fca0008400000 */
[----:B------:R-:W-:-:S05]  /*3cc60*/  F2FP.SATFINITE.E4M3.F32.PACK_AB_MERGE_C R21, RZ, R8, RZ ;  /* 0x00000008ff15723e */ /* 0x000fca00048070ff */
[----:B------:R4:W-:Y:S01]  /*3cc70*/  @!P0 STG.E.U8 desc[UR14][R12.64+0xf0], R21 ;  /* 0x0000f0150c008986 */ /* 0x0009e2000c10110e */
[----:B------:R-:W-:-:S05]  /*3cc80*/  @!P3 IADD3 R10, P0, R10, R30, RZ ;  /* 0x0000001e0a0ab210 */ /* 0x000fca0007f1e0ff */
[----:B------:R-:W-:Y:S02]  /*3cc90*/  @!P3 IMAD.X R11, R7, 0x1, R31, P0 ;  /* 0x00000001070bb824 */ /* 0x000fe400000e061f */
[----:B---3--:R-:W-:-:S05]  /*3cca0*/  FMUL R8, R199, UR20 ;  /* 0x00000014c7087c20 */ /* 0x008fca0008400000 */
[----:B------:R-:W-:-:S05]  /*3ccb0*/  F2FP.SATFINITE.E4M3.F32.PACK_AB_MERGE_C R17, RZ, R8, RZ ;  /* 0x00000008ff11723e */ /* 0x000fca00048070ff */
[----:B------:R3:W-:Y:S01]  /*3ccc0*/  @!P3 STG.E.U8 desc[UR14][R10.64+0xf1], R17 ;  /* 0x0000f1110a00b986 */ /* 0x0007e2000c10110e */
[----:B0-----:R-:W-:-:S04]  /*3ccd0*/  @!P4 IADD3 R8, P0, P3, R6, UR8, R14 ;  /* 0x000000080608cc10 */ /* 0x001fc8000fb1e00e */
[----:B------:R-:W-:Y:S02]  /*3cce0*/  @!P4 IADD3.X R9, R29, UR7, R15, P0, P3 ;  /* 0x000000071d09cc10 */ /* 0x000fe400087e640f */
[----:B-1----:R-:W-:Y:S01]  /*3ccf0*/  @!P2 IADD3 R14, P0, P3, R6, UR8, R22 ;  /* 0x00000008060eac10 */ /* 0x002fe2000fb1e016 */
[----:B----4-:R-:W-:-:S03]  /*3cd00*/  FMUL R7, R186, UR20 ;  /* 0x00000014ba077c20 */ /* 0x010fc60008400000 */
[C---:B------:R-:W-:Y:S02]  /*3cd10*/  @!P2 IADD3.X R15, R29.reuse, UR7, R23, P0, P3 ;  /* 0x000000071d0fac10 */ /* 0x040fe400087e6417 */
[C-C-:B------:R-:W-:Y:S02]  /*3cd20*/  @!P5 IADD3 R13, P0, P3, R6.reuse, UR8, R3.reuse ;  /* 0x00000008060ddc10 */ /* 0x140fe4000fb1e003 */
[----:B------:R-:W-:Y:S02]  /*3cd30*/  F2FP.SATFINITE.E4M3.F32.PACK_AB_MERGE_C R19, RZ, R7, RZ ;  /* 0x00000007ff13723e */ /* 0x000fe400048070ff */
[----:B------:R-:W-:Y:S02]  /*3cd40*/  @!P5 IADD3.X R16, R29, UR7, R0, P0, P3 ;  /* 0x000000071d10dc10 */ /* 0x000fe400087e6400 */
[----:B------:R-:W-:Y:S01]  /*3cd50*/  @!P1 IADD3 R7, P0, P3, R6, UR8, R3 ;  /* 0x0000000806079c10 */ /* 0x000fe2000fb1e003 */
[----:B------:R4:W-:Y:S01]  /*3cd60*/  @!P4 STG.E.U8 desc[UR14][R8.64+0xf8], R19 ;  /* 0x0000f8130800c986 */ /* 0x0009e2000c10110e */
[----:B------:R-:W-:-:S02]  /*3cd70*/  @!P5 IADD3 R6, P4, R13, R24, RZ ;  /* 0x000000180d06d210 */ /* 0x000fc40007f9e0ff */
[----:B------:R-:W-:Y:S02]  /*3cd80*/  @!P1 IADD3.X R18, R29, UR7, R0, P0, P3 ;  /* 0x000000071d129c10 */ /* 0x000fe400087e6400 */
[----:B---3--:R-:W-:Y:S01]  /*3cd90*/  @!P1 IADD3 R10, P0, R7, R26, RZ ;  /* 0x0000001a070a9210 */ /* 0x008fe20007f1e0ff */
[----:B------:R-:W-:Y:S02]  /*3cda0*/  @!P5 IMAD.X R7, R16, 0x1, R25, P4 ;  /* 0x000000011007d824 */ /* 0x000fe400020e0619 */
[----:B------:R-:W-:Y:S01]  /*3cdb0*/  FMUL R11, R187, UR20 ;  /* 0x00000014bb0b7c20 */ /* 0x000fe20008400000 */
[----:B------:R-:W-:-:S04]  /*3cdc0*/  FMUL R12, R202, UR20 ;  /* 0x00000014ca0c7c20 */ /* 0x000fc80008400000 */
[----:B------:R-:W-:Y:S01]  /*3cdd0*/  F2FP.SATFINITE.E4M3.F32.PACK_AB_MERGE_C R17, RZ, R11, RZ ;  /* 0x0000000bff11723e */ /* 0x000fe200048070ff */
[----:B------:R-:W-:Y:S01]  /*3cde0*/  @!P1 IMAD.X R11, R18, 0x1, R27, P0 ;  /* 0x00000001120b9824 */ /* 0x000fe200000e061b */
[----:B------:R-:W-:-:S03]  /*3cdf0*/  F2FP.SATFINITE.E4M3.F32.PACK_AB_MERGE_C R21, RZ, R12, RZ ;  /* 0x0000000cff15723e */ /* 0x000fc600048070ff */
[----:B------:R4:W-:Y:S04]  /*3ce00*/  @!P2 STG.E.U8 desc[UR14][R14.64+0xf9], R17 ;  /* 0x0000f9110e00a986 */ /* 0x0009e8000c10110e */
[----:B------:R4:W-:Y:S01]  /*3ce10*/  @!P5 STG.E.U8 desc[UR14][R6.64+0xf8], R21 ;  /* 0x0000f8150600d986 */ /* 0x0009e2000c10110e */
[----:B--2---:R-:W-:-:S05]  /*3ce20*/  FMUL R13, R203, UR20 ;  /* 0x00000014cb0d7c20 */ /* 0x004fca0008400000 */
[----:B------:R-:W-:-:S05]  /*3ce30*/  F2FP.SATFINITE.E4M3.F32.PACK_AB_MERGE_C R13, RZ, R13, RZ ;  /* 0x0000000dff0d723e */ /* 0x000fca00048070ff */
[----:B------:R4:W-:Y:S02]  /*3ce40*/  @!P1 STG.E.U8 desc[UR14][R10.64+0xf9], R13 ;  /* 0x0000f90d0a009986 */ /* 0x0009e4000c10110e */
.L_x_36:
[----:B------:R-:W-:Y:S05]  /*3ce50*/  BSYNC B0 ;  /* 0x0000000000007941 */ /* 0x000fea0003800000 */
.L_x_32:
[----:B--2-4-:R-:W2:Y:S04]  /*3ce60*/  LDL.LU R7, [R1+0x874] ;  /* 0x0008740001077983 */ /* 0x014ea80000300800 */
[----:B------:R-:W2:Y:S01]  /*3ce70*/  LDL.LU R6, [R1+0x878] ;  /* 0x0008780001067983 */ /* 0x000ea20000300800 */
[----:B------:R-:W-:Y:S01]  /*3ce80*/  ULDC UR6, c[0x0][0xc] ;  /* 0x0000030000067ab9 */ /* 0x000fe20000000800 */
[----:B------:R-:W-:Y:S01]  /*3ce90*/  ULDC UR7, c[0x0][0x10] ;  /* 0x0000040000077ab9 */ /* 0x000fe20000000800 */
[----:B0-----:R-:W2:Y:S01]  /*3cea0*/  LDC R9, c[0x0][0x14] ;  /* 0x00000500ff097b82 */ /* 0x001ea20000000800 */
[----:B------:R-:W-:Y:S01]  /*3ceb0*/  UIMAD.WIDE.U32 UR6, UR6, UR7, URZ ;  /* 0x00000007060672a5 */ /* 0x000fe2000f8e003f */
[----:B------:R0:W5:Y:S01]  /*3cec0*/  LDL R28, [R1+0xdc] ;  /* 0x0000dc00011c7983 */ /* 0x0001620000100800 */
[----:B------:R-:W-:-:S04]  /*3ced0*/  UMOV UR10, 0xffffffff ;  /* 0xffffffff000a7882 */ /* 0x000fc80000000000 */
[----:B--2---:R-:W-:-:S04]  /*3cee0*/  IMAD.WIDE.U32 R6, R9, UR6, R6 ;  /* 0x0000000609067c25 */ /* 0x004fc8000f8e0006 */
[----:B------:R-:W-:Y:S01]  /*3cef0*/  IMAD R9, R9, UR7, RZ ;  /* 0x0000000709097c24 */ /* 0x000fe2000f8e02ff */
[----:B------:R-:W-:Y:S01]  /*3cf00*/  ULDC.64 UR6, c[0x0][0x650] ;  /* 0x0001940000067ab9 */ /* 0x000fe20000000a00 */
[----:B------:R-:W-:Y:S01]  /*3cf10*/  IMAD.MOV.U32 R18, RZ, RZ, R6 ;  /* 0x000000ffff127224 */ /* 0x000fe200078e0006 */
[----:B------:R-:W-:Y:S01]  /*3cf20*/  ISETP.GE.U32.AND P0, PT, R6, UR6, PT ;  /* 0x0000000606007c0c */ /* 0x000fe2000bf06070 */
[----:B------:R-:W-:Y:S01]  /*3cf30*/  IMAD.IADD R19, R7, 0x1, R9 ;  /* 0x0000000107137824 */ /* 0x000fe200078e0209 */
[----:B------:R-:W-:Y:S01]  /*3cf40*/  PRMT R7, RZ, 0x7610, R7 ;  /* 0x00007610ff077816 */ /* 0x000fe20000000007 */
[----:B------:R-:W-:-:S03]  /*3cf50*/  IMAD.MOV.U32 R6, RZ, RZ, -0x1 ;  /* 0xffffffffff067424 */ /* 0x000fc600078e00ff */
[----:B------:R0:W-:Y:S01]  /*3cf60*/  STL [R1+0x874], R19 ;  /* 0x0008741301007387 */ /* 0x0001e20000100800 */
[----:B------:R-:W-:-:S03]  /*3cf70*/  ISETP.GE.U32.AND.EX P0, PT, R19, UR7, PT, P0 ;  /* 0x0000000713007c0c */ /* 0x000fc6000bf06100 */
[----:B------:R0:W-:Y:S04]  /*3cf80*/  STL [R1+0x878], R18 ;  /* 0x0008781201007387 */ /* 0x0001e80000100800 */
[----:B------:R0:W-:Y:S06]  /*3cf90*/  STL [R1+0x86c], R6 ;  /* 0x00086c0601007387 */ /* 0x0001ec0000100800 */
[----:B------:R-:W-:Y:S05]  /*3cfa0*/  @P0 BRA `(.L_x_37) ;  /* 0x0000000400800947 */ /* 0x000fea0003800000 */
[----:B------:R-:W0:Y:S01]  /*3cfb0*/  S2R R13, SR_CTAID.X ;  /* 0x00000000000d7919 */ /* 0x000e220000002500 */
[----:B------:R-:W-:Y:S01]  /*3cfc0*/  ULDC.64 UR18, c[0x0][0x628] ;  /* 0x00018a0000127ab9 */ /* 0x000fe20000000a00 */
[----:B------:R-:W2:Y:S01]  /*3cfd0*/  LDC R14, c[0x0][0x144] ;  /* 0x00005100ff0e7b82 */ /* 0x000ea20000000800 */
[----:B------:R-:W-:Y:S01]  /*3cfe0*/  ULDC UR6, c[0x0][0x150] ;  /* 0x0000540000067ab9 */ /* 0x000fe20000000800 */
[----:B------:R-:W4:Y:S01]  /*3cff0*/  S2R R17, SR_CTAID.Y ;  /* 0x0000000000117919 */ /* 0x000f220000002600 */
[----:B------:R-:W-:Y:S01]  /*3d000*/  ISETP.NE.U32.AND P0, PT, RZ, UR18, PT ;  /* 0x00000012ff007c0c */ /* 0x000fe2000bf05070 */
[----:B------:R-:W-:Y:S01]  /*3d010*/  ULDC UR23, c[0x0][0x630] ;  /* 0x00018c0000177ab9 */ /* 0x000fe20000000800 */
[----:B------:R-:W-:Y:S02]  /*3d020*/  R2UR UR16, R18 ;  /* 0x00000000121072ca */ /* 0x000fe400000e0000 */
[----:B------:R-:W-:Y:S01]  /*3d030*/  ISETP.NE.AND.EX P0, PT, RZ, UR19, PT, P0 ;  /* 0x00000013ff007c0c */ /* 0x000fe2000bf05300 */
[----:B-1----:R-:W1:Y:S01]  /*3d040*/  LDC.64 R10, c[0x0][0x620] ;  /* 0x00018800ff0a7b82 */ /* 0x002e620000000a00 */
[----:B------:R-:W-:-:S02]  /*3d050*/  R2UR UR17, R19 ;  /* 0x00000000131172ca */ /* 0x000fc400000e0000 */
[----:B0-----:R-:W-:-:S05]  /*3d060*/  I2FP.F32.U32 R6, R13 ;  /* 0x0000000d00067245 */ /* 0x001fca0000201000 */
[----:B------:R-:W-:-:S06]  /*3d070*/  FMUL R6, R6, UR6 ;  /* 0x0000000606067c20 */ /* 0x000fcc0008400000 */
[----:B------:R-:W0:Y:S01]  /*3d080*/  F2I.U32.TRUNC.NTZ R6, R6 ;  /* 0x0000000600067305 */ /* 0x000e22000020f000 */
[----:B----4-:R-:W-:Y:S05]  /*3d090*/  @!P0 BRA `(.L_x_38) ;  /* 0x0000000000308947 */ /* 0x010fea0003800000 */
        /* <DEDUP_REMOVED lines=12> */
.L_x_38:
[----:B------:R-:W-:Y:S01]  /*3d160*/  USHF.R.U64 UR10, UR16, UR23, UR17 ;  /* 0x00000017100a7299 */ /* 0x000fe20008001211 */
[----:B------:R-:W4:Y:S01]  /*3d170*/  LDC.64 R24, c[0x0][0x640] ;  /* 0x00019000ff187b82 */ /* 0x000f220000000a00 */
[----:B------:R-:W-:Y:S01]  /*3d180*/  USHF.R.U32.HI UR6, URZ, UR23, UR17 ;  /* 0x000000173f067299 */ /* 0x000fe20008011611 */
[----:B0-----:R-:W-:Y:S02]  /*3d190*/  IMAD.MOV R15, RZ, RZ, -R6 ;  /* 0x000000ffff0f7224 */ /* 0x001fe400078e0a06 */
[----:B------:R-:W-:Y:S01]  /*3d1a0*/  IMAD.MOV.U32 R6, RZ, RZ, R18 ;  /* 0x000000ffff067224 */ /* 0x000fe200078e0012 */
[----:B------:R-:W-:Y:S01]  /*3d1b0*/  IADD3 R9, P0, RZ, -UR10, RZ ;  /* 0x8000000aff097c10 */ /* 0x000fe2000ff1e0ff */
[----:B--2---:R-:W-:Y:S02]  /*3d1c0*/  IMAD R21, R14, R15, R13 ;  /* 0x0000000f0e157224 */ /* 0x004fe400078e020d */
[----:B-----5:R-:W0:Y:S02]  /*3d1d0*/  LDC R12, c[0x0][0x618] ;  /* 0x00018600ff0c7b82 */ /* 0x020e240000000800 */
[----:B------:R-:W-:Y:S01]  /*3d1e0*/  IMAD.X R7, RZ, RZ, ~UR6, P0 ;  /* 0x80000006ff077e24 */ /* 0x000fe200080e06ff */
[----:B------:R-:W-:-:S03]  /*3d1f0*/  ULDC UR6, c[0x0][0x154] ;  /* 0x0000550000067ab9 */ /* 0x000fc60000000800 */
[-C--:B-1----:R-:W-:Y:S02]  /*3d200*/  IMAD R8, R7, R10.reuse, RZ ;  /* 0x0000000a07087224 */ /* 0x082fe400078e02ff */
[----:B------:R-:W1:Y:S01]  /*3d210*/  LDC R16, c[0x0][0x608] ;  /* 0x00018200ff107b82 */ /* 0x000e620000000800 */
[----:B------:R-:W-:Y:S02]  /*3d220*/  IMAD.MOV.U32 R7, RZ, RZ, R19 ;  /* 0x000000ffff077224 */ /* 0x000fe400078e0013 */
[----:B------:R-:W-:-:S05]  /*3d230*/  IMAD.WIDE.U32 R6, R9, R10, R6 ;  /* 0x0000000a09067225 */ /* 0x000fca00078e0006 */
[----:B------:R-:W2:Y:S01]  /*3d240*/  LDC R20, c[0x0][0x658] ;  /* 0x00019600ff147b82 */ /* 0x000ea20000000800 */
[----:B------:R-:W-:Y:S01]  /*3d250*/  IMAD R9, R9, R11, R8 ;  /* 0x0000000b09097224 */ /* 0x000fe200078e0208 */
[----:B------:R-:W-:Y:S01]  /*3d260*/  I2FP.F32.U32 R8, R17 ;  /* 0x0000001100087245 */ /* 0x000fe20000201000 */
[----:B------:R-:W-:Y:S01]  /*3d270*/  IMAD.MOV.U32 R11, RZ, RZ, 0x1 ;  /* 0x00000001ff0b7424 */ /* 0x000fe200078e00ff */
[----:B----4-:R-:W-:Y:S01]  /*3d280*/  ISETP.NE.U32.AND P0, PT, R24, RZ, PT ;  /* 0x000000ff1800720c */ /* 0x010fe20003f05070 */
[----:B------:R-:W-:Y:S02]  /*3d290*/  IMAD.IADD R7, R7, 0x1, R9 ;  /* 0x0000000107077824 */ /* 0x000fe400078e0209 */
[----:B------:R-:W-:Y:S01]  /*3d2a0*/  FMUL R8, R8, UR6 ;  /* 0x0000000608087c20 */ /* 0x000fe20008400000 */
[----:B------:R-:W4:Y:S01]  /*3d2b0*/  LDC R18, c[0x0][0x148] ;  /* 0x00005200ff127b82 */ /* 0x000f220000000800 */
[----:B------:R-:W-:Y:S01]  /*3d2c0*/  ISETP.NE.AND.EX P0, PT, R25, RZ, PT, P0 ;  /* 0x000000ff1900720c */ /* 0x000fe20003f05300 */
[----:B------:R-:W-:Y:S01]  /*3d2d0*/  IMAD.MOV.U32 R9, RZ, RZ, -0x1 ;  /* 0xffffffffff097424 */ /* 0x000fe200078e00ff */
[-CC-:B0-----:R-:W-:Y:S01]  /*3d2e0*/  SHF.R.U64 R14, R6, R12.reuse, R7.reuse ;  /* 0x0000000c060e7219 */ /* 0x181fe20000001207 */
[----:B------:R0:W0:Y:S01]  /*3d2f0*/  F2I.U32.TRUNC.NTZ R15, R8 ;  /* 0x00000008000f7305 */ /* 0x000022000020f000 */
[----:B------:R-:W-:-:S03]  /*3d300*/  SHF.R.U32.HI R7, RZ, R12, R7 ;  /* 0x0000000cff077219 */ /* 0x000fc60000011607 */
[----:B------:R-:W0:Y:S01]  /*3d310*/  LDC R19, c[0x0][0x600] ;  /* 0x00018000ff137b82 */ /* 0x000e220000000800 */
[-CC-:B-1----:R-:W-:Y:S02]  /*3d320*/  SHF.R.U64 R12, R14, R16.reuse, R7.reuse ;  /* 0x000000100e0c7219 */ /* 0x182fe40000001207 */
[----:B------:R-:W-:-:S05]  /*3d330*/  SHF.R.U32.HI R7, RZ, R16, R7 ;  /* 0x00000010ff077219 */ /* 0x000fca0000011607 */
[----:B------:R-:W1:Y:S01]  /*3d340*/  LDC R22, c[0x0][0x648] ;  /* 0x00019200ff167b82 */ /* 0x000e620000000800 */
[-CC-:B--2---:R-:W-:Y:S02]  /*3d350*/  SHF.R.U64 R16, R12, R20.reuse, R7.reuse ;  /* 0x000000140c107219 */ /* 0x184fe40000001207 */
[-C--:B------:R-:W-:Y:S02]  /*3d360*/  SHF.L.U32 R9, R9, R20.reuse, RZ ;  /* 0x0000001409097219 */ /* 0x080fe400000006ff */
[-C--:B------:R-:W-:Y:S01]  /*3d370*/  SHF.R.U32.HI R7, RZ, R20.reuse, R7 ;  /* 0x00000014ff077219 */ /* 0x080fe20000011607 */
[----:B------:R-:W-:Y:S01]  /*3d380*/  IMAD.MOV.U32 R6, RZ, RZ, R16 ;  /* 0x000000ffff067224 */ /* 0x000fe200078e0010 */
[----:B------:R-:W-:Y:S01]  /*3d390*/  SHF.L.U32 R20, R11, R20, RZ ;  /* 0x000000140b147219 */ /* 0x000fe200000006ff */
[----:B------:R-:W2:Y:S01]  /*3d3a0*/  LDC R26, c[0x0][0x638] ;  /* 0x00018e00ff1a7b82 */ /* 0x000ea20000000800 */
[----:B------:R-:W-:-:S07]  /*3d3b0*/  LOP3.LUT R23, RZ, R9, RZ, 0x33, !PT ;  /* 0x00000009ff177212 */ /* 0x000fce00078e33ff */
[----:B------:R-:W0:Y:S01]  /*3d3c0*/  LDC R27, c[0x0][0x610] ;  /* 0x00018400ff1b7b82 */ /* 0x000e220000000800 */
[----:B------:R-:W-:Y:S05]  /*3d3d0*/  @!P0 BRA `(.L_x_39) ;  /* 0x0000000000288947 */ /* 0x000fea0003800000 */
[----:B------:R-:W5:Y:S02]  /*3d3e0*/  LDC R11, c[0x0][0x64c] ;  /* 0x00019300ff0b7b82 */ /* 0x000f640000000800 */
[----:B-----5:R-:W-:-:S05]  /*3d3f0*/  IADD3 R11, P0, R16, R11, RZ ;  /* 0x0000000b100b7210 */ /* 0x020fca0007f1e0ff */
[----:B------:R-:W-:-:S04]  /*3d400*/  IMAD.X R13, RZ, RZ, R7, P0 ;  /* 0x000000ffff0d7224 */ /* 0x000fc800000e0607 */
[----:B------:R-:W-:-:S04]  /*3d410*/  IMAD.WIDE.U32 R6, R13, R24, RZ ;  /* 0x000000180d067225 */ /* 0x000fc800078e00ff */
[----:B0-----:R-:W-:-:S04]  /*3d420*/  IMAD.WIDE.U32 R8, P0, R11, R25, R6 ;  /* 0x000000190b087225 */ /* 0x001fc80007800006 */
[----:B------:R-:W-:-:S04]  /*3d430*/  IMAD.WIDE.U32 R6, R11, R24, RZ ;  /* 0x000000180b067225 */ /* 0x000fc800078e00ff */
[----:B------:R-:W-:Y:S01]  /*3d440*/  IMAD.X R11, RZ, RZ, RZ, P0 ;  /* 0x000000ffff0b7224 */ /* 0x000fe200000e06ff */
[----:B------:R-:W-:Y:S01]  /*3d450*/  IADD3 RZ, P0, R7, R8, RZ ;  /* 0x0000000807ff7210 */ /* 0x000fe20007f1e0ff */
[----:B------:R-:W-:-:S04]  /*3d460*/  IMAD.MOV.U32 R10, RZ, RZ, R9 ;  /* 0x000000ffff0a7224 */ /* 0x000fc800078e0009 */
[----:B------:R-:W-:-:S08]  /*3d470*/  IMAD.WIDE.U32.X R6, R13, R25, R10, P0 ;  /* 0x000000190d067225 */ /* 0x000fd000000e040a */
.L_x_39:
[----:B0-----:R-:W0:Y:S01]  /*3d480*/  LDC R8, c[0x0][0x65c] ;  /* 0x00019700ff087b82 */ /* 0x001e220000000800 */
[----:B-1----:R-:W-:Y:S01]  /*3d490*/  SHF.R.U64 R6, R6, R22, R7 ;  /* 0x0000001606067219 */ /* 0x002fe20000001207 */
[----:B------:R-:W-:Y:S01]  /*3d4a0*/  VIADD R11, R19, 0xffffffff ;  /* 0xffffffff130b7836 */ /* 0x000fe20000000000 */
[----:B------:R-:W-:Y:S01]  /*3d4b0*/  LOP3.LUT R9, R12, R23, RZ, 0xc0, !PT ;  /* 0x000000170c097212 */ /* 0x000fe200078ec0ff */
[----:B------:R-:W-:Y:S02]  /*3d4c0*/  IMAD.MOV R15, RZ, RZ, -R15 ;  /* 0x000000ffff0f7224 */ /* 0x000fe400078e0a0f */
[----:B------:R-:W-:Y:S01]  /*3d4d0*/  IMAD.MOV R7, RZ, RZ, -R6 ;  /* 0x000000ffff077224 */ /* 0x000fe200078e0a06 */
[----:B------:R-:W-:Y:S01]  /*3d4e0*/  LOP3.LUT R14, R14, R11, RZ, 0xc0, !PT ;  /* 0x0000000b0e0e7212 */ /* 0x000fe200078ec0ff */
[----:B------:R-:W-:Y:S02]  /*3d4f0*/  IMAD R6, R20, R6, R9 ;  /* 0x0000000614067224 */ /* 0x000fe400078e0209 */
[----:B--2---:R-:W-:-:S04]  /*3d500*/  IMAD R7, R7, R26, R16 ;  /* 0x0000001a07077224 */ /* 0x004fc800078e0210 */
[----:B------:R-:W-:Y:S01]  /*3d510*/  IMAD R9, R7, R19, R14 ;  /* 0x0000001307097224 */ /* 0x000fe200078e020e */
[----:B0-----:R-:W-:Y:S01]  /*3d520*/  ISETP.NE.AND P0, PT, R8, 0x1, PT ;  /* 0x000000010800780c */ /* 0x001fe20003f05270 */
[----:B------:R-:W-:-:S05]  /*3d530*/  IMAD.MOV.U32 R8, RZ, RZ, 0x1 ;  /* 0x00000001ff087424 */ /* 0x000fca00078e00ff */
[----:B------:R-:W-:-:S07]  /*3d540*/  PRMT R7, R8, 0x7610, R7 ;  /* 0x0000761008077816 */ /* 0x000fce0000000007 */
[----:B----4-:R-:W-:-:S04]  /*3d550*/  @P0 IMAD R21, R18, R15, R17 ;  /* 0x0000000f12150224 */ /* 0x010fc800078e0211 */
[----:B------:R-:W-:-:S05]  /*3d560*/  IMAD R6, R6, R27, R21 ;  /* 0x0000001b06067224 */ /* 0x000fca00078e0215 */
[----:B------:R-:W-:Y:S02]  /*3d570*/  SEL R8, R9, R6, !P0 ;  /* 0x0000000609087207 */ /* 0x000fe40004000000 */
[----:B------:R-:W-:-:S03]  /*3d580*/  SEL R28, R6, R9, !P0 ;  /* 0x00000009061c7207 */ /* 0x000fc60004000000 */
[----:B------:R2:W-:Y:S04]  /*3d590*/  STL [R1+0x86c], R8 ;  /* 0x00086c0801007387 */ /* 0x0005e80000100800 */
[----:B------:R2:W-:Y:S02]  /*3d5a0*/  STL [R1+0xdc], R28 ;  /* 0x0000dc1c01007387 */ /* 0x0005e40000100800 */
.L_x_37:
[----:B0----5:R-:W-:Y:S01]  /*3d5b0*/  IMAD.MOV.U32 R6, RZ, RZ, R28 ;  /* 0x000000ffff067224 */ /* 0x021fe200078e001c */
[----:B------:R-:W-:Y:S01]  /*3d5c0*/  LOP3.LUT P0, RZ, R7, 0xff, RZ, 0xc0, !PT ;  /* 0x000000ff07ff7812 */ /* 0x000fe2000780c0ff */
[----:B------:R-:W-:-:S03]  /*3d5d0*/  UIMAD.WIDE.U32 UR6, UR5, -0x45d1745d, URZ ;  /* 0xba2e8ba3050678a5 */ /* 0x000fc6000f8e003f */
[----:B------:R0:W-:Y:S01]  /*3d5e0*/  STL [R1+0x870], R6 ;  /* 0x0008700601007387 */ /* 0x0001e20000100800 */
[----:B------:R-:W-:-:S04]  /*3d5f0*/  USHF.R.U32.HI UR6, URZ, 0x3, UR7 ;  /* 0x000000033f067899 */ /* 0x000fc80008011607 */
[----:B------:R-:W-:-:S04]  /*3d600*/  UIMAD UR5, UR6, -0xb, UR5 ;  /* 0xfffffff5060578a4 */ /* 0x000fc8000f8e0205 */
[----:B------:R-:W-:Y:S08]  /*3d610*/  @P0 BRA `(.L_x_40) ;  /* 0xfffffc3800e40947 */ /* 0x000ff0000383ffff */
[----:B------:R-:W-:Y:S05]  /*3d620*/  EXIT ;  /* 0x000000000000794d */ /* 0x000fea0003800000 */
.L_x_4:
[----:B------:R-:W2:Y:S01]  /*3d630*/  LDL R17, [R1+0x878] ;  /* 0x0008780001117983 */ /* 0x000ea20000100800 */
[----:B------:R-:W-:-:S03]  /*3d640*/  ULDC.64 UR4, c[0x0][0x650] ;  /* 0x0001940000047ab9 */ /* 0x000fc60000000a00 */
[----:B------:R-:W3:Y:S01]  /*3d650*/  LDL R18, [R1+0x874] ;  /* 0x0008740001127983 */ /* 0x000ee20000100800 */
[----:B------:R-:W-:Y:S01]  /*3d660*/  PRMT R6, RZ, 0x7610, R6 ;  /* 0x00007610ff067816 */ /* 0x000fe20000000006 */
[----:B------:R-:W-:Y:S02]  /*3d670*/  IMAD.MOV.U32 R5, RZ, RZ, -0x1 ;  /* 0xffffffffff057424 */ /* 0x000fe400078e00ff */
[----:B------:R-:W-:Y:S02]  /*3d680*/  IMAD.MOV.U32 R4, RZ, RZ, -0x1 ;  /* 0xffffffffff047424 */ /* 0x000fe400078e00ff */
[----:B------:R-:W-:Y:S01]  /*3d690*/  IMAD.MOV.U32 R10, RZ, RZ, -0x1 ;  /* 0xffffffffff0a7424 */ /* 0x000fe200078e00ff */
[----:B--2---:R-:W-:-:S04]  /*3d6a0*/  ISETP.GE.U32.AND P0, PT, R17, UR4, PT ;  /* 0x0000000411007c0c */ /* 0x004fc8000bf06070 */
[----:B---3--:R-:W-:-:S13]  /*3d6b0*/  ISETP.GE.U32.AND.EX P0, PT, R18, UR5, PT, P0 ;  /* 0x0000000512007c0c */ /* 0x008fda000bf06100 */
[----:B------:R-:W-:Y:S05]  /*3d6c0*/  @P0 BRA `(.L_x_41) ;  /* 0x0000000400640947 */ /* 0x000fea0003800000 */
[----:B------:R-:W0:Y:S01]  /*3d6d0*/  LDC.64 R10, c[0x0][0x628] ;  /* 0x00018a00ff0a7b82 */ /* 0x000e220000000a00 */
[----:B------:R-:W-:Y:S02]  /*3d6e0*/  IMAD.MOV.U32 R8, RZ, RZ, R17 ;  /* 0x000000ffff087224 */ /* 0x000fe400078e0011 */
[----:B------:R-:W-:-:S05]  /*3d6f0*/  IMAD.MOV.U32 R9, RZ, RZ, R18 ;  /* 0x000000ffff097224 */ /* 0x000fca00078e0012 */
[----:B------:R-:W1:Y:S08]  /*3d700*/  LDC R12, c[0x0][0x630] ;  /* 0x00018c00ff0c7b82 */ /* 0x000e700000000800 */
[----:B------:R-:W2:Y:S01]  /*3d710*/  LDC.64 R14, c[0x0][0x620] ;  /* 0x00018800ff0e7b82 */ /* 0x000ea20000000a00 */
[----:B0-----:R-:W-:-:S04]  /*3d720*/  ISETP.NE.U32.AND P0, PT, R10, RZ, PT ;  /* 0x000000ff0a00720c */ /* 0x001fc80003f05070 */
[----:B------:R-:W-:-:S13]  /*3d730*/  ISETP.NE.AND.EX P0, PT, R11, RZ, PT, P0 ;  /* 0x000000ff0b00720c */ /* 0x000fda0003f05300 */
[----:B-12---:R-:W-:Y:S05]  /*3d740*/  @!P0 BRA `(.L_x_42) ;  /* 0x0000000000288947 */ /* 0x006fea0003800000 */
[----:B------:R-:W0:Y:S02]  /*3d750*/  LDC R4, c[0x0][0x634] ;  /* 0x00018d00ff047b82 */ /* 0x000e240000000800 */
[----:B0-----:R-:W-:-:S05]  /*3d760*/  IADD3 R9, P0, R17, R4, RZ ;  /* 0x0000000411097210 */ /* 0x001fca0007f1e0ff */
        /* <DEDUP_REMOVED lines=8> */
.L_x_42:
[--C-:B------:R-:W-:Y:S01]  /*3d7f0*/  SHF.R.U64 R10, R8, R12, R9.reuse ;  /* 0x0000000c080a7219 */ /* 0x100fe20000001209 */
[----:B------:R-:W-:Y:S01]  /*3d800*/  IMAD.MOV.U32 R5, RZ, RZ, R18 ;  /* 0x000000ffff057224 */ /* 0x000fe200078e0012 */
[----:B------:R-:W-:Y:S01]  /*3d810*/  I2FP.F32.U32 R6, R2 ;  /* 0x0000000200067245 */ /* 0x000fe20000201000 */
[----:B------:R-:W0:Y:S01]  /*3d820*/  LDC R16, c[0x0][0x618] ;  /* 0x00018600ff107b82 */ /* 0x000e220000000800 */
[----:B------:R-:W-:Y:S01]  /*3d830*/  SHF.R.U32.HI R3, RZ, R12, R9 ;  /* 0x0000000cff037219 */ /* 0x000fe20000011609 */
[----:B------:R-:W-:Y:S01]  /*3d840*/  ULDC UR4, c[0x0][0x150] ;  /* 0x0000540000047ab9 */ /* 0x000fe20000000800 */
[----:B------:R-:W-:Y:S01]  /*3d850*/  IADD3 R7, P0, RZ, -R10, RZ ;  /* 0x8000000aff077210 */ /* 0x000fe20007f1e0ff */
[----:B------:R-:W-:Y:S01]  /*3d860*/  FMUL R9, R6, UR4 ;  /* 0x0000000406097c20 */ /* 0x000fe20008400000 */
[----:B------:R-:W-:Y:S01]  /*3d870*/  IMAD.MOV.U32 R4, RZ, RZ, R17 ;  /* 0x000000ffff047224 */ /* 0x000fe200078e0011 */
[----:B------:R-:W-:Y:S02]  /*3d880*/  ULDC UR4, c[0x0][0x154] ;  /* 0x0000550000047ab9 */ /* 0x000fe40000000800 */
[----:B------:R-:W1:Y:S01]  /*3d890*/  LDC.64 R18, c[0x0][0x640] ;  /* 0x00019000ff127b82 */ /* 0x000e620000000a00 */
[----:B------:R-:W-:Y:S01]  /*3d8a0*/  IMAD.X R3, RZ, RZ, ~R3, P0 ;  /* 0x000000ffff037224 */ /* 0x000fe200000e0e03 */
[----:B------:R-:W2:Y:S01]  /*3d8b0*/  F2I.U32.TRUNC.NTZ R9, R9 ;  /* 0x0000000900097305 */ /* 0x000ea2000020f000 */
[----:B------:R-:W-:-:S04]  /*3d8c0*/  IMAD.WIDE.U32 R4, R7, R14, R4 ;  /* 0x0000000e07047225 */ /* 0x000fc800078e0004 */
[----:B------:R-:W-:Y:S01]  /*3d8d0*/  IMAD R6, R3, R14, RZ ;  /* 0x0000000e03067224 */ /* 0x000fe200078e02ff */
[----:B------:R-:W3:Y:S03]  /*3d8e0*/  LDC R11, c[0x0][0x144] ;  /* 0x00005100ff0b7b82 */ /* 0x000ee60000000800 */
[----:B------:R-:W-:Y:S02]  /*3d8f0*/  IMAD R3, R7, R15, R6 ;  /* 0x0000000f07037224 */ /* 0x000fe400078e0206 */
[----:B------:R-:W-:Y:S02]  /*3d900*/  IMAD.MOV.U32 R6, RZ, RZ, -0x1 ;  /* 0xffffffffff067424 */ /* 0x000fe400078e00ff */
[----:B------:R-:W-:Y:S01]  /*3d910*/  IMAD.IADD R3, R5, 0x1, R3 ;  /* 0x0000000105037824 */ /* 0x000fe200078e0203 */
[----:B------:R-:W4:Y:S01]  /*3d920*/  LDC R12, c[0x0][0x608] ;  /* 0x00018200ff0c7b82 */ /* 0x000f220000000800 */
[----:B------:R-:W-:-:S03]  /*3d930*/  I2FP.F32.U32 R5, R0 ;  /* 0x0000000000057245 */ /* 0x000fc60000201000 */
[-C--:B0-----:R-:W-:Y:S01]  /*3d940*/  SHF.R.U64 R8, R4, R16.reuse, R3 ;  /* 0x0000001004087219 */ /* 0x081fe20000001203 */
[----:B--2---:R-:W-:Y:S01]  /*3d950*/  IMAD.MOV R4, RZ, RZ, -R9 ;  /* 0x000000ffff047224 */ /* 0x004fe200078e0a09 */
[----:B------:R-:W-:Y:S01]  /*3d960*/  SHF.R.U32.HI R3, RZ, R16, R3 ;  /* 0x00000010ff037219 */ /* 0x000fe20000011603 */
[----:B------:R-:W-:Y:S01]  /*3d970*/  FMUL R5, R5, UR4 ;  /* 0x0000000405057c20 */ /* 0x000fe20008400000 */
[----:B------:R-:W0:Y:S01]  /*3d980*/  LDC R7, c[0x0][0x658] ;  /* 0x00019600ff077b82 */ /* 0x000e220000000800 */
[----:B-1----:R-:W-:-:S04]  /*3d990*/  ISETP.NE.U32.AND P0, PT, R18, RZ, PT ;  /* 0x000000ff1200720c */ /* 0x002fc80003f05070 */
[----:B------:R-:W-:-:S03]  /*3d9a0*/  ISETP.NE.AND.EX P0, PT, R19, RZ, PT, P0 ;  /* 0x000000ff1300720c */ /* 0x000fc60003f05300 */
[----:B------:R-:W1:Y:S01]  /*3d9b0*/  LDC R15, c[0x0][0x148] ;  /* 0x00005200ff0f7b82 */ /* 0x000e620000000800 */
[----:B---3--:R-:W-:Y:S02]  /*3d9c0*/  IMAD R17, R11, R4, R2 ;  /* 0x000000040b117224 */ /* 0x008fe400078e0202 */
[----:B------:R-:W-:-:S05]  /*3d9d0*/  IMAD.MOV.U32 R4, RZ, RZ, 0x1 ;  /* 0x00000001ff047424 */ /* 0x000fca00078e00ff */
[----:B------:R-:W2:Y:S01]  /*3d9e0*/  LDC R14, c[0x0][0x600] ;  /* 0x00018000ff0e7b82 */ /* 0x000ea20000000800 */
[-CC-:B----4-:R-:W-:Y:S02]  /*3d9f0*/  SHF.R.U64 R11, R8, R12.reuse, R3.reuse ;  /* 0x0000000c080b7219 */ /* 0x190fe40000001203 */
[----:B------:R-:W-:Y:S02]  /*3da00*/  SHF.R.U32.HI R2, RZ, R12, R3 ;  /* 0x0000000cff027219 */ /* 0x000fe40000011603 */
[----:B------:R3:W4:Y:S03]  /*3da10*/  F2I.U32.TRUNC.NTZ R12, R5 ;  /* 0x00000005000c7305 */ /* 0x000726000020f000 */
[----:B------:R-:W1:Y:S01]  /*3da20*/  LDC R20, c[0x0][0x648] ;  /* 0x00019200ff147b82 */ /* 0x000e620000000800 */
[-C--:B0-----:R-:W-:Y:S02]  /*3da30*/  SHF.R.U64 R13, R11, R7.reuse, R2 ;  /* 0x000000070b0d7219 */ /* 0x081fe40000001202 */
[----:B------:R-:W-:-:S02]  /*3da40*/  SHF.L.U32 R6, R6, R7, RZ ;  /* 0x0000000706067219 */ /* 0x000fc400000006ff */
[-C--:B------:R-:W-:Y:S01]  /*3da50*/  SHF.R.U32.HI R3, RZ, R7.reuse, R2 ;  /* 0x00000007ff037219 */ /* 0x080fe20000011602 */
[----:B------:R-:W-:Y:S01]  /*3da60*/  IMAD.MOV.U32 R2, RZ, RZ, R13 ;  /* 0x000000ffff027224 */ /* 0x000fe200078e000d */
[----:B------:R-:W-:Y:S01]  /*3da70*/  SHF.L.U32 R16, R4, R7, RZ ;  /* 0x0000000704107219 */ /* 0x000fe200000006ff */
[----:B------:R-:W0:Y:S01]  /*3da80*/  LDC R21, c[0x0][0x638] ;  /* 0x00018e00ff157b82 */ /* 0x000e220000000800 */
[----:B------:R-:W-:-:S07]  /*3da90*/  LOP3.LUT R22, RZ, R6, RZ, 0x33, !PT ;  /* 0x00000006ff167212 */ /* 0x000fce00078e33ff */
[----:B------:R-:W0:Y:S01]  /*3daa0*/  LDC R23, c[0x0][0x610] ;  /* 0x00018400ff177b82 */ /* 0x000e220000000800 */
[----:B---34-:R-:W-:Y:S05]  /*3dab0*/  @!P0 BRA `(.L_x_43) ;  /* 0x0000000000288947 */ /* 0x018fea0003800000 */
[----:B------:R-:W3:Y:S02]  /*3dac0*/  LDC R2, c[0x0][0x64c] ;  /* 0x00019300ff027b82 */ /* 0x000ee40000000800 */
[----:B---3--:R-:W-:-:S05]  /*3dad0*/  IADD3 R7, P0, R13, R2, RZ ;  /* 0x000000020d077210 */ /* 0x008fca0007f1e0ff */
        /* <DEDUP_REMOVED lines=8> */
.L_x_43:
[----:B------:R-:W3:Y:S01]  /*3db60*/  LDC R4, c[0x0][0x65c] ;  /* 0x00019700ff047b82 */ /* 0x000ee20000000800 */
[----:B-1----:R-:W-:Y:S01]  /*3db70*/  SHF.R.U64 R3, R2, R20, R3 ;  /* 0x0000001402037219 */ /* 0x002fe20000001203 */
[----:B--2---:R-:W-:Y:S01]  /*3db80*/  VIADD R5, R14, 0xffffffff ;  /* 0xffffffff0e057836 */ /* 0x004fe20000000000 */
[----:B------:R-:W-:Y:S01]  /*3db90*/  LOP3.LUT R2, R11, R22, RZ, 0xc0, !PT ;  /* 0x000000160b027212 */ /* 0x000fe200078ec0ff */
[----:B------:R-:W-:Y:S02]  /*3dba0*/  IMAD.MOV R12, RZ, RZ, -R12 ;  /* 0x000000ffff0c7224 */ /* 0x000fe400078e0a0c */
[----:B------:R-:W-:Y:S02]  /*3dbb0*/  IMAD.MOV.U32 R6, RZ, RZ, 0x1 ;  /* 0x00000001ff067424 */ /* 0x000fe400078e00ff */
[----:B------:R-:W-:Y:S01]  /*3dbc0*/  IMAD R2, R16, R3, R2 ;  /* 0x0000000310027224 */ /* 0x000fe200078e0202 */
[----:B---3--:R-:W-:Y:S01]  /*3dbd0*/  ISETP.NE.AND P0, PT, R4, 0x1, PT ;  /* 0x000000010400780c */ /* 0x008fe20003f05270 */
[----:B------:R-:W-:Y:S01]  /*3dbe0*/  IMAD.MOV R4, RZ, RZ, -R3 ;  /* 0x000000ffff047224 */ /* 0x000fe200078e0a03 */
[----:B------:R-:W-:-:S11]  /*3dbf0*/  LOP3.LUT R3, R8, R5, RZ, 0xc0, !PT ;  /* 0x0000000508037212 */ /* 0x000fd600078ec0ff */
[----:B------:R-:W-:Y:S02]  /*3dc00*/  @P0 IMAD R17, R15, R12, R0 ;  /* 0x0000000c0f110224 */ /* 0x000fe400078e0200 */
[----:B0-----:R-:W-:Y:S02]  /*3dc10*/  IMAD R0, R4, R21, R13 ;  /* 0x0000001504007224 */ /* 0x001fe400078e020d */
[----:B------:R-:W-:Y:S02]  /*3dc20*/  IMAD R5, R2, R23, R17 ;  /* 0x0000001702057224 */ /* 0x000fe400078e0211 */
[----:B------:R-:W-:-:S05]  /*3dc30*/  IMAD R0, R0, R14, R3 ;  /* 0x0000000e00007224 */ /* 0x000fca00078e0203 */
[----:B------:R-:W-:Y:S02]  /*3dc40*/  SEL R4, R0, R5, !P0 ;  /* 0x0000000500047207 */ /* 0x000fe40004000000 */
[----:B------:R-:W-:-:S07]  /*3dc50*/  SEL R5, R5, R0, !P0 ;  /* 0x0000000005057207 */ /* 0x000fce0004000000 */
.L_x_41:
[----:B------:R-:W-:-:S08]  /*3dc60*/  NOP ;  /* 0x0000000000007918 */ /* 0x000fd00000000000 */
[----:B------:R-:W0:-:S00]  /*3dc70*/  USETMAXREG.DEALLOC.CTAPOOL 0x18 ;  /* 0x00000018000079c8 */ /* 0x000e0000080e0500 */
[----:B------:R-:W-:-:S13]  /*3dc80*/  ISETP.NE.AND P0, PT, RZ, UR8, PT ;  /* 0x00000008ff007c0c */ /* 0x000fda000bf05270 */
[----:B------:R-:W-:Y:S05]  /*3dc90*/  @P0 EXIT ;  /* 0x000000000000094d */ /* 0x000fea0003800000 */
[----:B0-----:R-:W-:Y:S01]  /*3dca0*/  LOP3.LUT P0, RZ, R6, 0xff, RZ, 0xc0, !PT ;  /* 0x000000ff06ff7812 */ /* 0x001fe2000780c0ff */
[----:B------:R-:W-:Y:S02]  /*3dcb0*/  IMAD.MOV.U32 R6, RZ, RZ, 0x1 ;  /* 0x00000001ff067424 */ /* 0x000fe400078e00ff */
[----:B------:R-:W-:-:S10]  /*3dcc0*/  IMAD.MOV.U32 R7, RZ, RZ, RZ ;  /* 0x000000ffff077224 */ /* 0x000fd400078e00ff */
[----:B------:R-:W-:Y:S05]  /*3dcd0*/  @!P0 BRA `(.L_x_44) ;  /* 0x0000000c00548947 */ /* 0x000fea0003800000 */
[----:B------:R-:W0:Y:S01]  /*3dce0*/  LDC R0, c[0x0][0x28c] ;  /* 0x0000a300ff007b82 */ /* 0x000e220000000800 */
[----:B------:R-:W1:Y:S01]  /*3dcf0*/  S2R R2, SR_TID.X ;  /* 0x0000000000027919 */ /* 0x000e620000002100 */
[----:B------:R-:W-:Y:S01]  /*3dd00*/  ULDC UR5, c[0x0][0x658] ;  /* 0x0001960000057ab9 */ /* 0x000fe20000000800 */
[----:B------:R-:W-:Y:S01]  /*3dd10*/  UMOV UR7, 0xffffffff ;  /* 0xffffffff00077882 */ /* 0x000fe20000000000 */
[----:B------:R-:W-:Y:S01]  /*3dd20*/  ULDC UR6, c[0x0][0xc] ;  /* 0x0000030000067ab9 */ /* 0x000fe20000000800 */
[----:B------:R-:W-:Y:S01]  /*3dd30*/  USHF.L.U32 UR8, UR7, UR5, URZ ;  /* 0x0000000507087299 */ /* 0x000fe2000800063f */
[----:B------:R-:W-:Y:S01]  /*3dd40*/  BSSY B0, `(.L_x_44) ;  /* 0x00000ce000007945 */ /* 0x000fe20003800000 */
[----:B------:R-:W-:Y:S01]  /*3dd50*/  UMOV UR9, 0x1 ;  /* 0x0000000100097882 */ /* 0x000fe20000000000 */
[----:B------:R-:W-:Y:S01]  /*3dd60*/  ULDC UR7, c[0x0][0x10] ;  /* 0x0000040000077ab9 */ /* 0x000fe20000000800 */
[----:B------:R-:W-:Y:S01]  /*3dd70*/  USHF.L.U32 UR19, UR9, UR5, URZ ;  /* 0x0000000509137299 */ /* 0x000fe2000800063f */
[----:B------:R-:W-:Y:S01]  /*3dd80*/  IMAD.MOV.U32 R9, RZ, RZ, 0x1 ;  /* 0x00000001ff097424 */ /* 0x000fe200078e00ff */
[----:B------:R-:W-:Y:S01]  /*3dd90*/  UIMAD.WIDE.U32 UR6, UR6, UR7, URZ ;  /* 0x00000007060672a5 */ /* 0x000fe2000f8e003f */
[----:B------:R-:W-:Y:S01]  /*3dda0*/  IMAD.MOV.U32 R6, RZ, RZ, 0x1 ;  /* 0x00000001ff067424 */ /* 0x000fe200078e00ff */
[----:B------:R-:W-:Y:S01]  /*3ddb0*/  ULDC UR5, c[0x0][0x14] ;  /* 0x0000050000057ab9 */ /* 0x000fe20000000800 */
[----:B------:R-:W-:Y:S01]  /*3ddc0*/  IMAD.MOV.U32 R7, RZ, RZ, RZ ;  /* 0x000000ffff077224 */ /* 0x000fe200078e00ff */
[----:B------:R-:W-:-:S02]  /*3ddd0*/  UIMAD.WIDE.U32 UR22, UR6, UR5, URZ ;  /* 0x00000005061672a5 */ /* 0x000fc4000f8e003f */
[----:B------:R-:W-:Y:S01]  /*3dde0*/  UIMAD UR16, UR7, UR5, URZ ;  /* 0x00000005071072a4 */ /* 0x000fe2000f8e023f */
[----:B------:R-:W-:Y:S01]  /*3ddf0*/  ULDC UR4, c[0x0][0x600] ;  /* 0x0001800000047ab9 */ /* 0x000fe20000000800 */
[----:B------:R-:W-:Y:S02]  /*3de00*/  ULOP3.LUT UR21, UR13, 0x2, URZ, 0xfc, !UPT ;  /* 0x000000020d157892 */ /* 0x000fe4000f8efc3f */
[----:B------:R-:W-:Y:S01]  /*3de10*/  UIADD3 UR4, UR4, -0x1, URZ ;  /* 0xffffffff04047890 */ /* 0x000fe2000fffe03f */
[----:B0-----:R-:W-:Y:S01]  /*3de20*/  VIADD R0, R0, 0x1f ;  /* 0x0000001f00007836 */ /* 0x001fe20000000000 */
[----:B------:R-:W-:Y:S02]  /*3de30*/  ULOP3.LUT UR18, URZ, UR8, URZ, 0x33, !UPT ;  /* 0x000000083f127292 */ /* 0x000fe4000f8e333f */
[----:B------:R-:W-:Y:S02]  /*3de40*/  UIADD3 UR16, UR23, UR16, URZ ;  /* 0x0000001017107290 */ /* 0x000fe4000fffe03f */
[----:B------:R-:W-:Y:S01]  /*3de50*/  SHF.R.S32.HI R3, RZ, 0x1f, R0 ;  /* 0x0000001fff037819 */ /* 0x000fe20000011400 */
[----:B------:R-:W-:-:S03]  /*3de60*/  ULDC.64 UR24, c[0x0][0x198] ;  /* 0x0000660000187ab9 */ /* 0x000fc60000000a00 */
[----:B------:R-:W-:Y:S02]  /*3de70*/  LEA.HI R0, R3, R0, RZ, 0x5 ;  /* 0x0000000003007211 */ /* 0x000fe400078f28ff */
[C---:B-1----:R-:W-:Y:S02]  /*3de80*/  LOP3.LUT P2, RZ, R2.reuse, 0x7f, RZ, 0xc0, !PT ;  /* 0x0000007f02ff7812 */ /* 0x042fe4000784c0ff */
[----:B------:R-:W-:Y:S02]  /*3de90*/  SHF.R.S32.HI R0, RZ, 0x5, R0 ;  /* 0x00000005ff007819 */ /* 0x000fe40000011400 */
[----:B------:R-:W-:-:S03]  /*3dea0*/  LOP3.LUT P0, RZ, R2, 0x1f, RZ, 0xc0, !PT ;  /* 0x0000001f02ff7812 */ /* 0x000fc6000780c0ff */
[----:B------:R-:W-:Y:S01]  /*3deb0*/  VIADD R14, R0, 0x1 ;  /* 0x00000001000e7836 */ /* 0x000fe20000000000 */
[----:B------:R-:W-:-:S13]  /*3dec0*/  PLOP3.LUT P0, PT, P0, P2, PT, 0x8a, 0x0 ;  /* 0x000000000000781c */ /* 0x000fda0000705172 */
.L_x_56:
[----:B------:R-:W-:-:S03]  /*3ded0*/  UMOV UR5, 0xffffffff ;  /* 0xffffffff00057882 */ /* 0x000fc60000000000 */
[----:B------:R-:W-:Y:S05]  /*3dee0*/  BRA.DIV UR5, `(.L_x_45) ;  /* 0x0000001205c87947 */ /* 0x000fea000b800000 */
[----:B------:R-:W-:-:S13]  /*3def0*/  ELECT P1, URZ, PT ;  /* 0x00000000003f782f */ /* 0x000fda0003820000 */
.L_x_74:
[----:B------:R-:W0:Y:S01]  /*3df00*/  LDC R2, c[0x0][0x28c] ;  /* 0x0000a300ff027b82 */ /* 0x000e220000000800 */
[----:B------:R-:W-:Y:S01]  /*3df10*/  BSSY B1, `(.L_x_46) ;  /* 0x0000038000017945 */ /* 0x000fe20003800000 */
[----:B0-----:R-:W-:-:S13]  /*3df20*/  ISETP.LT.OR P1, PT, R2, 0x1, !P1 ;  /* 0x000000010200780c */ /* 0x001fda0004f21670 */
[----:B------:R-:W-:Y:S05]  /*3df30*/  @P1 BRA `(.L_x_47) ;  /* 0x0000000000d41947 */ /* 0x000fea0003800000 */
[----:B------:R-:W-:Y:S02]  /*3df40*/  IMAD.SHL.U32 R4, R4, 0x100, RZ ;  /* 0x0000010004047824 */ /* 0x000fe400078e00ff */
[----:B------:R-:W-:Y:S02]  /*3df50*/  IMAD R5, R5, 0x180, RZ ;  /* 0x0000018005057824 */ /* 0x000fe400078e02ff */
[----:B------:R-:W-:Y:S02]  /*3df60*/  IMAD.MOV.U32 R13, RZ, RZ, RZ ;  /* 0x000000ffff0d7224 */ /* 0x000fe400078e00ff */
[----:B------:R-:W-:Y:S02]  /*3df70*/  IMAD.MOV.U32 R2, RZ, RZ, R14 ;  /* 0x000000ffff027224 */ /* 0x000fe400078e000e */
[----:B------:R-:W-:Y:S02]  /*3df80*/  IMAD.MOV.U32 R3, RZ, RZ, R6 ;  /* 0x000000ffff037224 */ /* 0x000fe400078e0006 */
[----:B------:R-:W-:-:S07]  /*3df90*/  IMAD.MOV.U32 R8, RZ, RZ, R7 ;  /* 0x000000ffff087224 */ /* 0x000fce00078e0007 */
.L_x_51:
[----:B------:R-:W0:Y:S01]  /*3dfa0*/  S2R R12, SR_CgaCtaId ;  /* 0x00000000000c7919 */ /* 0x000e220000008800 */
[----:B------:R-:W-:-:S04]  /*3dfb0*/  MOV R11, 0x400 ;  /* 0x00000400000b7802 */ /* 0x000fc80000000f00 */
[----:B0-----:R-:W-:Y:S02]  /*3dfc0*/  LEA R15, R12, R11, 0x18 ;  /* 0x0000000b0c0f7211 */ /* 0x001fe400078ec0ff */
[----:B------:R-:W-:Y:S01]  /*3dfd0*/  SHF.L.U32 R11, R3, 0x1f, RZ ;  /* 0x0000001f030b7819 */ /* 0x000fe200000006ff */
[----:B------:R-:W0:Y:S02]  /*3dfe0*/  @!P2 LDC R12, c[0x0][0x500] ;  /* 0x00014000ff0cab82 */ /* 0x000e240000000800 */
[----:B------:R-:W-:-:S04]  /*3dff0*/  IMAD R16, R8, 0x8, R15 ;  /* 0x0000000808107824 */ /* 0x000fc800078e020f */
[----:B------:R-:W1:Y:S02]  /*3e000*/  SYNCS.PHASECHK.TRANS64.TRYWAIT P1, [R16+URZ+0x58], R11 ;  /* 0x0000580b100075a7 */ /* 0x000e64000802017f */
[----:B-1----:R-:W-:Y:S05]  /*3e010*/  @!P1 BRA `(.L_x_48) ;  /* 0x00000010009c9947 */ /* 0x002fea0003800000 */
.L_x_75:
[----:B------:R-:W-:Y:S01]  /*3e020*/  UPRMT UR5, UR21, 0x9910, URZ ;  /* 0x0000991015057896 */ /* 0x000fe2000800003f */
[----:B0-----:R0:W-:Y:S03]  /*3e030*/  @!P2 SYNCS.ARRIVE.TRANS64 RZ, [R16+URZ], R12 ;  /* 0x0000000c10ffa9a7 */ /* 0x0011e6000800003f */
[----:B------:R-:W-:-:S06]  /*3e040*/  UISETP.NE.AND UP0, UPT, UR5, 0x2, UPT ;  /* 0x000000020500788c */ /* 0x000fcc000bf05270 */
[----:B------:R-:W-:-:S13]  /*3e050*/  PLOP3.LUT P1, PT, PT, PT, UP0, 0x80, 0x0 ;  /* 0x000000000000781c */ /* 0x000fda0003f2f008 */
[----:B0-----:R-:W-:Y:S05]  /*3e060*/  @P1 BRA `(.L_x_49) ;  /* 0x0000000000041947 */ /* 0x001fea0003800000 */
[----:B------:R-:W-:Y:S01]  /*3e070*/  BPT.TRAP 0x1 ;  /* 0x000000040000795c */ /* 0x000fe20000300000 */
.L_x_49:
[----:B------:R-:W-:Y:S05]  /*3e080*/  @P0 BRA `(.L_x_50) ;  /* 0x0000000000040947 */ /* 0x000fea0003800000 */
[----:B------:R-:W-:Y:S01]  /*3e090*/  BPT.TRAP 0x1 ;  /* 0x000000040000795c */ /* 0x000fe20000300000 */
.L_x_50:
[--C-:B-1----:R-:W-:Y:S01]  /*3e0a0*/  IMAD R11, R8, 0x3000, R15.reuse ;  /* 0x00003000080b7824 */ /* 0x102fe200078e020f */
[----:B------:R-:W-:Y:S01]  /*3e0b0*/  R2UR UR9, R16 ;  /* 0x00000000100972ca */ /* 0x000fe200000e0000 */
[----:B------:R-:W-:Y:S01]  /*3e0c0*/  IMAD R15, R8, 0x2000, R15 ;  /* 0x00002000080f7824 */ /* 0x000fe200078e020f */
[----:B------:R-:W-:Y:S01]  /*3e0d0*/  UIADD3 UR6, UP0, UR24, 0xf0, URZ ;  /* 0x000000f018067890 */ /* 0x000fe2000ff1e03f */
[----:B------:R-:W-:Y:S01]  /*3e0e0*/  VIADD R2, R2, 0xffffffff ;  /* 0xffffffff02027836 */ /* 0x000fe20000000000 */
[----:B------:R-:W-:Y:S01]  /*3e0f0*/  R2UR UR5, R11 ;  /* 0x000000000b0572ca */ /* 0x000fe200000e0000 */
[----:B------:R-:W-:Y:S01]  /*3e100*/  UIADD3 UR26, UP1, UR24, 0x1f0, URZ ;  /* 0x000001f0181a7890 */ /* 0x000fe2000ff3e03f */
[----:B------:R-:W-:Y:S01]  /*3e110*/  R2UR UR8, R15 ;  /* 0x000000000f0872ca */ /* 0x000fe200000e0000 */
[----:B------:R-:W-:Y:S01]  /*3e120*/  UIADD3.X UR7, URZ, UR25, URZ, UP0, !UPT ;  /* 0x000000193f077290 */ /* 0x000fe200087fe43f */
[----:B------:R-:W-:Y:S01]  /*3e130*/  R2UR UR11, R5 ;  /* 0x00000000050b72ca */ /* 0x000fe200000e0000 */
[----:B------:R-:W-:Y:S01]  /*3e140*/  VIADD R8, R8, 0x1 ;  /* 0x0000000108087836 */ /* 0x000fe20000000000 */
[C---:B------:R-:W-:Y:S01]  /*3e150*/  R2UR UR10, R13.reuse ;  /* 0x000000000d0a72ca */ /* 0x040fe200000e0000 */
[----:B------:R-:W-:Y:S01]  /*3e160*/  UIADD3.X UR27, URZ, UR25, URZ, UP1, !UPT ;  /* 0x000000193f1b7290 */ /* 0x000fe20008ffe43f */
[----:B------:R-:W-:Y:S01]  /*3e170*/  R2UR UR12, R10 ;  /* 0x000000000a0c72ca */ /* 0x000fe200000e0000 */
[----:B------:R-:W-:Y:S01]  /*3e180*/  UMOV UR14, 0x0 ;  /* 0x00000000000e7882 */ /* 0x000fe20000000000 */
[----:B------:R-:W-:Y:S01]  /*3e190*/  R2UR UR20, R4 ;  /* 0x00000000041472ca */ /* 0x000fe200000e0000 */
[----:B------:R-:W-:Y:S01]  /*3e1a0*/  UMOV UR15, 0x10000000 ;  /* 0x10000000000f7882 */ /* 0x000fe20000000000 */
[----:B------:R-:W-:Y:S01]  /*3e1b0*/  ISETP.GT.AND P3, PT, R2, 0x1, PT ;  /* 0x000000010200780c */ /* 0x000fe20003f64270 */
[----:B------:R-:W-:Y:S01]  /*3e1c0*/  UIADD3 UR5, UR5, 0x180, URZ ;  /* 0x0000018005057890 */ /* 0x000fe2000fffe03f */
[----:B------:R-:W-:Y:S01]  /*3e1d0*/  ISETP.NE.AND P1, PT, R8, 0xb, PT ;  /* 0x0000000b0800780c */ /* 0x000fe20003f25270 */
[----:B------:R-:W-:Y:S01]  /*3e1e0*/  UIADD3 UR17, UR8, 0x21180, URZ ;  /* 0x0002118008117890 */ /* 0x000fe2000fffe03f */
[----:B------:R-:W-:-:S02]  /*3e1f0*/  VIADD R13, R13, 0x20 ;  /* 0x000000200d0d7836 */ /* 0x000fc40000000000 */
[----:B------:R-:W-:Y:S02]  /*3e200*/  SEL R12, RZ, 0x1, P1 ;  /* 0x00000001ff0c7807 */ /* 0x000fe40000800000 */
[----:B------:R-:W-:Y:S01]  /*3e210*/  UMOV UR8, UR5 ;  /* 0x0000000500087c82 */ /* 0x000fe20008000000 */
[----:B------:R-:W-:Y:S01]  /*3e220*/  SEL R8, R8, RZ, P1 ;  /* 0x000000ff08087207 */ /* 0x000fe20000800000 */
[----:B------:R0:W-:Y:S01]  /*3e230*/  UTMALDG.3D [UR8], [UR6], desc[UR14] ;  /* 0x00000e08060075b4 */ /* 0x0001e20008011000 */
[----:B------:R-:W-:Y:S01]  /*3e240*/  LOP3.LUT R3, R3, R12, RZ, 0x3c, !PT ;  /* 0x0000000c03037212 */ /* 0x000fe200078e3cff */
[----:B0-----:R-:W-:Y:S01]  /*3e250*/  UMOV UR8, UR17 ;  /* 0x0000001100087c82 */ /* 0x001fe20008000000 */
[----:B------:R-:W-:Y:S02]  /*3e260*/  UMOV UR11, UR20 ;  /* 0x00000014000b7c82 */ /* 0x000fe40008000000 */
[----:B------:R0:W-:Y:S02]  /*3e270*/  UTMALDG.3D [UR8], [UR26], desc[UR14] ;  /* 0x00000e081a0075b4 */ /* 0x0001e40008011000 */
[----:B0-----:R-:W-:Y:S05]  /*3e280*/  @P3 BRA `(.L_x_51) ;  /* 0xfffffffc00443947 */ /* 0x001fea000383ffff */
.L_x_47:
[----:B------:R-:W-:Y:S05]  /*3e290*/  BSYNC B1 ;  /* 0x0000000000017941 */ /* 0x000fea0003800000 */
.L_x_46:
[----:B------:R-:W2:Y:S01]  /*3e2a0*/  LDL.LU R16, [R1+0x874] ;  /* 0x0008740001107983 */ /* 0x000ea20000300800 */
[----:B------:R-:W-:Y:S01]  /*3e2b0*/  LOP3.LUT P1, RZ, R9, 0xff, RZ, 0xc0, !PT ;  /* 0x000000ff09ff7812 */ /* 0x000fe2000782c0ff */
[C---:B------:R-:W-:Y:S01]  /*3e2c0*/  IMAD.IADD R4, R0.reuse, 0x1, R7 ;  /* 0x0000000100047824 */ /* 0x040fe200078e0207 */
[----:B------:R-:W-:Y:S01]  /*3e2d0*/  ULDC.64 UR6, c[0x0][0x650] ;  /* 0x0001940000067ab9 */ /* 0x000fe20000000a00 */
[----:B------:R-:W3:Y:S01]  /*3e2e0*/  LDL.LU R15, [R1+0x878] ;  /* 0x00087800010f7983 */ /* 0x000ee20000300800 */
[----:B------:R-:W-:Y:S01]  /*3e2f0*/  ISETP.GE.U32.AND P3, PT, R0, 0xb, PT ;  /* 0x0000000b0000780c */ /* 0x000fe20003f66070 */
[----:B------:R-:W-:Y:S01]  /*3e300*/  BSSY B1, `(.L_x_52) ;  /* 0x000006f000017945 */ /* 0x000fe20003800000 */
[----:B------:R-:W-:Y:S01]  /*3e310*/  IMAD.MOV.U32 R10, RZ, RZ, -0x1 ;  /* 0xffffffffff0a7424 */ /* 0x000fe200078e00ff */
[----:B------:R-:W-:-:S06]  /*3e320*/  PRMT R9, RZ, 0x7610, R9 ;  /* 0x00007610ff097816 */ /* 0x000fcc0000000009 */
[----:B------:R-:W0:Y:S01]  /*3e330*/  @P1 S2R R3, SR_CgaCtaId ;  /* 0x0000000000031919 */ /* 0x000e220000008800 */
[----:B------:R-:W-:-:S04]  /*3e340*/  @P1 MOV R2, 0x400 ;  /* 0x0000040000021802 */ /* 0x000fc80000000f00 */
[----:B0-----:R-:W-:-:S04]  /*3e350*/  @P1 LEA R2, R3, R2, 0x18 ;  /* 0x0000000203021211 */ /* 0x001fc800078ec0ff */
[----:B------:R0:W-:Y:S01]  /*3e360*/  @P1 SYNCS.ARRIVE.TRANS64.A1T0 RZ, [R2+URZ+0xc8], RZ ;  /* 0x0000c8ff02ff19a7 */ /* 0x0001e2000810003f */
[----:B------:R-:W-:-:S04]  /*3e370*/  ISETP.GT.U32.AND P1, PT, R4, 0xa, PT ;  /* 0x0000000a0400780c */ /* 0x000fc80003f24070 */
[----:B------:R-:W-:Y:S01]  /*3e380*/  ISETP.LT.U32.AND P1, PT, R0, 0xb, P1 ;  /* 0x0000000b0000780c */ /* 0x000fe20000f21070 */
[----:B0-----:R-:W-:-:S05]  /*3e390*/  IMAD.WIDE.U32 R2, R4, -0x45d1745d, RZ ;  /* 0xba2e8ba304027825 */ /* 0x001fca00078e00ff */
[----:B------:R-:W-:Y:S02]  /*3e3a0*/  SHF.R.U32.HI R5, RZ, 0x3, R3 ;  /* 0x00000003ff057819 */ /* 0x000fe40000011603 */
[----:B------:R-:W-:Y:S02]  /*3e3b0*/  SEL R3, RZ, 0x1, !P1 ;  /* 0x00000001ff037807 */ /* 0x000fe40004800000 */
[----:B------:R-:W-:Y:S01]  /*3e3c0*/  PRMT R2, RZ, 0x7610, R2 ;  /* 0x00007610ff027816 */ /* 0x000fe20000000002 */
[----:B------:R-:W-:Y:S01]  /*3e3d0*/  IMAD R7, R5, -0xb, R4 ;  /* 0xfffffff505077824 */ /* 0x000fe200078e0204 */
[----:B------:R-:W-:Y:S01]  /*3e3e0*/  LOP3.LUT R6, R6, R3, RZ, 0x3c, !PT ;  /* 0x0000000306067212 */ /* 0x000fe200078e3cff */
[----:B------:R-:W-:-:S03]  /*3e3f0*/  IMAD.MOV.U32 R4, RZ, RZ, -0x1 ;  /* 0xffffffffff047424 */ /* 0x000fc600078e00ff */
[----:B------:R-:W-:Y:S01]  /*3e400*/  @P3 LOP3.LUT R6, R6, 0x1, R5, 0x78, !PT ;  /* 0x0000000106063812 */ /* 0x000fe200078e7805 */
[----:B------:R-:W-:Y:S01]  /*3e410*/  IMAD.MOV.U32 R5, RZ, RZ, -0x1 ;  /* 0xffffffffff057424 */ /* 0x000fe200078e00ff */
[----:B---3--:R-:W-:-:S04]  /*3e420*/  IADD3 R15, P1, R15, UR22, RZ ;  /* 0x000000160f0f7c10 */ /* 0x008fc8000ff3e0ff */
[----:B--2---:R-:W-:Y:S01]  /*3e430*/  IADD3.X R16, R16, UR16, RZ, P1, !PT ;  /* 0x0000001010107c10 */ /* 0x004fe20008ffe4ff */
[----:B------:R0:W-:Y:S01]  /*3e440*/  STL [R1+0x878], R15 ;  /* 0x0008780f01007387 */ /* 0x0001e20000100800 */
[----:B------:R-:W-:-:S03]  /*3e450*/  ISETP.GE.U32.AND P1, PT, R15, UR6, PT ;  /* 0x000000060f007c0c */ /* 0x000fc6000bf26070 */
[----:B------:R0:W-:Y:S01]  /*3e460*/  STL [R1+0x874], R16 ;  /* 0x0008741001007387 */ /* 0x0001e20000100800 */
[----:B------:R-:W-:-:S13]  /*3e470*/  ISETP.GE.U32.AND.EX P1, PT, R16, UR7, PT, P1 ;  /* 0x0000000710007c0c */ /* 0x000fda000bf26110 */
[----:B0-----:R-:W-:Y:S05]  /*3e480*/  @P1 BRA `(.L_x_53) ;  /* 0x0000000400581947 */ /* 0x001fea0003800000 */
[----:B------:R-:W0:Y:S01]  /*3e490*/  S2R R8, SR_CTAID.X ;  /* 0x0000000000087919 */ /* 0x000e220000002500 */
[----:B------:R-:W1:Y:S01]  /*3e4a0*/  LDC R11, c[0x0][0x65c] ;  /* 0x00019700ff0b7b82 */ /* 0x000e620000000800 */
[----:B------:R-:W-:Y:S01]  /*3e4b0*/  ULDC UR5, c[0x0][0x150] ;  /* 0x0000540000057ab9 */ /* 0x000fe20000000800 */
[----:B------:R-:W-:Y:S01]  /*3e4c0*/  ULDC.64 UR6, c[0x0][0x628] ;  /* 0x00018a0000067ab9 */ /* 0x000fe20000000a00 */
[----:B------:R-:W2:Y:S01]  /*3e4d0*/  S2R R5, SR_CTAID.Y ;  /* 0x0000000000057919 */ /* 0x000ea20000002600 */
[----:B------:R-:W-:Y:S01]  /*3e4e0*/  ISETP.NE.U32.AND P1, PT, RZ, UR6, PT ;  /* 0x00000006ff007c0c */ /* 0x000fe2000bf25070 */
[----:B------:R-:W-:-:S03]  /*3e4f0*/  ULDC UR8, c[0x0][0x630] ;  /* 0x00018c0000087ab9 */ /* 0x000fc60000000800 */
[----:B------:R-:W3:Y:S01]  /*3e500*/  LDC R3, c[0x0][0x144] ;  /* 0x00005100ff037b82 */ /* 0x000ee20000000800 */
[----:B------:R-:W-:-:S07]  /*3e510*/  ISETP.NE.AND.EX P1, PT, RZ, UR7, PT, P1 ;  /* 0x00000007ff007c0c */ /* 0x000fce000bf25310 */
[----:B------:R-:W4:Y:S01]  /*3e520*/  LDC R12, c[0x0][0x148] ;  /* 0x00005200ff0c7b82 */ /* 0x000f220000000800 */
[----:B-1----:R-:W-:Y:S02]  /*3e530*/  ISETP.NE.AND P4, PT, R11, 0x1, PT ;  /* 0x000000010b00780c */ /* 0x002fe40003f85270 */
[----:B0-----:R-:W-:Y:S02]  /*3e540*/  I2FP.F32.U32 R2, R8 ;  /* 0x0000000800027245 */ /* 0x001fe40000201000 */
[----:B--2---:R-:W-:-:S03]  /*3e550*/  I2FP.F32.U32 R4, R5 ;  /* 0x0000000500047245 */ /* 0x004fc60000201000 */
[----:B------:R-:W-:Y:S01]  /*3e560*/  FMUL R2, R2, UR5 ;  /* 0x0000000502027c20 */ /* 0x000fe20008400000 */
[----:B------:R-:W-:Y:S02]  /*3e570*/  ULDC UR5, c[0x0][0x154] ;  /* 0x0000550000057ab9 */ /* 0x000fe40000000800 */
[----:B------:R-:W-:-:S03]  /*3e580*/  FMUL R10, R4, UR5 ;  /* 0x00000005040a7c20 */ /* 0x000fc60008400000 */
[----:B------:R-:W0:Y:S08]  /*3e590*/  F2I.U32.TRUNC.NTZ R2, R2 ;  /* 0x0000000200027305 */ /* 0x000e30000020f000 */
[----:B------:R-:W1:Y:S01]  /*3e5a0*/  F2I.U32.TRUNC.NTZ R10, R10 ;  /* 0x0000000a000a7305 */ /* 0x000e62000020f000 */
[----:B0-----:R-:W-:Y:S02]  /*3e5b0*/  IMAD.MOV R4, RZ, RZ, -R2 ;  /* 0x000000ffff047224 */ /* 0x001fe400078e0a02 */
[----:B------:R-:W-:-:S02]  /*3e5c0*/  IMAD.MOV.U32 R2, RZ, RZ, R15 ;  /* 0x000000ffff027224 */ /* 0x000fc400078e000f */
[----:B---3--:R-:W-:Y:S02]  /*3e5d0*/  IMAD R8, R3, R4, R8 ;  /* 0x0000000403087224 */ /* 0x008fe400078e0208 */
[----:B-1----:R-:W-:-:S04]  /*3e5e0*/  IMAD.MOV R3, RZ, RZ, -R10 ;  /* 0x000000ffff037224 */ /* 0x002fc800078e0a0a */
[----:B----4-:R-:W-:Y:S02]  /*3e5f0*/  @P4 IMAD R8, R12, R3, R5 ;  /* 0x000000030c084224 */ /* 0x010fe400078e0205 */
[----:B------:R-:W-:Y:S01]  /*3e600*/  IMAD.MOV.U32 R3, RZ, RZ, R16 ;  /* 0x000000ffff037224 */ /* 0x000fe200078e0010 */
[----:B------:R-:W-:Y:S06]  /*3e610*/  @!P1 BRA `(.L_x_54) ;  /* 0x0000000000289947 */ /* 0x000fec0003800000 */
[----:B------:R-:W-:Y:S02]  /*3e620*/  ULDC UR5, c[0x0][0x634] ;  /* 0x00018d0000057ab9 */ /* 0x000fe40000000800 */
[----:B------:R-:W-:-:S05]  /*3e630*/  IADD3 R3, P1, R15, UR5, RZ ;  /* 0x000000050f037c10 */ /* 0x000fca000ff3e0ff */
[----:B------:R-:W-:-:S04]  /*3e640*/  IMAD.X R11, RZ, RZ, R16, P1 ;  /* 0x000000ffff0b7224 */ /* 0x000fc800008e0610 */
[----:B------:R-:W-:-:S04]  /*3e650*/  IMAD.WIDE.U32 R4, R11, UR6, RZ ;  /* 0x000000060b047c25 */ /* 0x000fc8000f8e00ff */
[----:B------:R-:W-:-:S04]  /*3e660*/  IMAD.WIDE.U32 R4, P1, R3, UR7, R4 ;  /* 0x0000000703047c25 */ /* 0x000fc8000f820004 */
[----:B------:R-:W-:-:S04]  /*3e670*/  IMAD.WIDE.U32 R2, R3, UR6, RZ ;  /* 0x0000000603027c25 */ /* 0x000fc8000f8e00ff */
[----:B------:R-:W-:Y:S01]  /*3e680*/  IMAD.MOV.U32 R2, RZ, RZ, R5 ;  /* 0x000000ffff027224 */ /* 0x000fe200078e0005 */
[----:B------:R-:W-:Y:S01]  /*3e690*/  IADD3 RZ, P3, R3, R4, RZ ;  /* 0x0000000403ff7210 */ /* 0x000fe20007f7e0ff */
[----:B------:R-:W-:-:S04]  /*3e6a0*/  IMAD.X R3, RZ, RZ, RZ, P1 ;  /* 0x000000ffff037224 */ /* 0x000fc800008e06ff */
[----:B------:R-:W-:-:S08]  /*3e6b0*/  IMAD.WIDE.U32.X R2, R11, UR7, R2, P3 ;  /* 0x000000070b027c25 */ /* 0x000fd000098e0402 */
.L_x_54:
[--C-:B------:R-:W-:Y:S01]  /*3e6c0*/  SHF.R.U64 R10, R2, UR8, R3.reuse ;  /* 0x00000008020a7c19 */ /* 0x100fe20008001203 */
[----:B------:R-:W-:Y:S01]  /*3e6d0*/  ULDC.64 UR6, c[0x0][0x620] ;  /* 0x0001880000067ab9 */ /* 0x000fe20000000a00 */
[----:B------:R-:W-:Y:S01]  /*3e6e0*/  SHF.R.U32.HI R2, RZ, UR8, R3 ;  /* 0x00000008ff027c19 */ /* 0x000fe20008011603 */
[----:B------:R-:W-:Y:S01]  /*3e6f0*/  IMAD.MOV.U32 R3, RZ, RZ, R16 ;  /* 0x000000ffff037224 */ /* 0x000fe200078e0010 */
[----:B------:R-:W-:Y:S01]  /*3e700*/  IADD3 R11, P1, RZ, -R10, RZ ;  /* 0x8000000aff0b7210 */ /* 0x000fe20007f3e0ff */
[----:B------:R-:W-:-:S04]  /*3e710*/  ULDC UR5, c[0x0][0x618] ;  /* 0x0001860000057ab9 */ /* 0x000fc80000000800 */
[----:B------:R-:W-:-:S04]  /*3e720*/  IMAD.X R2, RZ, RZ, ~R2, P1 ;  /* 0x000000ffff027224 */ /* 0x000fc800008e0e02 */
[----:B------:R-:W-:-:S04]  /*3e730*/  IMAD R2, R2, UR6, RZ ;  /* 0x0000000602027c24 */ /* 0x000fc8000f8e02ff */
[----:B------:R-:W-:Y:S02]  /*3e740*/  IMAD R5, R11, UR7, R2 ;  /* 0x000000070b057c24 */ /* 0x000fe4000f8e0202 */
[----:B------:R-:W-:-:S04]  /*3e750*/  IMAD.MOV.U32 R2, RZ, RZ, R15 ;  /* 0x000000ffff027224 */ /* 0x000fc800078e000f */
[----:B------:R-:W-:Y:S01]  /*3e760*/  IMAD.WIDE.U32 R2, R11, UR6, R2 ;  /* 0x000000060b027c25 */ /* 0x000fe2000f8e0002 */
[----:B------:R-:W-:Y:S02]  /*3e770*/  ULDC.64 UR6, c[0x0][0x640] ;  /* 0x0001900000067ab9 */ /* 0x000fe40000000a00 */
[----:B------:R-:W-:Y:S01]  /*3e780*/  ISETP.NE.U32.AND P1, PT, RZ, UR6, PT ;  /* 0x00000006ff007c0c */ /* 0x000fe2000bf25070 */
[----:B------:R-:W-:-:S03]  /*3e790*/  IMAD.IADD R3, R3, 0x1, R5 ;  /* 0x0000000103037824 */ /* 0x000fc600078e0205 */
[----:B------:R-:W-:Y:S02]  /*3e7a0*/  ISETP.NE.AND.EX P1, PT, RZ, UR7, PT, P1 ;  /* 0x00000007ff007c0c */ /* 0x000fe4000bf25310 */
[--C-:B------:R-:W-:Y:S02]  /*3e7b0*/  SHF.R.U64 R11, R2, UR5, R3.reuse ;  /* 0x00000005020b7c19 */ /* 0x100fe40008001203 */
[----:B------:R-:W-:Y:S01]  /*3e7c0*/  SHF.R.U32.HI R2, RZ, UR5, R3 ;  /* 0x00000005ff027c19 */ /* 0x000fe20008011603 */
[----:B------:R-:W-:-:S03]  /*3e7d0*/  ULDC UR5, c[0x0][0x608] ;  /* 0x0001820000057ab9 */ /* 0x000fc60000000800 */
[--C-:B------:R-:W-:Y:S02]  /*3e7e0*/  SHF.R.U64 R12, R11, UR5, R2.reuse ;  /* 0x000000050b0c7c19 */ /* 0x100fe40008001202 */
[----:B------:R-:W-:Y:S01]  /*3e7f0*/  SHF.R.U32.HI R3, RZ, UR5, R2 ;  /* 0x00000005ff037c19 */ /* 0x000fe20008011602 */
[----:B------:R-:W-:-:S03]  /*3e800*/  ULDC UR5, c[0x0][0x658] ;  /* 0x0001960000057ab9 */ /* 0x000fc60000000800 */
[--C-:B------:R-:W-:Y:S02]  /*3e810*/  SHF.R.U64 R13, R12, UR5, R3.reuse ;  /* 0x000000050c0d7c19 */ /* 0x100fe40008001203 */
[----:B------:R-:W-:-:S03]  /*3e820*/  SHF.R.U32.HI R15, RZ, UR5, R3 ;  /* 0x00000005ff0f7c19 */ /* 0x000fc60008011603 */
[----:B------:R-:W-:Y:S02]  /*3e830*/  IMAD.MOV.U32 R2, RZ, RZ, R13 ;  /* 0x000000ffff027224 */ /* 0x000fe400078e000d */
        /* <DEDUP_REMOVED lines=12> */
.L_x_55:
[----:B------:R-:W-:Y:S01]  /*3e900*/  ULDC UR5, c[0x0][0x648] ;  /* 0x0001920000057ab9 */ /* 0x000fe20000000800 */
[----:B------:R-:W-:Y:S02]  /*3e910*/  LOP3.LUT R12, R12, UR18, RZ, 0xc0, !PT ;  /* 0x000000120c0c7c12 */ /* 0x000fe4000f8ec0ff */
[----:B------:R-:W-:Y:S01]  /*3e920*/  SHF.R.U64 R3, R2, UR5, R3 ;  /* 0x0000000502037c19 */ /* 0x000fe20008001203 */
[----:B------:R-:W-:-:S04]  /*3e930*/  ULDC UR5, c[0x0][0x638] ;  /* 0x00018e0000057ab9 */ /* 0x000fc80000000800 */
[----:B------:R-:W-:Y:S02]  /*3e940*/  IMAD.MOV R2, RZ, RZ, -R3 ;  /* 0x000000ffff027224 */ /* 0x000fe400078e0a03 */
[----:B------:R-:W-:Y:S02]  /*3e950*/  IMAD R5, R3, UR19, R12 ;  /* 0x0000001303057c24 */ /* 0x000fe4000f8e020c */
[----:B------:R-:W-:Y:S01]  /*3e960*/  IMAD R13, R2, UR5, R13 ;  /* 0x00000005020d7c24 */ /* 0x000fe2000f8e020d */
[----:B------:R-:W-:Y:S01]  /*3e970*/  ULDC UR5, c[0x0][0x610] ;  /* 0x0001840000057ab9 */ /* 0x000fe20000000800 */
[----:B------:R-:W-:Y:S01]  /*3e980*/  LOP3.LUT R2, R11, UR4, RZ, 0xc0, !PT ;  /* 0x000000040b027c12 */ /* 0x000fe2000f8ec0ff */
[----:B------:R-:W-:Y:S01]  /*3e990*/  IMAD R8, R5, UR5, R8 ;  /* 0x0000000505087c24 */ /* 0x000fe2000f8e0208 */
[----:B------:R-:W-:-:S03]  /*3e9a0*/  ULDC UR5, c[0x0][0x600] ;  /* 0x0001800000057ab9 */ /* 0x000fc60000000800 */
[----:B------:R-:W-:Y:S02]  /*3e9b0*/  IMAD R13, R13, UR5, R2 ;  /* 0x000000050d0d7c24 */ /* 0x000fe4000f8e0202 */
[----:B------:R-:W-:-:S03]  /*3e9c0*/  IMAD.MOV.U32 R2, RZ, RZ, 0x1 ;  /* 0x00000001ff027424 */ /* 0x000fc600078e00ff */
[----:B------:R-:W-:Y:S02]  /*3e9d0*/  SEL R4, R13, R8, !P4 ;  /* 0x000000080d047207 */ /* 0x000fe40006000000 */
[----:B------:R-:W-:-:S07]  /*3e9e0*/  SEL R5, R8, R13, !P4 ;  /* 0x0000000d08057207 */ /* 0x000fce0006000000 */
.L_x_53:
[----:B------:R-:W-:Y:S05]  /*3e9f0*/  BSYNC B1 ;  /* 0x0000000000017941 */ /* 0x000fea0003800000 */
.L_x_52:
[----:B------:R-:W-:-:S13]  /*3ea00*/  LOP3.LUT P1, RZ, R2, 0xff, RZ, 0xc0, !PT ;  /* 0x000000ff02ff7812 */ /* 0x000fda000782c0ff */
[----:B------:R-:W-:Y:S05]  /*3ea10*/  @P1 BRA `(.L_x_56) ;  /* 0xfffffff4002c1947 */ /* 0x000fea000383ffff */
[----:B------:R-:W-:Y:S05]  /*3ea20*/  BSYNC B0 ;  /* 0x0000000000007941 */ /* 0x000fea0003800000 */
.L_x_44:
[----:B------:R-:W-:-:S03]  /*3ea30*/  UMOV UR5, 0xffffffff ;  /* 0xffffffff00057882 */ /* 0x000fc60000000000 */
[----:B------:R-:W-:Y:S05]  /*3ea40*/  BRA.DIV UR5, `(.L_x_57) ;  /* 0x0000000a05247947 */ /* 0x000fea000b800000 */
[----:B------:R-:W-:-:S13]  /*3ea50*/  ELECT P0, URZ, PT ;  /* 0x00000000003f782f */ /* 0x000fda0003800000 */
.L_x_78:
[----:B------:R-:W-:Y:S04]  /*3ea60*/  BSSY B0, `(.L_x_58) ;  /* 0x000006b000007945 */ /* 0x000fe80003800000 */
[----:B------:R-:W-:Y:S05]  /*3ea70*/  @!P0 BRA `(.L_x_59) ;  /* 0x0000000400a48947 */ /* 0x000fea0003800000 */
[----:B------:R-:W-:-:S04]  /*3ea80*/  ULOP3.LUT UR5, UR13, 0x2, URZ, 0xfc, !UPT ;  /* 0x000000020d057892 */ /* 0x000fc8000f8efc3f */
[----:B------:R-:W-:-:S06]  /*3ea90*/  UISETP.NE.AND UP0, UPT, UR5, 0x3, UPT ;  /* 0x000000030500788c */ /* 0x000fcc000bf05270 */
[----:B------:R-:W-:-:S13]  /*3eaa0*/  PLOP3.LUT P0, PT, PT, PT, UP0, 0x80, 0x0 ;  /* 0x000000000000781c */ /* 0x000fda0003f0f008 */
[----:B------:R-:W-:Y:S05]  /*3eab0*/  @!P0 BRA `(.L_x_60) ;  /* 0x0000000000048947 */ /* 0x000fea0003800000 */
[----:B------:R-:W-:Y:S01]  /*3eac0*/  BPT.TRAP 0x1 ;  /* 0x000000040000795c */ /* 0x000fe20000300000 */
.L_x_60:
[----:B------:R-:W0:Y:S01]  /*3ead0*/  S2R R3, SR_CgaCtaId ;  /* 0x0000000000037919 */ /* 0x000e220000008800 */
[----:B------:R-:W-:Y:S02]  /*3eae0*/  MOV R0, 0x400 ;  /* 0x0000040000007802 */ /* 0x000fe40000000f00 */
[----:B------:R-:W-:Y:S02]  /*3eaf0*/  SHF.L.U32 R2, R6, 0x1f, RZ ;  /* 0x0000001f06027819 */ /* 0x000fe400000006ff */
[----:B0-----:R-:W-:-:S05]  /*3eb00*/  LEA R0, R3, R0, 0x18 ;  /* 0x0000000003007211 */ /* 0x001fca00078ec0ff */
[----:B------:R-:W-:-:S04]  /*3eb10*/  VIADD R0, R0, 0x58 ;  /* 0x0000005800007836 */ /* 0x000fc80000000000 */
[----:B------:R-:W-:-:S04]  /*3eb20*/  IMAD R3, R7, 0x8, R0 ;  /* 0x0000000807037824 */ /* 0x000fc800078e0200 */
[----:B------:R-:W0:Y:S02]  /*3eb30*/  SYNCS.PHASECHK.TRANS64.TRYWAIT P0, [R3+URZ], R2 ;  /* 0x00000002030075a7 */ /* 0x000e24000800017f */
[----:B0-----:R-:W-:Y:S05]  /*3eb40*/  @!P0 BRA `(.L_x_61) ;  /* 0x0000000800088947 */ /* 0x001fea0003800000 */
.L_x_79:
[----:B------:R-:W-:-:S05]  /*3eb50*/  VIADD R7, R7, 0x1 ;  /* 0x0000000107077836 */ /* 0x000fca0000000000 */
[----:B------:R-:W-:-:S04]  /*3eb60*/  ISETP.NE.AND P0, PT, R7, 0xb, PT ;  /* 0x0000000b0700780c */ /* 0x000fc80003f05270 */
[----:B0-----:R-:W-:Y:S02]  /*3eb70*/  SEL R3, RZ, 0x1, P0 ;  /* 0x00000001ff037807 */ /* 0x001fe40000000000 */
[----:B------:R-:W-:Y:S02]  /*3eb80*/  SEL R7, R7, RZ, P0 ;  /* 0x000000ff07077207 */ /* 0x000fe40000000000 */
[----:B------:R-:W-:-:S03]  /*3eb90*/  LOP3.LUT R6, R6, R3, RZ, 0x3c, !PT ;  /* 0x0000000306067212 */ /* 0x000fc600078e3cff */
[----:B------:R-:W-:Y:S01]  /*3eba0*/  IMAD R3, R7, 0x8, R0 ;  /* 0x0000000807037824 */ /* 0x000fe200078e0200 */
[----:B------:R-:W-:-:S04]  /*3ebb0*/  SHF.L.U32 R2, R6, 0x1f, RZ ;  /* 0x0000001f06027819 */ /* 0x000fc800000006ff */
[----:B------:R-:W0:Y:S02]  /*3ebc0*/  SYNCS.PHASECHK.TRANS64.TRYWAIT P0, [R3+URZ], R2 ;  /* 0x00000002030075a7 */ /* 0x000e24000800017f */
[----:B0-----:R-:W-:Y:S05]  /*3ebd0*/  @!P0 BRA `(.L_x_62) ;  /* 0x0000000400f88947 */ /* 0x001fea0003800000 */
.L_x_80:
[----:B0-----:R-:W-:-:S05]  /*3ebe0*/  VIADD R2, R7, 0x1 ;  /* 0x0000000107027836 */ /* 0x001fca0000000000 */
[----:B------:R-:W-:-:S04]  /*3ebf0*/  ISETP.NE.AND P0, PT, R2, 0xb, PT ;  /* 0x0000000b0200780c */ /* 0x000fc80003f05270 */
[----:B------:R-:W-:Y:S02]  /*3ec00*/  SEL R3, RZ, 0x1, P0 ;  /* 0x00000001ff037807 */ /* 0x000fe40000000000 */
[----:B------:R-:W-:Y:S02]  /*3ec10*/  SEL R5, R2, RZ, P0 ;  /* 0x000000ff02057207 */ /* 0x000fe40000000000 */
[----:B------:R-:W-:-:S03]  /*3ec20*/  LOP3.LUT R6, R6, R3, RZ, 0x3c, !PT ;  /* 0x0000000306067212 */ /* 0x000fc600078e3cff */
[----:B------:R-:W-:Y:S01]  /*3ec30*/  IMAD R3, R5, 0x8, R0 ;  /* 0x0000000805037824 */ /* 0x000fe200078e0200 */
[----:B------:R-:W-:-:S04]  /*3ec40*/  SHF.L.U32 R2, R6, 0x1f, RZ ;  /* 0x0000001f06027819 */ /* 0x000fc800000006ff */
[----:B------:R-:W0:Y:S02]  /*3ec50*/  SYNCS.PHASECHK.TRANS64.TRYWAIT P0, [R3+URZ], R2 ;  /* 0x00000002030075a7 */ /* 0x000e24000800017f */
[----:B0-----:R-:W-:Y:S05]  /*3ec60*/  @!P0 BRA `(.L_x_63) ;  /* 0x0000000400e88947 */ /* 0x001fea0003800000 */
.L_x_81:
        /* <DEDUP_REMOVED lines=9> */
.L_x_82:
        /* <DEDUP_REMOVED lines=9> */
.L_x_83:
        /* <DEDUP_REMOVED lines=9> */
.L_x_84:
        /* <DEDUP_REMOVED lines=9> */
.L_x_85:
        /* <DEDUP_REMOVED lines=9> */
.L_x_86:
        /* <DEDUP_REMOVED lines=9> */
.L_x_87:
        /* <DEDUP_REMOVED lines=9> */
.L_x_88:
[----:B0-----:R-:W-:-:S05]  /*3f060*/  VIADD R2, R5, 0x1 ;  /* 0x0000000105027836 */ /* 0x001fca0000000000 */
[----:B------:R-:W-:-:S04]  /*3f070*/  ISETP.NE.AND P0, PT, R2, 0xb, PT ;  /* 0x0000000b0200780c */ /* 0x000fc80003f05270 */
[----:B------:R-:W-:Y:S02]  /*3f080*/  SEL R4, RZ, 0x1, P0 ;  /* 0x00000001ff047807 */ /* 0x000fe40000000000 */
[----:B------:R-:W-:Y:S02]  /*3f090*/  SEL R3, R2, RZ, P0 ;  /* 0x000000ff02037207 */ /* 0x000fe40000000000 */
[----:B------:R-:W-:-:S03]  /*3f0a0*/  LOP3.LUT R4, R7, R4, RZ, 0x3c, !PT ;  /* 0x0000000407047212 */ /* 0x000fc600078e3cff */
[----:B------:R-:W-:Y:S01]  /*3f0b0*/  IMAD R3, R3, 0x8, R0 ;  /* 0x0000000803037824 */ /* 0x000fe200078e0200 */
[----:B------:R-:W-:-:S07]  /*3f0c0*/  SHF.L.U32 R0, R4, 0x1f, RZ ;  /* 0x0000001f04007819 */ /* 0x000fce00000006ff */
.L_x_71:
[----:B0-----:R0:W1:Y:S02]  /*3f0d0*/  SYNCS.PHASECHK.TRANS64.TRYWAIT P0, [R3+URZ], R0 ;  /* 0x00000000030075a7 */ /* 0x001064000800017f */
[----:B-1----:R-:W-:Y:S05]  /*3f0e0*/  @!P0 NANOSLEEP.SYNCS 0x989680 ;  /* 0x009896800000895d */ /* 0x002fea0003900000 */
[----:B------:R-:W1:Y:S02]  /*3f0f0*/  @!P0 SYNCS.PHASECHK.TRANS64 P0, [R3+URZ], R0 ;  /* 0x00000000030085a7 */ /* 0x000e64000800007f */
[----:B-1----:R-:W-:Y:S05]  /*3f100*/  @!P0 BRA `(.L_x_71) ;  /* 0xfffffffc00f08947 */ /* 0x002fea000383ffff */
.L_x_59:
[----:B------:R-:W-:Y:S05]  /*3f110*/  BSYNC B0 ;  /* 0x0000000000007941 */ /* 0x000fea0003800000 */
.L_x_58:
[----:B------:R-:W-:Y:S05]  /*3f120*/  EXIT ;  /* 0x000000000000794d */ /* 0x000fea0003800000 */
.L_x_18:
[----:B-1----:R-:W-:-:S04]  /*3f130*/  IMAD.U32 R7, RZ, RZ, UR7 ;  /* 0x00000007ff077e24 */ /* 0x002fc8000f8e00ff */
[----:B------:R1:W4:Y:S03]  /*3f140*/  SYNCS.PHASECHK.TRANS64.TRYWAIT P0, [R7+URZ], R6 ;  /* 0x00000006070075a7 */ /* 0x000326000800017f */
[----:B----4-:R-:W-:Y:S05]  /*3f150*/  @!P0 NANOSLEEP.SYNCS 0x989680 ;  /* 0x009896800000895d */ /* 0x010fea0003900000 */
[----:B------:R-:W4:Y:S02]  /*3f160*/  @!P0 SYNCS.PHASECHK.TRANS64 P0, [R7+URZ], R6 ;  /* 0x00000006070085a7 */ /* 0x000f24000800007f */
[----:B----4-:R-:W-:Y:S05]  /*3f170*/  @!P0 BRA `(.L_x_18) ;  /* 0xfffffffc00ec8947 */ /* 0x010fea000383ffff */
[----:B------:R-:W-:Y:S05]  /*3f180*/  BRA `(.L_x_17) ;  /* 0xfffffc4800d87947 */ /* 0x000fea000383ffff */
.L_x_24:
[----:B-----5:R4:W-:Y:S02]  /*3f190*/  STL [R1+0x880], R0 ;  /* 0x0008800001007387 */ /* 0x0209e40000100800 */
[----:B----4-:R-:W-:-:S04]  /*3f1a0*/  IMAD.U32 R0, RZ, RZ, UR16 ;  /* 0x00000010ff007e24 */ /* 0x010fc8000f8e00ff */
[----:B------:R4:W0:Y:S03]  /*3f1b0*/  SYNCS.PHASECHK.TRANS64.TRYWAIT P0, [R0+URZ], R8 ;  /* 0x00000008000075a7 */ /* 0x000826000800017f */
[----:B0-----:R-:W-:Y:S05]  /*3f1c0*/  @!P0 NANOSLEEP.SYNCS 0x989680 ;  /* 0x009896800000895d */ /* 0x001fea0003900000 */
[----:B------:R4:W0:Y:S02]  /*3f1d0*/  @!P0 SYNCS.PHASECHK.TRANS64 P0, [R0+URZ], R8 ;  /* 0x00000008000085a7 */ /* 0x000824000800007f */
[----:B----4-:R4:W5:Y:S02]  /*3f1e0*/  LDL.LU R0, [R1+0x880] ;  /* 0x0008800001007983 */ /* 0x0109640000300800 */
[----:B0---4-:R-:W-:Y:S05]  /*3f1f0*/  @!P0 BRA `(.L_x_24) ;  /* 0xfffffffc00e48947 */ /* 0x011fea000383ffff */
[----:B------:R-:W-:Y:S05]  /*3f200*/  BRA `(.L_x_23) ;  /* 0xfffffca800447947 */ /* 0x000fea000383ffff */
.L_x_45:
[----:B------:R-:W-:Y:S01]  /*3f210*/  BSSY B1, `(.L_x_72) ;  /* 0x0000006000017945 */ /* 0x000fe20003800000 */
[----:B------:R-:W-:-:S07]  /*3f220*/  IMAD.MOV.U32 R2, RZ, RZ, -0x1 ;  /* 0xffffffffff027424 */ /* 0x000fce00078e00ff */
[----:B------:R-:W-:Y:S05]  /*3f230*/  WARPSYNC.COLLECTIVE R2, `(.L_x_73) ;  /* 0x00000000020c7348 */ /* 0x000fea0003c00000 */
[----:B------:R-:W-:Y:S02]  /*3f240*/  ELECT P1, UR62, PT ;  /* 0x00000000003e782f */ /* 0x000fe40003820000 */
[----:B------:R-:W-:Y:S01]  /*3f250*/  MOV R2, UR62 ;  /* 0x0000003e00027c02 */ /* 0x000fe20008000f00 */
[----:B------:R-:W-:Y:S10]  /*3f260*/  ENDCOLLECTIVE ;  /* 0x000000000000791b */ /* 0x000ff40003800000 */
.L_x_73:
[----:B------:R-:W-:Y:S05]  /*3f270*/  BSYNC B1 ;  /* 0x0000000000017941 */ /* 0x000fea0003800000 */
.L_x_72:
[----:B------:R-:W-:Y:S05]  /*3f280*/  BRA `(.L_x_74) ;  /* 0xffffffec001c7947 */ /* 0x000fea000383ffff */
.L_x_48:
[----:B-1----:R1:W2:Y:S02]  /*3f290*/  SYNCS.PHASECHK.TRANS64.TRYWAIT P1, [R16+URZ+0x58], R11 ;  /* 0x0000580b100075a7 */ /* 0x0022a4000802017f */
[----:B--2---:R-:W-:Y:S05]  /*3f2a0*/  @!P1 NANOSLEEP.SYNCS 0x989680 ;  /* 0x009896800000995d */ /* 0x004fea0003900000 */
[----:B------:R-:W2:Y:S02]  /*3f2b0*/  @!P1 SYNCS.PHASECHK.TRANS64 P1, [R16+URZ+0x58], R11 ;  /* 0x0000580b100095a7 */ /* 0x000ea4000802007f */
[----:B--2---:R-:W-:Y:S05]  /*3f2c0*/  @!P1 BRA `(.L_x_48) ;  /* 0xfffffffc00f09947 */ /* 0x004fea000383ffff */
[----:B------:R-:W-:Y:S05]  /*3f2d0*/  BRA `(.L_x_75) ;  /* 0xffffffec00507947 */ /* 0x000fea000383ffff */
.L_x_57:
[----:B------:R-:W-:Y:S01]  /*3f2e0*/  BSSY B0, `(.L_x_76) ;  /* 0x0000006000007945 */ /* 0x000fe20003800000 */
[----:B------:R-:W-:-:S07]  /*3f2f0*/  IMAD.MOV.U32 R2, RZ, RZ, -0x1 ;  /* 0xffffffffff027424 */ /* 0x000fce00078e00ff */
[----:B------:R-:W-:Y:S05]  /*3f300*/  WARPSYNC.COLLECTIVE R2, `(.L_x_77) ;  /* 0x00000000020c7348 */ /* 0x000fea0003c00000 */
[----:B------:R-:W-:Y:S02]  /*3f310*/  ELECT P1, UR62, PT ;  /* 0x00000000003e782f */ /* 0x000fe40003820000 */
[----:B------:R-:W-:Y:S01]  /*3f320*/  MOV R2, UR62 ;  /* 0x0000003e00027c02 */ /* 0x000fe20008000f00 */
[----:B------:R-:W-:Y:S10]  /*3f330*/  ENDCOLLECTIVE ;  /* 0x000000000000791b */ /* 0x000ff40003800000 */
.L_x_77:
[----:B------:R-:W-:Y:S05]  /*3f340*/  BSYNC B0 ;  /* 0x0000000000007941 */ /* 0x000fea0003800000 */
.L_x_76:
[----:B------:R-:W-:Y:S01]  /*3f350*/  PLOP3.LUT P0, PT, P1, PT, PT, 0x80, 0x0 ;  /* 0x000000000000781c */ /* 0x000fe20000f0f070 */
[----:B------:R-:W-:-:S12]  /*3f360*/  BRA `(.L_x_78) ;  /* 0xfffffff400bc7947 */ /* 0x000fd8000383ffff */
.L_x_61:
[----:B0-----:R0:W1:Y:S02]  /*3f370*/  SYNCS.PHASECHK.TRANS64.TRYWAIT P0, [R3+URZ], R2 ;  /* 0x00000002030075a7 */ /* 0x001064000800017f */
[----:B-1----:R-:W-:Y:S05]  /*3f380*/  @!P0 NANOSLEEP.SYNCS 0x989680 ;  /* 0x009896800000895d */ /* 0x002fea0003900000 */
[----:B------:R-:W1:Y:S02]  /*3f390*/  @!P0 SYNCS.PHASECHK.TRANS64 P0, [R3+URZ], R2 ;  /* 0x00000002030085a7 */ /* 0x000e64000800007f */
[----:B-1----:R-:W-:Y:S05]  /*3f3a0*/  @!P0 BRA `(.L_x_61) ;  /* 0xfffffffc00f08947 */ /* 0x002fea000383ffff */
[----:B------:R-:W-:Y:S05]  /*3f3b0*/  BRA `(.L_x_79) ;  /* 0xfffffff400e47947 */ /* 0x000fea000383ffff */
.L_x_62:
[----:B0-----:R0:W1:Y:S02]  /*3f3c0*/  SYNCS.PHASECHK.TRANS64.TRYWAIT P0, [R3+URZ], R2 ;  /* 0x00000002030075a7 */ /* 0x001064000800017f */
[----:B-1----:R-:W-:Y:S05]  /*3f3d0*/  @!P0 NANOSLEEP.SYNCS 0x989680 ;  /* 0x009896800000895d */ /* 0x002fea0003900000 */
[----:B------:R-:W1:Y:S02]  /*3f3e0*/  @!P0 SYNCS.PHASECHK.TRANS64 P0, [R3+URZ], R2 ;  /* 0x00000002030085a7 */ /* 0x000e64000800007f */
[----:B-1----:R-:W-:Y:S05]  /*3f3f0*/  @!P0 BRA `(.L_x_62) ;  /* 0xfffffffc00f08947 */ /* 0x002fea000383ffff */
[----:B------:R-:W-:Y:S05]  /*3f400*/  BRA `(.L_x_80) ;  /* 0xfffffff400f47947 */ /* 0x000fea000383ffff */
.L_x_63:
[----:B0-----:R0:W1:Y:S02]  /*3f410*/  SYNCS.PHASECHK.TRANS64.TRYWAIT P0, [R3+URZ], R2 ;  /* 0x00000002030075a7 */ /* 0x001064000800017f */
[----:B-1----:R-:W-:Y:S05]  /*3f420*/  @!P0 NANOSLEEP.SYNCS 0x989680 ;  /* 0x009896800000895d */ /* 0x002fea0003900000 */
[----:B------:R-:W1:Y:S02]  /*3f430*/  @!P0 SYNCS.PHASECHK.TRANS64 P0, [R3+URZ], R2 ;  /* 0x00000002030085a7 */ /* 0x000e64000800007f */
[----:B-1----:R-:W-:Y:S05]  /*3f440*/  @!P0 BRA `(.L_x_63) ;  /* 0xfffffffc00f08947 */ /* 0x002fea000383ffff */
[----:B------:R-:W-:Y:S05]  /*3f450*/  BRA `(.L_x_81) ;  /* 0xfffffff800047947 */ /* 0x000fea000383ffff */
.L_x_64:
[----:B0-----:R0:W1:Y:S02]  /*3f460*/  SYNCS.PHASECHK.TRANS64.TRYWAIT P0, [R3+URZ], R2 ;  /* 0x00000002030075a7 */ /* 0x001064000800017f */
[----:B-1----:R-:W-:Y:S05]  /*3f470*/  @!P0 NANOSLEEP.SYNCS 0x989680 ;  /* 0x009896800000895d */ /* 0x002fea0003900000 */
[----:B------:R-:W1:Y:S02]  /*3f480*/  @!P0 SYNCS.PHASECHK.TRANS64 P0, [R3+URZ], R2 ;  /* 0x00000002030085a7 */ /* 0x000e64000800007f */
[----:B-1----:R-:W-:Y:S05]  /*3f490*/  @!P0 BRA `(.L_x_64) ;  /* 0xfffffffc00f08947 */ /* 0x002fea000383ffff */
[----:B------:R-:W-:Y:S05]  /*3f4a0*/  BRA `(.L_x_82) ;  /* 0xfffffff800147947 */ /* 0x000fea000383ffff */
.L_x_65:
[----:B0-----:R0:W1:Y:S02]  /*3f4b0*/  SYNCS.PHASECHK.TRANS64.TRYWAIT P0, [R3+URZ], R2 ;  /* 0x00000002030075a7 */ /* 0x001064000800017f */
[----:B-1----:R-:W-:Y:S05]  /*3f4c0*/  @!P0 NANOSLEEP.SYNCS 0x989680 ;  /* 0x009896800000895d */ /* 0x002fea0003900000 */
[----:B------:R-:W1:Y:S02]  /*3f4d0*/  @!P0 SYNCS.PHASECHK.TRANS64 P0, [R3+URZ], R2 ;  /* 0x00000002030085a7 */ /* 0x000e64000800007f */
[----:B-1----:R-:W-:Y:S05]  /*3f4e0*/  @!P0 BRA `(.L_x_65) ;  /* 0xfffffffc00f08947 */ /* 0x002fea000383ffff */
[----:B------:R-:W-:Y:S05]  /*3f4f0*/  BRA `(.L_x_83) ;  /* 0xfffffff800247947 */ /* 0x000fea000383ffff */
.L_x_66:
[----:B0-----:R0:W1:Y:S02]  /*3f500*/  SYNCS.PHASECHK.TRANS64.TRYWAIT P0, [R3+URZ], R2 ;  /* 0x00000002030075a7 */ /* 0x001064000800017f */
[----:B-1----:R-:W-:Y:S05]  /*3f510*/  @!P0 NANOSLEEP.SYNCS 0x989680 ;  /* 0x009896800000895d */ /* 0x002fea0003900000 */
[----:B------:R-:W1:Y:S02]  /*3f520*/  @!P0 SYNCS.PHASECHK.TRANS64 P0, [R3+URZ], R2 ;  /* 0x00000002030085a7 */ /* 0x000e64000800007f */
[----:B-1----:R-:W-:Y:S05]  /*3f530*/  @!P0 BRA `(.L_x_66) ;  /* 0xfffffffc00f08947 */ /* 0x002fea000383ffff */
[----:B------:R-:W-:Y:S05]  /*3f540*/  BRA `(.L_x_84) ;  /* 0xfffffff800347947 */ /* 0x000fea000383ffff */
.L_x_67:
[----:B0-----:R0:W1:Y:S02]  /*3f550*/  SYNCS.PHASECHK.TRANS64.TRYWAIT P0, [R3+URZ], R2 ;  /* 0x00000002030075a7 */ /* 0x001064000800017f */
[----:B-1----:R-:W-:Y:S05]  /*3f560*/  @!P0 NANOSLEEP.SYNCS 0x989680 ;  /* 0x009896800000895d */ /* 0x002fea0003900000 */
[----:B------:R-:W1:Y:S02]  /*3f570*/  @!P0 SYNCS.PHASECHK.TRANS64 P0, [R3+URZ], R2 ;  /* 0x00000002030085a7 */ /* 0x000e64000800007f */
[----:B-1----:R-:W-:Y:S05]  /*3f580*/  @!P0 BRA `(.L_x_67) ;  /* 0xfffffffc00f08947 */ /* 0x002fea000383ffff */
[----:B------:R-:W-:Y:S05]  /*3f590*/  BRA `(.L_x_85) ;  /* 0xfffffff800447947 */ /* 0x000fea000383ffff */
.L_x_68:
[----:B0-----:R0:W1:Y:S02]  /*3f5a0*/  SYNCS.PHASECHK.TRANS64.TRYWAIT P0, [R3+URZ], R2 ;  /* 0x00000002030075a7 */ /* 0x001064000800017f */
[----:B-1----:R-:W-:Y:S05]  /*3f5b0*/  @!P0 NANOSLEEP.SYNCS 0x989680 ;  /* 0x009896800000895d */ /* 0x002fea0003900000 */
[----:B------:R-:W1:Y:S02]  /*3f5c0*/  @!P0 SYNCS.PHASECHK.TRANS64 P0, [R3+URZ], R2 ;  /* 0x00000002030085a7 */ /* 0x000e64000800007f */
[----:B-1----:R-:W-:Y:S05]  /*3f5d0*/  @!P0 BRA `(.L_x_68) ;  /* 0xfffffffc00f08947 */ /* 0x002fea000383ffff */
[----:B------:R-:W-:Y:S05]  /*3f5e0*/  BRA `(.L_x_86) ;  /* 0xfffffff800547947 */ /* 0x000fea000383ffff */
.L_x_69:
[----:B0-----:R0:W1:Y:S02]  /*3f5f0*/  SYNCS.PHASECHK.TRANS64.TRYWAIT P0, [R3+URZ], R2 ;  /* 0x00000002030075a7 */ /* 0x001064000800017f */
[----:B-1----:R-:W-:Y:S05]  /*3f600*/  @!P0 NANOSLEEP.SYNCS 0x989680 ;  /* 0x009896800000895d */ /* 0x002fea0003900000 */
[----:B------:R-:W1:Y:S02]  /*3f610*/  @!P0 SYNCS.PHASECHK.TRANS64 P0, [R3+URZ], R2 ;  /* 0x00000002030085a7 */ /* 0x000e64000800007f */
[----:B-1----:R-:W-:Y:S05]  /*3f620*/  @!P0 BRA `(.L_x_69) ;  /* 0xfffffffc00f08947 */ /* 0x002fea000383ffff */
[----:B------:R-:W-:Y:S05]  /*3f630*/  BRA `(.L_x_87) ;  /* 0xfffffff800647947 */ /* 0x000fea000383ffff */
.L_x_70:
[----:B0-----:R0:W1:Y:S02]  /*3f640*/  SYNCS.PHASECHK.TRANS64.TRYWAIT P0, [R3+URZ], R2 ;  /* 0x00000002030075a7 */ /* 0x001064000800017f */
[----:B-1----:R-:W-:Y:S05]  /*3f650*/  @!P0 NANOSLEEP.SYNCS 0x989680 ;  /* 0x009896800000895d */ /* 0x002fea0003900000 */
[----:B------:R-:W1:Y:S02]  /*3f660*/  @!P0 SYNCS.PHASECHK.TRANS64 P0, [R3+URZ], R2 ;  /* 0x00000002030085a7 */ /* 0x000e64000800007f */
[----:B-1----:R-:W-:Y:S05]  /*3f670*/  @!P0 BRA `(.L_x_70) ;  /* 0xfffffffc00f08947 */ /* 0x002fea000383ffff */
[----:B------:R-:W-:Y:S05]  /*3f680*/  BRA `(.L_x_88) ;  /* 0xfffffff800747947 */ /* 0x000fea000383ffff */
.L_x_89:
[----:B------:R-:W-:-:S00]  /*3f690*/  BRA `(.L_x_89) ;  /* 0xfffffffc00fc7947 */ /* 0x000fc0000383ffff */
[----:B------:R-:W-:-:S00]  /*3f6a0*/  NOP ;  /* 0x0000000000007918 */ /* 0x000fc00000000000 */
        /* <DEDUP_REMOVED lines=13> */
.L_x_90:


//--------------------- .nv.shared._ZN7cutlass13device_kernelINS_4gemm6kernel13GemmUniversalIN4cute5tupleIJiiiiEEENS1_10collective13CollectiveMmaINS1_37MainloopSm90TmaGmmaWarpSpecializedFP8ILi11ENS5_IJNS4_1CILi1EEESB_SB_EEENS1_35KernelTmaWarpSpecializedCooperativeEEENS5_IJNSA_ILi384EEENSA_ILi256EEENSA_ILi32EEEEEENS_12float_e4m3_tENS5_IJlSB_lEEESJ_SK_NS4_8TiledMMAINS4_8MMA_AtomIJNS4_4SM904GMMA31MMA_64x256x32_F32E4M3E4M3_SS_TNILNSO_7ScaleInE1ELSQ_1EEEEEENS4_6LayoutINS5_IJNSA_ILi2EEESB_SB_EEENS5_IJSB_NSA_ILi0EEESW_EEEEENS5_IJNS4_10UnderscoreESZ_SZ_EEEEENS4_13SM90_TMA_LOADENS4_14ComposedLayoutINS4_7SwizzleILi1ELi4ELi3EEENS4_18smem_ptr_flag_bitsILi8EEENST_INS5_IJNSA_ILi8EEESH_EEENS5_IJSH_SB_EEEEEEEvNS4_8identityES12_S1C_vS1D_EENS_8epilogue10collective6detail29Sm90TmaWarpSpecializedAdapterINS1G_15DefaultEpilogueISJ_SK_SK_NS1F_6thread17LinearCombinationISJ_Li1EffLNS1K_9ScaleType4KindE0ELNS_15FloatRoundStyleE2ESJ_EENS1_15EpilogueDefaultEEEEEvvEEEEvNT_6ParamsE --------------------------
	.section	.nv.shared._ZN7cutlass13device_kernelINS_4gemm6kernel13GemmUniversalIN4cute5tupleIJiiiiEEENS1_10collective13CollectiveMmaINS1_37MainloopSm90TmaGmmaWarpSpecializedFP8ILi11ENS5_IJNS4_1CILi1EEESB_SB_EEENS1_35KernelTmaWarpSpecializedCooperativeEEENS5_IJNSA_ILi384EEENSA_ILi256EEENSA_ILi32EEEEEENS_12float_e4m3_tENS5_IJlSB_lEEESJ_SK_NS4_8TiledMMAINS4_8MMA_AtomIJNS4_4SM904GMMA31MMA_64x256x32_F32E4M3E4M3_SS_TNILNSO_7ScaleInE1ELSQ_1EEEEEENS4_6LayoutINS5_IJNSA_ILi2EEESB_SB_EEENS5_IJSB_NSA_ILi0EEESW_EEEEENS5_IJNS4_10UnderscoreESZ_SZ_EEEEENS4_13SM90_TMA_LOADENS4_14ComposedLayoutINS4_7SwizzleILi1ELi4ELi3EEENS4_18smem_ptr_flag_bitsILi8EEENST_INS5_IJNSA_ILi8EEESH_EEENS5_IJSH_SB_EEEEEEEvNS4_8identityES12_S1C_vS1D_EENS_8epilogue10collective6detail29Sm90TmaWarpSpecializedAdapterINS1G_15DefaultEpilogueISJ_SK_SK_NS1F_6thread17LinearCombinationISJ_Li1EffLNS1K_9ScaleType4KindE0ELNS_15FloatRoundStyleE2ESJ_EENS1_15EpilogueDefaultEEEEEvvEEEEvNT_6ParamsE,"aw",@nobits
	.sectionflags	@""
	.align	16
	.zero		1024


//--------------------- .nv.shared.reserved.0     --------------------------
	.section	.nv.shared.reserved.0,"aw",@nobits
	.weak		__nv_reservedSMEM_offset_0_alias
	.size		__nv_reservedSMEM_offset_0_alias, 0, 0
	.other		__nv_reservedSMEM_offset_0_alias,@"STO_CUDA_RESERVED_SHARED STV_DEFAULT"
__nv_reservedSMEM_offset_0_alias:
	.zero		0


//--------------------- .nv.global                --------------------------
	.section	.nv.global,"aw",@nobits
.nv.global:
	.type		_ZN40_INTERNAL_17d621ff_4_k_cu_fa0c4173_136844cute1_E,@object
	.size		_ZN40_INTERNAL_17d621ff_4_k_cu_fa0c4173_136844cute1_E,(_ZN40_INTERNAL_17d621ff_4_k_cu_fa0c4173_136844cuda3std3__45__cpo6cbeginE - _ZN40_INTERNAL_17d621ff_4_k_cu_fa0c4173_136844cute1_E)
_ZN40_INTERNAL_17d621ff_4_k_cu_fa0c4173_136844cute1_E:
	.zero		1
	.type		_ZN40_INTERNAL_17d621ff_4_k_cu_fa0c4173_136844cuda3std3__45__cpo6cbeginE,@object
	.size		_ZN40_INTERNAL_17d621ff_4_k_cu_fa0c4173_136844cuda3std3__45__cpo6cbeginE,(_ZN40_INTERNAL_17d621ff_4_k_cu_fa0c4173_136844cuda3std3__48in_placeE - _ZN40_INTERNAL_17d621ff_4_k_cu_fa0c4173_136844cuda3std3__45__cpo6cbeginE)
_ZN40_INTERNAL_17d621ff_4_k_cu_fa0c4173_136844cuda3std3__45__cpo6cbeginE:
	.zero		1
	.type		_ZN40_INTERNAL_17d621ff_4_k_cu_fa0c4173_136844cuda3std3__48in_placeE,@object
	.size		_ZN40_INTERNAL_17d621ff_4_k_cu_fa0c4173_136844cuda3std3__48in_placeE,(_ZN40_INTERNAL_17d621ff_4_k_cu_fa0c4173_136844cuda3std6ranges3__45__cpo9iter_moveE - _ZN40_INTERNAL_17d621ff_4_k_cu_fa0c4173_136844cuda3std3__48in_placeE)
_ZN40_INTERNAL_17d621ff_4_k_cu_fa0c4173_136844cuda3std3__48in_placeE:
	.zero		1
	.type		_ZN40_INTERNAL_17d621ff_4_k_cu_fa0c4173_136844cuda3std6ranges3__45__cpo9iter_moveE,@object
	.size		_ZN40_INTERNAL_17d621ff_4_k_cu_fa0c4173_136844cuda3std6ranges3__45__cpo9iter_moveE,(_ZN40_INTERNAL_17d621ff_4_k_cu_fa0c4173_136844cuda3std3__45__cpo5beginE - _ZN40_INTERNAL_17d621ff_4_k_cu_fa0c4173_136844cuda3std6ranges3__45__cpo9iter_moveE)
_ZN40_INTERNAL_17d621ff_4_k_cu_fa0c4173_136844cuda3std6ranges3__45__cpo9iter_moveE:
	.zero		1
	.type		_ZN40_INTERNAL_17d621ff_4_k_cu_fa0c4173_136844cuda3std3__45__cpo5beginE,@object
	.size		_ZN40_INTERNAL_17d621ff_4_k_cu_fa0c4173_136844cuda3std3__45__cpo5beginE,(_ZN40_INTERNAL_17d621ff_4_k_cu_fa0c4173_136844cuda3std3__442_GLOBAL__N__17d621ff_4_k_cu_fa0c4173_136846ignoreE - _ZN40_INTERNAL_17d621ff_4_k_cu_fa0c4173_136844cuda3std3__45__cpo5beginE)
_ZN40_INTERNAL_17d621ff_4_k_cu_fa0c4173_136844cuda3std3__45__cpo5beginE:
	.zero		1
	.type		_ZN40_INTERNAL_17d621ff_4_k_cu_fa0c4173_136844cuda3std3__442_GLOBAL__N__17d621ff_4_k_cu_fa0c4173_136846ignoreE,@object
	.size		_ZN40_INTERNAL_17d621ff_4_k_cu_fa0c4173_136844cuda3std3__442_GLOBAL__N__17d621ff_4_k_cu_fa0c4173_136846ignoreE,(_ZN40_INTERNAL_17d621ff_4_k_cu_fa0c4173_136844cute7productE - _ZN40_INTERNAL_17d621ff_4_k_cu_fa0c4173_136844cuda3std3__442_GLOBAL__N__17d621ff_4_k_cu_fa0c4173_136846ignoreE)
_ZN40_INTERNAL_17d621ff_4_k_cu_fa0c4173_136844cuda3std3__442_GLOBAL__N__17d621ff_4_k_cu_fa0c4173_136846ignoreE:
	.zero		1
	.type		_ZN40_INTERNAL_17d621ff_4_k_cu_fa0c4173_136844cute7productE,@object
	.size		_ZN40_INTERNAL_17d621ff_4_k_cu_fa0c4173_136844cute7productE,(_ZN40_INTERNAL_17d621ff_4_k_cu_fa0c4173_136844cuda3std3__45__cpo3endE - _ZN40_INTERNAL_17d621ff_4_k_cu_fa0c4173_136844cute7productE)
_ZN40_INTERNAL_17d621ff_4_k_cu_fa0c4173_136844cute7productE:
	.zero		1
	.type		_ZN40_INTERNAL_17d621ff_4_k_cu_fa0c4173_136844cuda3std3__45__cpo3endE,@object
	.size		_ZN40_INTERNAL_17d621ff_4_k_cu_fa0c4173_136844cuda3std3__45__cpo3endE,(_ZN40_INTERNAL_17d621ff_4_k_cu_fa0c4173_136844cuda3std3__419piecewise_constructE - _ZN40_INTERNAL_17d621ff_4_k_cu_fa0c4173_136844cuda3std3__45__cpo3endE)
_ZN40_INTERNAL_17d621ff_4_k_cu_fa0c4173_136844cuda3std3__45__cpo3endE:
	.zero		1
	.type		_ZN40_INTERNAL_17d621ff_4_k_cu_fa0c4173_136844cuda3std3__419piecewise_constructE,@object
	.size		_ZN40_INTERNAL_17d621ff_4_k_cu_fa0c4173_136844cuda3std3__419piecewise_constructE,(_ZN40_INTERNAL_17d621ff_4_k_cu_fa0c4173_136844cuda3std3__45__cpo4cendE - _ZN40_INTERNAL_17d621ff_4_k_cu_fa0c4173_136844cuda3std3__419piecewise_constructE)
_ZN40_INTERNAL_17d621ff_4_k_cu_fa0c4173_136844cuda3std3__419piecewise_constructE:
	.zero		1
	.type		_ZN40_INTERNAL_17d621ff_4_k_cu_fa0c4173_136844cuda3std3__45__cpo4cendE,@object
	.size		_ZN40_INTERNAL_17d621ff_4_k_cu_fa0c4173_136844cuda3std3__45__cpo4cendE,(_ZN40_INTERNAL_17d621ff_4_k_cu_fa0c4173_136844cuda3std6ranges3__45__cpo4swapE - _ZN40_INTERNAL_17d621ff_4_k_cu_fa0c4173_136844cuda3std3__45__cpo4cendE)
_ZN40_INTERNAL_17d621ff_4_k_cu_fa0c4173_136844cuda3std3__45__cpo4cendE:
	.zero		1
	.type		_ZN40_INTERNAL_17d621ff_4_k_cu_fa0c4173_136844cuda3std6ranges3__45__cpo4swapE,@object
	.size		_ZN40_INTERNAL_17d621ff_4_k_cu_fa0c4173_136844cuda3std6ranges3__45__cpo4swapE,(.L_7 - _ZN40_INTERNAL_17d621ff_4_k_cu_fa0c4173_136844cuda3std6ranges3__45__cpo4swapE)
_ZN40_INTERNAL_17d621ff_4_k_cu_fa0c4173_136844cuda3std6ranges3__45__cpo4swapE:
	.zero		1
.L_7:


//--------------------- .nv.constant0._ZN7cutlass13device_kernelINS_4gemm6kernel13GemmUniversalIN4cute5tupleIJiiiiEEENS1_10collective13CollectiveMmaINS1_37MainloopSm90TmaGmmaWarpSpecializedFP8ILi11ENS5_IJNS4_1CILi1EEESB_SB_EEENS1_35KernelTmaWarpSpecializedCooperativeEEENS5_IJNSA_ILi384EEENSA_ILi256EEENSA_ILi32EEEEEENS_12float_e4m3_tENS5_IJlSB_lEEESJ_SK_NS4_8TiledMMAINS4_8MMA_AtomIJNS4_4SM904GMMA31MMA_64x256x32_F32E4M3E4M3_SS_TNILNSO_7ScaleInE1ELSQ_1EEEEEENS4_6LayoutINS5_IJNSA_ILi2EEESB_SB_EEENS5_IJSB_NSA_ILi0EEESW_EEEEENS5_IJNS4_10UnderscoreESZ_SZ_EEEEENS4_13SM90_TMA_LOADENS4_14ComposedLayoutINS4_7SwizzleILi1ELi4ELi3EEENS4_18smem_ptr_flag_bitsILi8EEENST_INS5_IJNSA_ILi8EEESH_EEENS5_IJSH_SB_EEEEEEEvNS4_8identityES12_S1C_vS1D_EENS_8epilogue10collective6detail29Sm90TmaWarpSpecializedAdapterINS1G_15DefaultEpilogueISJ_SK_SK_NS1F_6thread17LinearCombinationISJ_Li1EffLNS1K_9ScaleType4KindE0ELNS_15FloatRoundStyleE2ESJ_EENS1_15EpilogueDefaultEEEEEvvEEEEvNT_6ParamsE --------------------------
	.section	.nv.constant0._ZN7cutlass13device_kernelINS_4gemm6kernel13GemmUniversalIN4cute5tupleIJiiiiEEENS1_10collective13CollectiveMmaINS1_37MainloopSm90TmaGmmaWarpSpecializedFP8ILi11ENS5_IJNS4_1CILi1EEESB_SB_EEENS1_35KernelTmaWarpSpecializedCooperativeEEENS5_IJNSA_ILi384EEENSA_ILi256EEENSA_ILi32EEEEEENS_12float_e4m3_tENS5_IJlSB_lEEESJ_SK_NS4_8TiledMMAINS4_8MMA_AtomIJNS4_4SM904GMMA31MMA_64x256x32_F32E4M3E4M3_SS_TNILNSO_7ScaleInE1ELSQ_1EEEEEENS4_6LayoutINS5_IJNSA_ILi2EEESB_SB_EEENS5_IJSB_NSA_ILi0EEESW_EEEEENS5_IJNS4_10UnderscoreESZ_SZ_EEEEENS4_13SM90_TMA_LOADENS4_14ComposedLayoutINS4_7SwizzleILi1ELi4ELi3EEENS4_18smem_ptr_flag_bitsILi8EEENST_INS5_IJNSA_ILi8EEESH_EEENS5_IJSH_SB_EEEEEEEvNS4_8identityES12_S1C_vS1D_EENS_8epilogue10collective6detail29Sm90TmaWarpSpecializedAdapterINS1G_15DefaultEpilogueISJ_SK_SK_NS1F_6thread17LinearCombinationISJ_Li1EffLNS1K_9ScaleType4KindE0ELNS_15FloatRoundStyleE2ESJ_EENS1_15EpilogueDefaultEEEEEvvEEEEvNT_6ParamsE,"a",@progbits
	.sectionflags	@""
	.align	4
.nv.constant0._ZN7cutlass13device_kernelINS_4gemm6kernel13GemmUniversalIN4cute5tupleIJiiiiEEENS1_10collective13CollectiveMmaINS1_37MainloopSm90TmaGmmaWarpSpecializedFP8ILi11ENS5_IJNS4_1CILi1EEESB_SB_EEENS1_35KernelTmaWarpSpecializedCooperativeEEENS5_IJNSA_ILi384EEENSA_ILi256EEENSA_ILi32EEEEEENS_12float_e4m3_tENS5_IJlSB_lEEESJ_SK_NS4_8TiledMMAINS4_8MMA_AtomIJNS4_4SM904GMMA31MMA_64x256x32_F32E4M3E4M3_SS_TNILNSO_7ScaleInE1ELSQ_1EEEEEENS4_6LayoutINS5_IJNSA_ILi2EEESB_SB_EEENS5_IJSB_NSA_ILi0EEESW_EEEEENS5_IJNS4_10UnderscoreESZ_SZ_EEEEENS4_13SM90_TMA_LOADENS4_14ComposedLayoutINS4_7SwizzleILi1ELi4ELi3EEENS4_18smem_ptr_flag_bitsILi8EEENST_INS5_IJNSA_ILi8EEESH_EEENS5_IJSH_SB_EEEEEEEvNS4_8identityES12_S1C_vS1D_EENS_8epilogue10collective6detail29Sm90TmaWarpSpecializedAdapterINS1G_15DefaultEpilogueISJ_SK_SK_NS1F_6thread17LinearCombinationISJ_Li1EffLNS1K_9ScaleType4KindE0ELNS_15FloatRoundStyleE2ESJ_EENS1_15EpilogueDefaultEEEEEvvEEEEvNT_6ParamsE:
	.zero		1664


//--------------------- SYMBOLS --------------------------

	.type		.nv.reservedSmem.offset0,@object
	.size		.nv.reservedSmem.offset0,0x4
